	.target	sm_100a

	.elftype	@"ET_EXEC"


//--------------------- .note.nv.tkinfo           --------------------------
	.section	.note.nv.tkinfo,"",@"SHT_NOTE"
	.sectionflags	@"SHF_NOTE_NV_TKINFO"
	.tkinfo
        /*0018*/ 	.word	0x00000002
        /*0030*/ 	.string	""
        /*0030*/ 	.string	"ptxas"
        /*0030*/ 	.string	"Cuda compilation tools, release 13.0, V13.0.88"
        /*0030*/ 	.string	"Build cuda_13.0.r13.0/compiler.36424714_0"
        /*0030*/ 	.string	"-arch sm_100a -m 64 "



//--------------------- .note.nv.cuinfo           --------------------------
	.section	.note.nv.cuinfo,"",@"SHT_NOTE"
	.sectionflags	@"SHF_NOTE_NV_CUINFO"
        /*0018*/ 	.short	0x0002
        /*001a*/ 	.short	0x0064
        /*001c*/ 	.short	0x0082
	.zero		2


//--------------------- .nv.info                  --------------------------
	.section	.nv.info,"",@"SHT_CUDA_INFO"
	.align	4


	//----- nvinfo : EIATTR_REGCOUNT
	.align		4
        /*0000*/ 	.byte	0x04, 0x2f
        /*0002*/ 	.short	(.L_19 - .L_18)
	.align		4
.L_18:
        /*0004*/ 	.word	index@(_ZN7cutlass13device_kernelINS_4conv6kernel13ConvUniversalINS1_16ConvProblemShapeILNS1_8OperatorE0ELi3EEENS1_10collective14CollectiveConvINS1_47MainloopSm100TmaUmmaWarpSpecializedImplicitGemmILS5_0ELi8ELi3ELi1ELi2EN4cute5tupleIJNSA_1CILi2EEENSC_ILi1EEESE_EEEEENSB_IJNSC_ILi256EEENSC_ILi128EEENSB_IJNSC_ILi32EEEEEEEEENS_10tfloat32_tESM_NSA_8TiledMMAINSA_8MMA_AtomIJNSA_23SM100_MMA_TF32_2x1SM_SSISM_SM_fLi256ELi128ELNSA_4UMMA5MajorE0ELSR_0ELNSQ_7ScaleInE0ELSS_0EEEEEENSA_6LayoutINSB_IJSE_SE_SE_EEENSB_IJNSC_ILi0EEESX_SX_EEEEENSB_IJNSA_10UnderscoreES10_S10_EEEEENS7_6detail27Sm100ImplicitGemmTileTraitsINSA_25SM100_TMA_2SM_LOAD_IM2COLENSA_14ComposedLayoutINSA_7SwizzleILi3ELi4ELi3EEENSA_18smem_ptr_flag_bitsILi32EEENSV_INSB_IJNSC_ILi8EEESJ_EEENSB_IJSJ_SE_EEEEEEEvEENS14_INSA_18SM100_TMA_2SM_LOADES1F_vEEEENS_8epilogue10collective18CollectiveEpilogueINS1K_23Sm100TmaWarpSpecializedILi4ELi2ELi16ELb1ELb0EEEJNSB_IJSI_SI_SK_EEENSB_IJNSV_ISI_SE_EENSV_INSC_ILi16EEESE_EEEEESM_NSB_IJNSB_IJllllEEESE_SX_EEESM_S1V_NS1K_6fusion15FusionCallbacksIS1O_NS1W_17LinearCombinationISM_fSM_fLNS_15FloatRoundStyleE2EEES1P_S1T_JEEENSA_5SM1004TMEM4LOAD26SM100_TMEM_LOAD_32dp32b16xENSA_20SM90_TMA_LOAD_IM2COLENS16_INS17_ILi2ELi4ELi3EEES1A_NSV_INSB_IJS1B_S1R_EEENSB_IJS1R_SE_EEEEEEENSA_39AutoVectorizingCopyWithAssumedAlignmentILi128EEENSA_21SM90_TMA_STORE_IM2COLES2B_S2D_S2D_EEEvvEEEEvNT_6ParamsE)
        /*0008*/ 	.word	0x00000059


	//----- nvinfo : EIATTR_FRAME_SIZE
	.align		4
.L_19:
        /*000c*/ 	.byte	0x04, 0x11
        /*000e*/ 	.short	(.L_21 - .L_20)
	.align		4
.L_20:
        /*0010*/ 	.word	index@($__internal_2_$__cuda_sm10x_tcgen05_guardrail_trap_unallocated_columns_being_dealloced)
        /*0014*/ 	.word	0x00000008


	//----- nvinfo : EIATTR_FRAME_SIZE
	.align		4
.L_21:
        /*0018*/ 	.byte	0x04, 0x11
        /*001a*/ 	.short	(.L_23 - .L_22)
	.align		4
.L_22:
        /*001c*/ 	.word	index@($__internal_1_$__cuda_sm10x_tcgen05_guardrail_trap_phase_invalid_during_alloc)
        /*0020*/ 	.word	0x00000008


	//----- nvinfo : EIATTR_FRAME_SIZE
	.align		4
.L_23:
        /*0024*/ 	.byte	0x04, 0x11
        /*0026*/ 	.short	(.L_25 - .L_24)
	.align		4
.L_24:
        /*0028*/ 	.word	index@($__internal_0_$__cuda_sm10x_tcgen05_guardrail_trap_col_being_dealloced_not_returned_by_alloc)
        /*002c*/ 	.word	0x00000008


	//----- nvinfo : EIATTR_FRAME_SIZE
	.align		4
.L_25:
        /*0030*/ 	.byte	0x04, 0x11
        /*0032*/ 	.short	(.L_27 - .L_26)
	.align		4
.L_26:
        /*0034*/ 	.word	index@(_ZN7cutlass13device_kernelINS_4conv6kernel13ConvUniversalINS1_16ConvProblemShapeILNS1_8OperatorE0ELi3EEENS1_10collective14CollectiveConvINS1_47MainloopSm100TmaUmmaWarpSpecializedImplicitGemmILS5_0ELi8ELi3ELi1ELi2EN4cute5tupleIJNSA_1CILi2EEENSC_ILi1EEESE_EEEEENSB_IJNSC_ILi256EEENSC_ILi128EEENSB_IJNSC_ILi32EEEEEEEEENS_10tfloat32_tESM_NSA_8TiledMMAINSA_8MMA_AtomIJNSA_23SM100_MMA_TF32_2x1SM_SSISM_SM_fLi256ELi128ELNSA_4UMMA5MajorE0ELSR_0ELNSQ_7ScaleInE0ELSS_0EEEEEENSA_6LayoutINSB_IJSE_SE_SE_EEENSB_IJNSC_ILi0EEESX_SX_EEEEENSB_IJNSA_10UnderscoreES10_S10_EEEEENS7_6detail27Sm100ImplicitGemmTileTraitsINSA_25SM100_TMA_2SM_LOAD_IM2COLENSA_14ComposedLayoutINSA_7SwizzleILi3ELi4ELi3EEENSA_18smem_ptr_flag_bitsILi32EEENSV_INSB_IJNSC_ILi8EEESJ_EEENSB_IJSJ_SE_EEEEEEEvEENS14_INSA_18SM100_TMA_2SM_LOADES1F_vEEEENS_8epilogue10collective18CollectiveEpilogueINS1K_23Sm100TmaWarpSpecializedILi4ELi2ELi16ELb1ELb0EEEJNSB_IJSI_SI_SK_EEENSB_IJNSV_ISI_SE_EENSV_INSC_ILi16EEESE_EEEEESM_NSB_IJNSB_IJllllEEESE_SX_EEESM_S1V_NS1K_6fusion15FusionCallbacksIS1O_NS1W_17LinearCombinationISM_fSM_fLNS_15FloatRoundStyleE2EEES1P_S1T_JEEENSA_5SM1004TMEM4LOAD26SM100_TMEM_LOAD_32dp32b16xENSA_20SM90_TMA_LOAD_IM2COLENS16_INS17_ILi2ELi4ELi3EEES1A_NSV_INSB_IJS1B_S1R_EEENSB_IJS1R_SE_EEEEEEENSA_39AutoVectorizingCopyWithAssumedAlignmentILi128EEENSA_21SM90_TMA_STORE_IM2COLES2B_S2D_S2D_EEEvvEEEEvNT_6ParamsE)
        /*0038*/ 	.word	0x00000008


	//----- nvinfo : EIATTR_MIN_STACK_SIZE
	.align		4
.L_27:
        /*003c*/ 	.byte	0x04, 0x12
        /*003e*/ 	.short	(.L_29 - .L_28)
	.align		4
.L_28:
        /*0040*/ 	.word	index@(_ZN7cutlass13device_kernelINS_4conv6kernel13ConvUniversalINS1_16ConvProblemShapeILNS1_8OperatorE0ELi3EEENS1_10collective14CollectiveConvINS1_47MainloopSm100TmaUmmaWarpSpecializedImplicitGemmILS5_0ELi8ELi3ELi1ELi2EN4cute5tupleIJNSA_1CILi2EEENSC_ILi1EEESE_EEEEENSB_IJNSC_ILi256EEENSC_ILi128EEENSB_IJNSC_ILi32EEEEEEEEENS_10tfloat32_tESM_NSA_8TiledMMAINSA_8MMA_AtomIJNSA_23SM100_MMA_TF32_2x1SM_SSISM_SM_fLi256ELi128ELNSA_4UMMA5MajorE0ELSR_0ELNSQ_7ScaleInE0ELSS_0EEEEEENSA_6LayoutINSB_IJSE_SE_SE_EEENSB_IJNSC_ILi0EEESX_SX_EEEEENSB_IJNSA_10UnderscoreES10_S10_EEEEENS7_6detail27Sm100ImplicitGemmTileTraitsINSA_25SM100_TMA_2SM_LOAD_IM2COLENSA_14ComposedLayoutINSA_7SwizzleILi3ELi4ELi3EEENSA_18smem_ptr_flag_bitsILi32EEENSV_INSB_IJNSC_ILi8EEESJ_EEENSB_IJSJ_SE_EEEEEEEvEENS14_INSA_18SM100_TMA_2SM_LOADES1F_vEEEENS_8epilogue10collective18CollectiveEpilogueINS1K_23Sm100TmaWarpSpecializedILi4ELi2ELi16ELb1ELb0EEEJNSB_IJSI_SI_SK_EEENSB_IJNSV_ISI_SE_EENSV_INSC_ILi16EEESE_EEEEESM_NSB_IJNSB_IJllllEEESE_SX_EEESM_S1V_NS1K_6fusion15FusionCallbacksIS1O_NS1W_17LinearCombinationISM_fSM_fLNS_15FloatRoundStyleE2EEES1P_S1T_JEEENSA_5SM1004TMEM4LOAD26SM100_TMEM_LOAD_32dp32b16xENSA_20SM90_TMA_LOAD_IM2COLENS16_INS17_ILi2ELi4ELi3EEES1A_NSV_INSB_IJS1B_S1R_EEENSB_IJS1R_SE_EEEEEEENSA_39AutoVectorizingCopyWithAssumedAlignmentILi128EEENSA_21SM90_TMA_STORE_IM2COLES2B_S2D_S2D_EEEvvEEEEvNT_6ParamsE)
        /*0044*/ 	.word	0x00000008
.L_29:


//--------------------- .nv.compat                --------------------------
	.section	.nv.compat,"",@"SHT_CUDA_COMPAT_INFO"
	.align	4
        /*0000*/ 	.byte	0x02, 0x09, 0x01, 0x00, 0x02, 0x02, 0x02, 0x00, 0x02, 0x05, 0x05, 0x00, 0x03, 0x07, 0x01, 0x01
        /*0010*/ 	.byte	0x02, 0x03, 0x01, 0x00, 0x02, 0x06, 0x01, 0x00, 0x04, 0x0b, 0x08, 0x00, 0x09, 0x00, 0x00, 0x00
        /*0020*/ 	.byte	0x00, 0x00, 0x00, 0x00


//--------------------- .nv.info._ZN7cutlass13device_kernelINS_4conv6kernel13ConvUniversalINS1_16ConvProblemShapeILNS1_8OperatorE0ELi3EEENS1_10collective14CollectiveConvINS1_47MainloopSm100TmaUmmaWarpSpecializedImplicitGemmILS5_0ELi8ELi3ELi1ELi2EN4cute5tupleIJNSA_1CILi2EEENSC_ILi1EEESE_EEEEENSB_IJNSC_ILi256EEENSC_ILi128EEENSB_IJNSC_ILi32EEEEEEEEENS_10tfloat32_tESM_NSA_8TiledMMAINSA_8MMA_AtomIJNSA_23SM100_MMA_TF32_2x1SM_SSISM_SM_fLi256ELi128ELNSA_4UMMA5MajorE0ELSR_0ELNSQ_7ScaleInE0ELSS_0EEEEEENSA_6LayoutINSB_IJSE_SE_SE_EEENSB_IJNSC_ILi0EEESX_SX_EEEEENSB_IJNSA_10UnderscoreES10_S10_EEEEENS7_6detail27Sm100ImplicitGemmTileTraitsINSA_25SM100_TMA_2SM_LOAD_IM2COLENSA_14ComposedLayoutINSA_7SwizzleILi3ELi4ELi3EEENSA_18smem_ptr_flag_bitsILi32EEENSV_INSB_IJNSC_ILi8EEESJ_EEENSB_IJSJ_SE_EEEEEEEvEENS14_INSA_18SM100_TMA_2SM_LOADES1F_vEEEENS_8epilogue10collective18CollectiveEpilogueINS1K_23Sm100TmaWarpSpecializedILi4ELi2ELi16ELb1ELb0EEEJNSB_IJSI_SI_SK_EEENSB_IJNSV_ISI_SE_EENSV_INSC_ILi16EEESE_EEEEESM_NSB_IJNSB_IJllllEEESE_SX_EEESM_S1V_NS1K_6fusion15FusionCallbacksIS1O_NS1W_17LinearCombinationISM_fSM_fLNS_15FloatRoundStyleE2EEES1P_S1T_JEEENSA_5SM1004TMEM4LOAD26SM100_TMEM_LOAD_32dp32b16xENSA_20SM90_TMA_LOAD_IM2COLENS16_INS17_ILi2ELi4ELi3EEES1A_NSV_INSB_IJS1B_S1R_EEENSB_IJS1R_SE_EEEEEEENSA_39AutoVectorizingCopyWithAssumedAlignmentILi128EEENSA_21SM90_TMA_STORE_IM2COLES2B_S2D_S2D_EEEvvEEEEvNT_6ParamsE --------------------------
	.section	.nv.info._ZN7cutlass13device_kernelINS_4conv6kernel13ConvUniversalINS1_16ConvProblemShapeILNS1_8OperatorE0ELi3EEENS1_10collective14CollectiveConvINS1_47MainloopSm100TmaUmmaWarpSpecializedImplicitGemmILS5_0ELi8ELi3ELi1ELi2EN4cute5tupleIJNSA_1CILi2EEENSC_ILi1EEESE_EEEEENSB_IJNSC_ILi256EEENSC_ILi128EEENSB_IJNSC_ILi32EEEEEEEEENS_10tfloat32_tESM_NSA_8TiledMMAINSA_8MMA_AtomIJNSA_23SM100_MMA_TF32_2x1SM_SSISM_SM_fLi256ELi128ELNSA_4UMMA5MajorE0ELSR_0ELNSQ_7ScaleInE0ELSS_0EEEEEENSA_6LayoutINSB_IJSE_SE_SE_EEENSB_IJNSC_ILi0EEESX_SX_EEEEENSB_IJNSA_10UnderscoreES10_S10_EEEEENS7_6detail27Sm100ImplicitGemmTileTraitsINSA_25SM100_TMA_2SM_LOAD_IM2COLENSA_14ComposedLayoutINSA_7SwizzleILi3ELi4ELi3EEENSA_18smem_ptr_flag_bitsILi32EEENSV_INSB_IJNSC_ILi8EEESJ_EEENSB_IJSJ_SE_EEEEEEEvEENS14_INSA_18SM100_TMA_2SM_LOADES1F_vEEEENS_8epilogue10collective18CollectiveEpilogueINS1K_23Sm100TmaWarpSpecializedILi4ELi2ELi16ELb1ELb0EEEJNSB_IJSI_SI_SK_EEENSB_IJNSV_ISI_SE_EENSV_INSC_ILi16EEESE_EEEEESM_NSB_IJNSB_IJllllEEESE_SX_EEESM_S1V_NS1K_6fusion15FusionCallbacksIS1O_NS1W_17LinearCombinationISM_fSM_fLNS_15FloatRoundStyleE2EEES1P_S1T_JEEENSA_5SM1004TMEM4LOAD26SM100_TMEM_LOAD_32dp32b16xENSA_20SM90_TMA_LOAD_IM2COLENS16_INS17_ILi2ELi4ELi3EEES1A_NSV_INSB_IJS1B_S1R_EEENSB_IJS1R_SE_EEEEEEENSA_39AutoVectorizingCopyWithAssumedAlignmentILi128EEENSA_21SM90_TMA_STORE_IM2COLES2B_S2D_S2D_EEEvvEEEEvNT_6ParamsE,"",@"SHT_CUDA_INFO"
	.sectionflags	@""
	.align	4


	//----- nvinfo : EIATTR_CUDA_API_VERSION
	.align		4
        /*0000*/ 	.byte	0x04, 0x37
        /*0002*/ 	.short	(.L_31 - .L_30)
.L_30:
        /*0004*/ 	.word	0x00000082


	//----- nvinfo : EIATTR_KPARAM_INFO
	.align		4
.L_31:
        /*0008*/ 	.byte	0x04, 0x17
        /*000a*/ 	.short	(.L_33 - .L_32)
.L_32:
        /*000c*/ 	.word	0x00000000
        /*0010*/ 	.short	0x0000
        /*0012*/ 	.short	0x0000
        /*0014*/ 	.byte	0x00, 0xf0, 0x01, 0x24


	//----- nvinfo : EIATTR_AT_ENTRY_FRAGMENTS
	.align		4
.L_33:
        /*0018*/ 	.byte	0x04, 0x4f
        /*001a*/ 	.short	(.L_35 - .L_34)


	//   ....[0]....
.L_34:
        /*001c*/ 	.word	0x00000007


	//----- nvinfo : EIATTR_RESERVED_SMEM_USED
	.align		4
.L_35:
        /*0020*/ 	.byte	0x01, 0x41
	.zero		2


	//----- nvinfo : EIATTR_SPARSE_MMA_MASK
	.align		4
        /*0024*/ 	.byte	0x03, 0x50
        /*0026*/ 	.short	0x0000


	//----- nvinfo : EIATTR_TCGEN05_2CTA_USED
	.align		4
        /*0028*/ 	.byte	0x01, 0x52
	.zero		2


	//----- nvinfo : EIATTR_MAXREG_COUNT
	.align		4
        /*002c*/ 	.byte	0x03, 0x1b
        /*002e*/ 	.short	0x00ff


	//----- nvinfo : EIATTR_NUM_BARRIERS
	.align		4
        /*0030*/ 	.byte	0x02, 0x4c
        /*0032*/ 	.byte	0x07
	.zero		1


	//----- nvinfo : EIATTR_EXTERNS
	.align		4
        /*0034*/ 	.byte	0x04, 0x0f
        /*0036*/ 	.short	(.L_37 - .L_36)


	//   ....[0]....
	.align		4
.L_36:
        /*0038*/ 	.word	index@(__assertfail)


	//----- nvinfo : EIATTR_MERCURY_ISA_VERSION
	.align		4
.L_37:
        /*003c*/ 	.byte	0x03, 0x5f
        /*003e*/ 	.short	0x0101


	//----- nvinfo : EIATTR_INT_WARP_WIDE_INSTR_OFFSETS
	.align		4
        /*0040*/ 	.byte	0x04, 0x31
        /*0042*/ 	.short	(.L_39 - .L_38)


	//   ....[0]....
.L_38:
        /*0044*/ 	.word	0x00000cd0


	//   ....[1]....
        /*0048*/ 	.word	0x00000d80


	//   ....[2]....
        /*004c*/ 	.word	0x00004730


	//   ....[3]....
        /*0050*/ 	.word	0x00004750


	//   ....[4]....
        /*0054*/ 	.word	0x00004780


	//   ....[5]....
        /*0058*/ 	.word	0x000054e0


	//   ....[6]....
        /*005c*/ 	.word	0x00005550


	//   ....[7]....
        /*0060*/ 	.word	0x00005660


	//   ....[8]....
        /*0064*/ 	.word	0x00005720


	//   ....[9]....
        /*0068*/ 	.word	0x00005810


	//   ....[10]....
        /*006c*/ 	.word	0x000058d0


	//   ....[11]....
        /*0070*/ 	.word	0x000059c0


	//   ....[12]....
        /*0074*/ 	.word	0x00005a90


	//   ....[13]....
        /*0078*/ 	.word	0x00005b80


	//   ....[14]....
        /*007c*/ 	.word	0x00005c00


	//   ....[15]....
        /*0080*/ 	.word	0x00005d00


	//   ....[16]....
        /*0084*/ 	.word	0x00005d90


	//   ....[17]....
        /*0088*/ 	.word	0x00005e80


	//   ....[18]....
        /*008c*/ 	.word	0x00005f30


	//   ....[19]....
        /*0090*/ 	.word	0x00006010


	//   ....[20]....
        /*0094*/ 	.word	0x00006110


	//----- nvinfo : EIATTR_COOP_GROUP_MASK_REGIDS
	.align		4
.L_39:
        /*0098*/ 	.byte	0x04, 0x29
        /*009a*/ 	.short	(.L_41 - .L_40)


	//   ....[0]....
.L_40:
        /*009c*/ 	.word	0xffffffff


	//   ....[1]....
        /*00a0*/ 	.word	0xffffffff


	//   ....[2]....
        /*00a4*/ 	.word	0xffffffff


	//   ....[3]....
        /*00a8*/ 	.word	0xffffffff


	//   ....[4]....
        /*00ac*/ 	.word	0xffffffff


	//   ....[5]....
        /*00b0*/ 	.word	0xffffffff


	//   ....[6]....
        /*00b4*/ 	.word	0xffffffff


	//   ....[7]....
        /*00b8*/ 	.word	0xffffffff


	//   ....[8]....
        /*00bc*/ 	.word	0xffffffff


	//   ....[9]....
        /*00c0*/ 	.word	0xffffffff


	//   ....[10]....
        /*00c4*/ 	.word	0xffffffff


	//   ....[11]....
        /*00c8*/ 	.word	0xffffffff


	//   ....[12]....
        /*00cc*/ 	.word	0xffffffff


	//----- nvinfo : EIATTR_COOP_GROUP_INSTR_OFFSETS
	.align		4
.L_41:
        /*00d0*/ 	.byte	0x04, 0x28
        /*00d2*/ 	.short	(.L_43 - .L_42)


	//   ....[0]....
.L_42:
        /*00d4*/ 	.word	0x000000d0


	//   ....[1]....
        /*00d8*/ 	.word	0x00000540


	//   ....[2]....
        /*00dc*/ 	.word	0x00000760


	//   ....[3]....
        /*00e0*/ 	.word	0x00000900


	//   ....[4]....
        /*00e4*/ 	.word	0x00000a00


	//   ....[5]....
        /*00e8*/ 	.word	0x00000b50


	//   ....[6]....
        /*00ec*/ 	.word	0x00000df0


	//   ....[7]....
        /*00f0*/ 	.word	0x00002720


	//   ....[8]....
        /*00f4*/ 	.word	0x000035f0


	//   ....[9]....
        /*00f8*/ 	.word	0x00003ac0


	//   ....[10]....
        /*00fc*/ 	.word	0x00003af0


	//   ....[11]....
        /*0100*/ 	.word	0x00004640


	//   ....[12]....
        /*0104*/ 	.word	0x00004850


	//----- nvinfo : EIATTR_VRC_CTA_INIT_COUNT
	.align		4
.L_43:
        /*0108*/ 	.byte	0x02, 0x4a
        /*010a*/ 	.byte	0x80
	.zero		1


	//----- nvinfo : EIATTR_SYSCALL_OFFSETS
	.align		4
        /*010c*/ 	.byte	0x04, 0x46
        /*010e*/ 	.short	(.L_45 - .L_44)


	//   ....[0]....
.L_44:
        /*0110*/ 	.word	0x00006d60


	//   ....[1]....
        /*0114*/ 	.word	0x00006e50


	//   ....[2]....
        /*0118*/ 	.word	0x00007810


	//   ....[3]....
        /*011c*/ 	.word	0x000081c0


	//   ....[4]....
        /*0120*/ 	.word	0x00008b40


	//   ....[5]....
        /*0124*/ 	.word	0x00009500


	//   ....[6]....
        /*0128*/ 	.word	0x00009ec0


	//   ....[7]....
        /*012c*/ 	.word	0x0000a8a0


	//   ....[8]....
        /*0130*/ 	.word	0x0000b260


	//   ....[9]....
        /*0134*/ 	.word	0x0000bbd0


	//----- nvinfo : EIATTR_MBARRIER_INSTR_OFFSETS
	.align		4
.L_45:
        /*0138*/ 	.byte	0x04, 0x39
        /*013a*/ 	.short	(.L_47 - .L_46)


	//   ....[0]....
.L_46:
        /*013c*/ 	.word	0x00000650
        /*0140*/ 	.word	0x000000ff
        /*0144*/ 	.word	0x00000000
        /*0148*/ 	.short	0x0100
        /*014a*/ 	.byte	0x04
	.zero		1


	//   ....[1]....
        /*014c*/ 	.word	0x00000660
        /*0150*/ 	.word	0x000000ff
        /*0154*/ 	.word	0x00000040
        /*0158*/ 	.short	0x0100
        /*015a*/ 	.byte	0x04
	.zero		1


	//   ....[2]....
        /*015c*/ 	.word	0x00000670
        /*0160*/ 	.word	0x000000ff
        /*0164*/ 	.word	0x00000008
        /*0168*/ 	.short	0x0100
        /*016a*/ 	.byte	0x04
	.zero		1


	//   ....[3]....
        /*016c*/ 	.word	0x00000680
        /*0170*/ 	.word	0x000000ff
        /*0174*/ 	.word	0x00000048
        /*0178*/ 	.short	0x0100
        /*017a*/ 	.byte	0x04
	.zero		1


	//   ....[4]....
        /*017c*/ 	.word	0x00000690
        /*0180*/ 	.word	0x000000ff
        /*0184*/ 	.word	0x00000010
        /*0188*/ 	.short	0x0100
        /*018a*/ 	.byte	0x04
	.zero		1


	//   ....[5]....
        /*018c*/ 	.word	0x000006a0
        /*0190*/ 	.word	0x000000ff
        /*0194*/ 	.word	0x00000050
        /*0198*/ 	.short	0x0100
        /*019a*/ 	.byte	0x04
	.zero		1


	//   ....[6]....
        /*019c*/ 	.word	0x000006b0
        /*01a0*/ 	.word	0x000000ff
        /*01a4*/ 	.word	0x00000018
        /*01a8*/ 	.short	0x0100
        /*01aa*/ 	.byte	0x04
	.zero		1


	//   ....[7]....
        /*01ac*/ 	.word	0x000006c0
        /*01b0*/ 	.word	0x000000ff
        /*01b4*/ 	.word	0x00000058
        /*01b8*/ 	.short	0x0100
        /*01ba*/ 	.byte	0x04
	.zero		1


	//   ....[8]....
        /*01bc*/ 	.word	0x000006d0
        /*01c0*/ 	.word	0x000000ff
        /*01c4*/ 	.word	0x00000020
        /*01c8*/ 	.short	0x0100
        /*01ca*/ 	.byte	0x04
	.zero		1


	//   ....[9]....
        /*01cc*/ 	.word	0x000006e0
        /*01d0*/ 	.word	0x000000ff
        /*01d4*/ 	.word	0x00000060
        /*01d8*/ 	.short	0x0100
        /*01da*/ 	.byte	0x04
	.zero		1


	//   ....[10]....
        /*01dc*/ 	.word	0x000006f0
        /*01e0*/ 	.word	0x000000ff
        /*01e4*/ 	.word	0x00000028
        /*01e8*/ 	.short	0x0100
        /*01ea*/ 	.byte	0x04
	.zero		1


	//   ....[11]....
        /*01ec*/ 	.word	0x00000700
        /*01f0*/ 	.word	0x000000ff
        /*01f4*/ 	.word	0x00000068
        /*01f8*/ 	.short	0x0100
        /*01fa*/ 	.byte	0x04
	.zero		1


	//   ....[12]....
        /*01fc*/ 	.word	0x00000710
        /*0200*/ 	.word	0x000000ff
        /*0204*/ 	.word	0x00000030
        /*0208*/ 	.short	0x0100
        /*020a*/ 	.byte	0x04
	.zero		1


	//   ....[13]....
        /*020c*/ 	.word	0x00000720
        /*0210*/ 	.word	0x000000ff
        /*0214*/ 	.word	0x00000070
        /*0218*/ 	.short	0x0100
        /*021a*/ 	.byte	0x04
	.zero		1


	//   ....[14]....
        /*021c*/ 	.word	0x00000730
        /*0220*/ 	.word	0x000000ff
        /*0224*/ 	.word	0x00000038
        /*0228*/ 	.short	0x0100
        /*022a*/ 	.byte	0x04
	.zero		1


	//   ....[15]....
        /*022c*/ 	.word	0x00000740
        /*0230*/ 	.word	0x000000ff
        /*0234*/ 	.word	0x00000078
        /*0238*/ 	.short	0x0100
        /*023a*/ 	.byte	0x04
	.zero		1


	//   ....[16]....
        /*023c*/ 	.word	0x00000870
        /*0240*/ 	.word	0x000000ff
        /*0244*/ 	.word	0x00000080
        /*0248*/ 	.short	0x0100
        /*024a*/ 	.byte	0x04
	.zero		1


	//   ....[17]....
        /*024c*/ 	.word	0x00000880
        /*0250*/ 	.word	0x000000ff
        /*0254*/ 	.word	0x000000a0
        /*0258*/ 	.short	0x0100
        /*025a*/ 	.byte	0x04
	.zero		1


	//   ....[18]....
        /*025c*/ 	.word	0x00000890
        /*0260*/ 	.word	0x000000ff
        /*0264*/ 	.word	0x00000088
        /*0268*/ 	.short	0x0100
        /*026a*/ 	.byte	0x04
	.zero		1


	//   ....[19]....
        /*026c*/ 	.word	0x000008a0
        /*0270*/ 	.word	0x000000ff
        /*0274*/ 	.word	0x000000a8
        /*0278*/ 	.short	0x0100
        /*027a*/ 	.byte	0x04
	.zero		1


	//   ....[20]....
        /*027c*/ 	.word	0x000008b0
        /*0280*/ 	.word	0x000000ff
        /*0284*/ 	.word	0x00000090
        /*0288*/ 	.short	0x0100
        /*028a*/ 	.byte	0x04
	.zero		1


	//   ....[21]....
        /*028c*/ 	.word	0x000008c0
        /*0290*/ 	.word	0x000000ff
        /*0294*/ 	.word	0x000000b0
        /*0298*/ 	.short	0x0100
        /*029a*/ 	.byte	0x04
	.zero		1


	//   ....[22]....
        /*029c*/ 	.word	0x000008d0
        /*02a0*/ 	.word	0x000000ff
        /*02a4*/ 	.word	0x00000098
        /*02a8*/ 	.short	0x0100
        /*02aa*/ 	.byte	0x04
	.zero		1


	//   ....[23]....
        /*02ac*/ 	.word	0x000008e0
        /*02b0*/ 	.word	0x000000ff
        /*02b4*/ 	.word	0x000000b8
        /*02b8*/ 	.short	0x0100
        /*02ba*/ 	.byte	0x04
	.zero		1


	//   ....[24]....
        /*02bc*/ 	.word	0x000009d0
        /*02c0*/ 	.word	0x000000ff
        /*02c4*/ 	.word	0x000000c0
        /*02c8*/ 	.short	0x0100
        /*02ca*/ 	.byte	0x04
	.zero		1


	//   ....[25]....
        /*02cc*/ 	.word	0x000009e0
        /*02d0*/ 	.word	0x000000ff
        /*02d4*/ 	.word	0x000000c8
        /*02d8*/ 	.short	0x0100
        /*02da*/ 	.byte	0x04
	.zero		1


	//   ....[26]....
        /*02dc*/ 	.word	0x00000b20
        /*02e0*/ 	.word	0x000000ff
        /*02e4*/ 	.word	0x000000d0
        /*02e8*/ 	.short	0x0100
        /*02ea*/ 	.byte	0x06
	.zero		1


	//   ....[27]....
        /*02ec*/ 	.word	0x00000b30
        /*02f0*/ 	.word	0x000000ff
        /*02f4*/ 	.word	0x000000d8
        /*02f8*/ 	.short	0x0100
        /*02fa*/ 	.byte	0x06
	.zero		1


	//   ....[28]....
        /*02fc*/ 	.word	0x00000c70
        /*0300*/ 	.word	0x000000ff
        /*0304*/ 	.word	0x000000e0
        /*0308*/ 	.short	0x0100
        /*030a*/ 	.byte	0x04
	.zero		1


	//   ....[29]....
        /*030c*/ 	.word	0x00000c80
        /*0310*/ 	.word	0x000000ff
        /*0314*/ 	.word	0x000000f0
        /*0318*/ 	.short	0x0100
        /*031a*/ 	.byte	0x04
	.zero		1


	//   ....[30]....
        /*031c*/ 	.word	0x00000c90
        /*0320*/ 	.word	0x000000ff
        /*0324*/ 	.word	0x000000e8
        /*0328*/ 	.short	0x0100
        /*032a*/ 	.byte	0x04
	.zero		1


	//   ....[31]....
        /*032c*/ 	.word	0x00000ca0
        /*0330*/ 	.word	0x000000ff
        /*0334*/ 	.word	0x000000f8
        /*0338*/ 	.short	0x0100
        /*033a*/ 	.byte	0x04
	.zero		1


	//   ....[32]....
        /*033c*/ 	.word	0x00000da0
        /*0340*/ 	.word	0x000000ff
        /*0344*/ 	.word	0x00000100
        /*0348*/ 	.short	0x0100
        /*034a*/ 	.byte	0x06
	.zero		1


	//   ....[33]....
        /*034c*/ 	.word	0x00001900
        /*0350*/ 	.word	0x000000ff
        /*0354*/ 	.word	0x00000040
        /*0358*/ 	.short	0x010a
        /*035a*/ 	.byte	0x04
	.zero		1


	//   ....[34]....
        /*035c*/ 	.word	0x00001c50
        /*0360*/ 	.word	0x000000ff
        /*0364*/ 	.word	0x00000040
        /*0368*/ 	.short	0x010a
        /*036a*/ 	.byte	0x09
	.zero		1


	//   ....[35]....
        /*036c*/ 	.word	0x00001e00
        /*0370*/ 	.word	0x000000ff
        /*0374*/ 	.word	0x00000040
        /*0378*/ 	.short	0x010a
        /*037a*/ 	.byte	0x08
	.zero		1


	//   ....[36]....
        /*037c*/ 	.word	0x00002030
        /*0380*/ 	.word	0x000000ff
        /*0384*/ 	.word	0x000000c8
        /*0388*/ 	.short	0x0101
        /*038a*/ 	.byte	0x1e
	.zero		1


	//   ....[37]....
        /*038c*/ 	.word	0x00002060
        /*0390*/ 	.word	0x000000ff
        /*0394*/ 	.word	0x00000040
        /*0398*/ 	.short	0x010a
        /*039a*/ 	.byte	0x04
	.zero		1


	//   ....[38]....
        /*039c*/ 	.word	0x00002340
        /*03a0*/ 	.word	0x000000ff
        /*03a4*/ 	.word	0x00000040
        /*03a8*/ 	.short	0x010a
        /*03aa*/ 	.byte	0x09
	.zero		1


	//   ....[39]....
        /*03ac*/ 	.word	0x000024f0
        /*03b0*/ 	.word	0x000000ff
        /*03b4*/ 	.word	0x00000040
        /*03b8*/ 	.short	0x010a
        /*03ba*/ 	.byte	0x08
	.zero		1


	//   ....[40]....
        /*03bc*/ 	.word	0x00002730
        /*03c0*/ 	.word	0x000000ff
        /*03c4*/ 	.word	0x000000d0
        /*03c8*/ 	.short	0x010a
        /*03ca*/ 	.byte	0x1e
	.zero		1


	//   ....[41]....
        /*03cc*/ 	.word	0x000027f0
        /*03d0*/ 	.word	0x000000ff
        /*03d4*/ 	.word	0x00000000
        /*03d8*/ 	.short	0x0101
        /*03da*/ 	.byte	0x04
	.zero		1


	//   ....[42]....
        /*03dc*/ 	.word	0x00002df0
        /*03e0*/ 	.word	0x000000ff
        /*03e4*/ 	.word	0x00000000
        /*03e8*/ 	.short	0x010a
        /*03ea*/ 	.byte	0x04
	.zero		1


	//   ....[43]....
        /*03ec*/ 	.word	0x00002e90
        /*03f0*/ 	.word	0x000000ff
        /*03f4*/ 	.word	0x00000000
        /*03f8*/ 	.short	0x010a
        /*03fa*/ 	.byte	0x05
	.zero		1


	//   ....[44]....
        /*03fc*/ 	.word	0x00002f30
        /*0400*/ 	.word	0x000000ff
        /*0404*/ 	.word	0x00000000
        /*0408*/ 	.short	0x010a
        /*040a*/ 	.byte	0x05
	.zero		1


	//   ....[45]....
        /*040c*/ 	.word	0x00002fd0
        /*0410*/ 	.word	0x000000ff
        /*0414*/ 	.word	0x00000000
        /*0418*/ 	.short	0x010a
        /*041a*/ 	.byte	0x05
	.zero		1


	//   ....[46]....
        /*041c*/ 	.word	0x00003070
        /*0420*/ 	.word	0x000000ff
        /*0424*/ 	.word	0x00000000
        /*0428*/ 	.short	0x010a
        /*042a*/ 	.byte	0x05
	.zero		1


	//   ....[47]....
        /*042c*/ 	.word	0x00003110
        /*0430*/ 	.word	0x000000ff
        /*0434*/ 	.word	0x00000000
        /*0438*/ 	.short	0x010a
        /*043a*/ 	.byte	0x05
	.zero		1


	//   ....[48]....
        /*043c*/ 	.word	0x000031b0
        /*0440*/ 	.word	0x000000ff
        /*0444*/ 	.word	0x00000000
        /*0448*/ 	.short	0x010a
        /*044a*/ 	.byte	0x05
	.zero		1


	//   ....[49]....
        /*044c*/ 	.word	0x00003260
        /*0450*/ 	.word	0x00000000
        /*0454*/ 	.word	0x00000000
        /*0458*/ 	.short	0x010a
        /*045a*/ 	.byte	0xff
	.zero		1


	//   ....[50]....
        /*045c*/ 	.word	0x000033b0
        /*0460*/ 	.word	0x000000ff
        /*0464*/ 	.word	0x000000d8
        /*0468*/ 	.short	0x010a
        /*046a*/ 	.byte	0x04
	.zero		1


	//   ....[51]....
        /*046c*/ 	.word	0x00003450
        /*0470*/ 	.word	0x000000ff
        /*0474*/ 	.word	0x000000d0
        /*0478*/ 	.short	0x010a
        /*047a*/ 	.byte	0x04
	.zero		1


	//   ....[52]....
        /*047c*/ 	.word	0x000034f0
        /*0480*/ 	.word	0x000000ff
        /*0484*/ 	.word	0x00000000
        /*0488*/ 	.short	0x0101
        /*048a*/ 	.byte	0x05
	.zero		1


	//   ....[53]....
        /*048c*/ 	.word	0x00003530
        /*0490*/ 	.word	0x000000ff
        /*0494*/ 	.word	0x000000d8
        /*0498*/ 	.short	0x0106
        /*049a*/ 	.byte	0x04
	.zero		1


	//   ....[54]....
        /*049c*/ 	.word	0x00003570
        /*04a0*/ 	.word	0x00000000
        /*04a4*/ 	.word	0x000000d8
        /*04a8*/ 	.short	0x010a
        /*04aa*/ 	.byte	0xff
	.zero		1


	//   ....[55]....
        /*04ac*/ 	.word	0x000037c0
        /*04b0*/ 	.word	0x000000ff
        /*04b4*/ 	.word	0x00000008
        /*04b8*/ 	.short	0x010a
        /*04ba*/ 	.byte	0x05
	.zero		1


	//   ....[56]....
        /*04bc*/ 	.word	0x000037e0
        /*04c0*/ 	.word	0x000000ff
        /*04c4*/ 	.word	0x00000008
        /*04c8*/ 	.short	0x010a
        /*04ca*/ 	.byte	0x05
	.zero		1


	//   ....[57]....
        /*04cc*/ 	.word	0x00003970
        /*04d0*/ 	.word	0x000000ff
        /*04d4*/ 	.word	0x00000008
        /*04d8*/ 	.short	0x010a
        /*04da*/ 	.byte	0x05
	.zero		1


	//   ....[58]....
        /*04dc*/ 	.word	0x00003990
        /*04e0*/ 	.word	0x000000ff
        /*04e4*/ 	.word	0x00000008
        /*04e8*/ 	.short	0x010a
        /*04ea*/ 	.byte	0x05
	.zero		1


	//   ....[59]....
        /*04ec*/ 	.word	0x00003a50
        /*04f0*/ 	.word	0x000000ff
        /*04f4*/ 	.word	0x00000000
        /*04f8*/ 	.short	0x0101
        /*04fa*/ 	.byte	0x04
	.zero		1


	//   ....[60]....
        /*04fc*/ 	.word	0x00003df0
        /*0500*/ 	.word	0x000000ff
        /*0504*/ 	.word	0x000000d0
        /*0508*/ 	.short	0x010a
        /*050a*/ 	.byte	0x14
	.zero		1


	//   ....[61]....
        /*050c*/ 	.word	0x00003e90
        /*0510*/ 	.word	0x000000ff
        /*0514*/ 	.word	0x00000000
        /*0518*/ 	.short	0x0101
        /*051a*/ 	.byte	0x22
	.zero		1


	//   ....[62]....
        /*051c*/ 	.word	0x00003ed0
        /*0520*/ 	.word	0x000000ff
        /*0524*/ 	.word	0x000000f0
        /*0528*/ 	.short	0x010a
        /*052a*/ 	.byte	0x19
	.zero		1


	//   ....[63]....
        /*052c*/ 	.word	0x00003f70
        /*0530*/ 	.word	0x000000ff
        /*0534*/ 	.word	0x00000000
        /*0538*/ 	.short	0x010a
        /*053a*/ 	.byte	0x04
	.zero		1


	//   ....[64]....
        /*053c*/ 	.word	0x00003fc0
        /*0540*/ 	.word	0x000000ff
        /*0544*/ 	.word	0x00000000
        /*0548*/ 	.short	0x010a
        /*054a*/ 	.byte	0x12
	.zero		1


	//   ....[65]....
        /*054c*/ 	.word	0x00004110
        /*0550*/ 	.word	0x000000ff
        /*0554*/ 	.word	0x00000000
        /*0558*/ 	.short	0x010a
        /*055a*/ 	.byte	0x05
	.zero		1


	//   ....[66]....
        /*055c*/ 	.word	0x00004440
        /*0560*/ 	.word	0x000000ff
        /*0564*/ 	.word	0x00000000
        /*0568*/ 	.short	0x010a
        /*056a*/ 	.byte	0x04
	.zero		1


	//   ....[67]....
        /*056c*/ 	.word	0x000044e0
        /*0570*/ 	.word	0x00000000
        /*0574*/ 	.word	0x00000000
        /*0578*/ 	.short	0x010a
        /*057a*/ 	.byte	0xff
	.zero		1


	//   ....[68]....
        /*057c*/ 	.word	0x00004520
        /*0580*/ 	.word	0x00000000
        /*0584*/ 	.word	0x00000000
        /*0588*/ 	.short	0x010a
        /*058a*/ 	.byte	0xff
	.zero		1


	//   ....[69]....
        /*058c*/ 	.word	0x00004590
        /*0590*/ 	.word	0x000000ff
        /*0594*/ 	.word	0x00000000
        /*0598*/ 	.short	0x0101
        /*059a*/ 	.byte	0x04
	.zero		1


	//   ....[70]....
        /*059c*/ 	.word	0x000045d0
        /*05a0*/ 	.word	0x000000ff
        /*05a4*/ 	.word	0x00000100
        /*05a8*/ 	.short	0x010a
        /*05aa*/ 	.byte	0x14
	.zero		1


	//   ....[71]....
        /*05ac*/ 	.word	0x00004630
        /*05b0*/ 	.word	0x000000ff
        /*05b4*/ 	.word	0x00000000
        /*05b8*/ 	.short	0x0101
        /*05ba*/ 	.byte	0x04
	.zero		1


	//   ....[72]....
        /*05bc*/ 	.word	0x00004b90
        /*05c0*/ 	.word	0x000000ff
        /*05c4*/ 	.word	0x000000d0
        /*05c8*/ 	.short	0x010a
        /*05ca*/ 	.byte	0x2a
	.zero		1


	//   ....[73]....
        /*05cc*/ 	.word	0x00004c30
        /*05d0*/ 	.word	0x000000ff
        /*05d4*/ 	.word	0x00000000
        /*05d8*/ 	.short	0x0101
        /*05da*/ 	.byte	0x37
	.zero		1


	//   ....[74]....
        /*05dc*/ 	.word	0x00005180
        /*05e0*/ 	.word	0x000000ff
        /*05e4*/ 	.word	0x000000c8
        /*05e8*/ 	.short	0x010a
        /*05ea*/ 	.byte	0x2a
	.zero		1


	//   ....[75]....
        /*05ec*/ 	.word	0x00005320
        /*05f0*/ 	.word	0x000000ff
        /*05f4*/ 	.word	0x000000a0
        /*05f8*/ 	.short	0x010a
        /*05fa*/ 	.byte	0x2a
	.zero		1


	//   ....[76]....
        /*05fc*/ 	.word	0x000055f0
        /*0600*/ 	.word	0x000000ff
        /*0604*/ 	.word	0x00000080
        /*0608*/ 	.short	0x010b
        /*060a*/ 	.byte	0x2a
	.zero		1


	//   ....[77]....
        /*060c*/ 	.word	0x00005600
        /*0610*/ 	.word	0x000000ff
        /*0614*/ 	.word	0x00000000
        /*0618*/ 	.short	0x0101
        /*061a*/ 	.byte	0x30
	.zero		1


	//   ....[78]....
        /*061c*/ 	.word	0x00005620
        /*0620*/ 	.word	0x000000ff
        /*0624*/ 	.word	0x000000a8
        /*0628*/ 	.short	0x010a
        /*062a*/ 	.byte	0x2a
	.zero		1


	//   ....[79]....
        /*062c*/ 	.word	0x000057a0
        /*0630*/ 	.word	0x000000ff
        /*0634*/ 	.word	0x00000088
        /*0638*/ 	.short	0x010b
        /*063a*/ 	.byte	0x2a
	.zero		1


	//   ....[80]....
        /*063c*/ 	.word	0x000057b0
        /*0640*/ 	.word	0x000000ff
        /*0644*/ 	.word	0x00000000
        /*0648*/ 	.short	0x0101
        /*064a*/ 	.byte	0x2f
	.zero		1


	//   ....[81]....
        /*064c*/ 	.word	0x000057d0
        /*0650*/ 	.word	0x000000ff
        /*0654*/ 	.word	0x000000b0
        /*0658*/ 	.short	0x010a
        /*065a*/ 	.byte	0x2a
	.zero		1


	//   ....[82]....
        /*065c*/ 	.word	0x00005950
        /*0660*/ 	.word	0x000000ff
        /*0664*/ 	.word	0x00000090
        /*0668*/ 	.short	0x010b
        /*066a*/ 	.byte	0x2a
	.zero		1


	//   ....[83]....
        /*066c*/ 	.word	0x00005960
        /*0670*/ 	.word	0x000000ff
        /*0674*/ 	.word	0x00000000
        /*0678*/ 	.short	0x0101
        /*067a*/ 	.byte	0x2e
	.zero		1


	//   ....[84]....
        /*067c*/ 	.word	0x00005980
        /*0680*/ 	.word	0x000000ff
        /*0684*/ 	.word	0x000000b8
        /*0688*/ 	.short	0x010a
        /*068a*/ 	.byte	0x2a
	.zero		1


	//   ....[85]....
        /*068c*/ 	.word	0x00005b10
        /*0690*/ 	.word	0x000000ff
        /*0694*/ 	.word	0x00000098
        /*0698*/ 	.short	0x010b
        /*069a*/ 	.byte	0x2a
	.zero		1


	//   ....[86]....
        /*069c*/ 	.word	0x00005b20
        /*06a0*/ 	.word	0x000000ff
        /*06a4*/ 	.word	0x00000000
        /*06a8*/ 	.short	0x0101
        /*06aa*/ 	.byte	0x2d
	.zero		1


	//   ....[87]....
        /*06ac*/ 	.word	0x00005b40
        /*06b0*/ 	.word	0x000000ff
        /*06b4*/ 	.word	0x000000a0
        /*06b8*/ 	.short	0x010a
        /*06ba*/ 	.byte	0x2a
	.zero		1


	//   ....[88]....
        /*06bc*/ 	.word	0x00005c90
        /*06c0*/ 	.word	0x000000ff
        /*06c4*/ 	.word	0x00000080
        /*06c8*/ 	.short	0x010b
        /*06ca*/ 	.byte	0x2a
	.zero		1


	//   ....[89]....
        /*06cc*/ 	.word	0x00005ca0
        /*06d0*/ 	.word	0x000000ff
        /*06d4*/ 	.word	0x00000000
        /*06d8*/ 	.short	0x0101
        /*06da*/ 	.byte	0x30
	.zero		1


	//   ....[90]....
        /*06dc*/ 	.word	0x00005cc0
        /*06e0*/ 	.word	0x000000ff
        /*06e4*/ 	.word	0x000000a8
        /*06e8*/ 	.short	0x010a
        /*06ea*/ 	.byte	0x2a
	.zero		1


	//   ....[91]....
        /*06ec*/ 	.word	0x00005e10
        /*06f0*/ 	.word	0x000000ff
        /*06f4*/ 	.word	0x00000088
        /*06f8*/ 	.short	0x010b
        /*06fa*/ 	.byte	0x2a
	.zero		1


	//   ....[92]....
        /*06fc*/ 	.word	0x00005e20
        /*0700*/ 	.word	0x000000ff
        /*0704*/ 	.word	0x00000000
        /*0708*/ 	.short	0x0101
        /*070a*/ 	.byte	0x2f
	.zero		1


	//   ....[93]....
        /*070c*/ 	.word	0x00005e40
        /*0710*/ 	.word	0x000000ff
        /*0714*/ 	.word	0x000000b0
        /*0718*/ 	.short	0x010a
        /*071a*/ 	.byte	0x2a
	.zero		1


	//   ....[94]....
        /*071c*/ 	.word	0x00005fb0
        /*0720*/ 	.word	0x000000ff
        /*0724*/ 	.word	0x00000090
        /*0728*/ 	.short	0x010b
        /*072a*/ 	.byte	0x2a
	.zero		1


	//   ....[95]....
        /*072c*/ 	.word	0x00005fc0
        /*0730*/ 	.word	0x000000ff
        /*0734*/ 	.word	0x00000000
        /*0738*/ 	.short	0x0101
        /*073a*/ 	.byte	0x2e
	.zero		1


	//   ....[96]....
        /*073c*/ 	.word	0x00005fd0
        /*0740*/ 	.word	0x000000ff
        /*0744*/ 	.word	0x000000b8
        /*0748*/ 	.short	0x010a
        /*074a*/ 	.byte	0x2a
	.zero		1


	//   ....[97]....
        /*074c*/ 	.word	0x00006180
        /*0750*/ 	.word	0x000000ff
        /*0754*/ 	.word	0x00000098
        /*0758*/ 	.short	0x010b
        /*075a*/ 	.byte	0x2a
	.zero		1


	//   ....[98]....
        /*075c*/ 	.word	0x00006190
        /*0760*/ 	.word	0x000000ff
        /*0764*/ 	.word	0x00000000
        /*0768*/ 	.short	0x0101
        /*076a*/ 	.byte	0x2d
	.zero		1


	//   ....[99]....
        /*076c*/ 	.word	0x000061b0
        /*0770*/ 	.word	0x000000ff
        /*0774*/ 	.word	0x000000a0
        /*0778*/ 	.short	0x010a
        /*077a*/ 	.byte	0x2a
	.zero		1


	//   ....[100]....
        /*077c*/ 	.word	0x000061d0
        /*0780*/ 	.word	0x000000ff
        /*0784*/ 	.word	0x000000a8
        /*0788*/ 	.short	0x010a
        /*078a*/ 	.byte	0x2a
	.zero		1


	//   ....[101]....
        /*078c*/ 	.word	0x000061f0
        /*0790*/ 	.word	0x000000ff
        /*0794*/ 	.word	0x000000b0
        /*0798*/ 	.short	0x010a
        /*079a*/ 	.byte	0x2a
	.zero		1


	//   ....[102]....
        /*079c*/ 	.word	0x00006240
        /*07a0*/ 	.word	0x00000002
        /*07a4*/ 	.word	0x000000b8
        /*07a8*/ 	.short	0x010a
        /*07aa*/ 	.byte	0xff
	.zero		1


	//   ....[103]....
        /*07ac*/ 	.word	0x000065d0
        /*07b0*/ 	.word	0x000000ff
        /*07b4*/ 	.word	0x000000d0
        /*07b8*/ 	.short	0x010a
        /*07ba*/ 	.byte	0x32
	.zero		1


	//   ....[104]....
        /*07bc*/ 	.word	0x000066a0
        /*07c0*/ 	.word	0x000000ff
        /*07c4*/ 	.word	0x00000000
        /*07c8*/ 	.short	0x0101
        /*07ca*/ 	.byte	0x04
	.zero		1


	//   ....[105]....
        /*07cc*/ 	.word	0x00007350
        /*07d0*/ 	.word	0x000000ff
        /*07d4*/ 	.word	0x00000080
        /*07d8*/ 	.short	0x010a
        /*07da*/ 	.byte	0x32
	.zero		1


	//   ....[106]....
        /*07dc*/ 	.word	0x000073f0
        /*07e0*/ 	.word	0x00000051
        /*07e4*/ 	.word	0x000000e0
        /*07e8*/ 	.short	0x010a
        /*07ea*/ 	.byte	0xff
	.zero		1


	//   ....[107]....
        /*07ec*/ 	.word	0x00007600
        /*07f0*/ 	.word	0x000000ff
        /*07f4*/ 	.word	0x00000080
        /*07f8*/ 	.short	0x010a
        /*07fa*/ 	.byte	0x32
	.zero		1


	//   ....[108]....
        /*07fc*/ 	.word	0x000076f0
        /*0800*/ 	.word	0x00000051
        /*0804*/ 	.word	0x000000e0
        /*0808*/ 	.short	0x010a
        /*080a*/ 	.byte	0xff
	.zero		1


	//   ....[109]....
        /*080c*/ 	.word	0x00007ef0
        /*0810*/ 	.word	0x00000000
        /*0814*/ 	.word	0x00000000
        /*0818*/ 	.short	0x0101
        /*081a*/ 	.byte	0xff
	.zero		1


	//   ....[110]....
        /*081c*/ 	.word	0x00007f00
        /*0820*/ 	.word	0x00000002
        /*0824*/ 	.word	0x00000080
        /*0828*/ 	.short	0x010a
        /*082a*/ 	.byte	0xff
	.zero		1


	//   ....[111]....
        /*082c*/ 	.word	0x00007fe0
        /*0830*/ 	.word	0x00000002
        /*0834*/ 	.word	0x00000080
        /*0838*/ 	.short	0x010a
        /*083a*/ 	.byte	0xff
	.zero		1


	//   ....[112]....
        /*083c*/ 	.word	0x00008870
        /*0840*/ 	.word	0x00000000
        /*0844*/ 	.word	0x00000000
        /*0848*/ 	.short	0x0101
        /*084a*/ 	.byte	0xff
	.zero		1


	//   ....[113]....
        /*084c*/ 	.word	0x00008890
        /*0850*/ 	.word	0x00000006
        /*0854*/ 	.word	0x00000080
        /*0858*/ 	.short	0x010a
        /*085a*/ 	.byte	0xff
	.zero		1


	//   ....[114]....
        /*085c*/ 	.word	0x00008960
        /*0860*/ 	.word	0x00000006
        /*0864*/ 	.word	0x00000080
        /*0868*/ 	.short	0x010a
        /*086a*/ 	.byte	0xff
	.zero		1


	//   ....[115]....
        /*086c*/ 	.word	0x000091f0
        /*0870*/ 	.word	0x0000000e
        /*0874*/ 	.word	0x00000000
        /*0878*/ 	.short	0x0101
        /*087a*/ 	.byte	0xff
	.zero		1


	//   ....[116]....
        /*087c*/ 	.word	0x00009210
        /*0880*/ 	.word	0x00000000
        /*0884*/ 	.word	0x00000080
        /*0888*/ 	.short	0x010a
        /*088a*/ 	.byte	0xff
	.zero		1


	//   ....[117]....
        /*088c*/ 	.word	0x000092e0
        /*0890*/ 	.word	0x00000000
        /*0894*/ 	.word	0x00000080
        /*0898*/ 	.short	0x010a
        /*089a*/ 	.byte	0xff
	.zero		1


	//   ....[118]....
        /*089c*/ 	.word	0x00009ba0
        /*08a0*/ 	.word	0x0000000e
        /*08a4*/ 	.word	0x00000000
        /*08a8*/ 	.short	0x0101
        /*08aa*/ 	.byte	0xff
	.zero		1


	//   ....[119]....
        /*08ac*/ 	.word	0x00009bc0
        /*08b0*/ 	.word	0x00000006
        /*08b4*/ 	.word	0x00000080
        /*08b8*/ 	.short	0x010a
        /*08ba*/ 	.byte	0xff
	.zero		1


	//   ....[120]....
        /*08bc*/ 	.word	0x00009c90
        /*08c0*/ 	.word	0x00000006
        /*08c4*/ 	.word	0x00000080
        /*08c8*/ 	.short	0x010a
        /*08ca*/ 	.byte	0xff
	.zero		1


	//   ....[121]....
        /*08cc*/ 	.word	0x0000a580
        /*08d0*/ 	.word	0x0000000e
        /*08d4*/ 	.word	0x00000000
        /*08d8*/ 	.short	0x0101
        /*08da*/ 	.byte	0xff
	.zero		1


	//   ....[122]....
        /*08dc*/ 	.word	0x0000a5a0
        /*08e0*/ 	.word	0x00000006
        /*08e4*/ 	.word	0x00000080
        /*08e8*/ 	.short	0x010a
        /*08ea*/ 	.byte	0xff
	.zero		1


	//   ....[123]....
        /*08ec*/ 	.word	0x0000a670
        /*08f0*/ 	.word	0x00000006
        /*08f4*/ 	.word	0x00000080
        /*08f8*/ 	.short	0x010a
        /*08fa*/ 	.byte	0xff
	.zero		1


	//   ....[124]....
        /*08fc*/ 	.word	0x0000af40
        /*0900*/ 	.word	0x0000000e
        /*0904*/ 	.word	0x00000000
        /*0908*/ 	.short	0x0101
        /*090a*/ 	.byte	0xff
	.zero		1


	//   ....[125]....
        /*090c*/ 	.word	0x0000af60
        /*0910*/ 	.word	0x00000006
        /*0914*/ 	.word	0x00000080
        /*0918*/ 	.short	0x010a
        /*091a*/ 	.byte	0xff
	.zero		1


	//   ....[126]....
        /*091c*/ 	.word	0x0000b030
        /*0920*/ 	.word	0x00000006
        /*0924*/ 	.word	0x00000080
        /*0928*/ 	.short	0x010a
        /*092a*/ 	.byte	0xff
	.zero		1


	//   ....[127]....
        /*092c*/ 	.word	0x0000b900
        /*0930*/ 	.word	0x0000000e
        /*0934*/ 	.word	0x00000000
        /*0938*/ 	.short	0x0101
        /*093a*/ 	.byte	0xff
	.zero		1


	//   ....[128]....
        /*093c*/ 	.word	0x0000b920
        /*0940*/ 	.word	0x00000000
        /*0944*/ 	.word	0x00000080
        /*0948*/ 	.short	0x010a
        /*094a*/ 	.byte	0xff
	.zero		1


	//   ....[129]....
        /*094c*/ 	.word	0x0000b9f0
        /*0950*/ 	.word	0x00000000
        /*0954*/ 	.word	0x00000080
        /*0958*/ 	.short	0x010a
        /*095a*/ 	.byte	0xff
	.zero		1


	//   ....[130]....
        /*095c*/ 	.word	0x0000bd00
        /*0960*/ 	.word	0x00000051
        /*0964*/ 	.word	0x00000000
        /*0968*/ 	.short	0x0101
        /*096a*/ 	.byte	0xff
	.zero		1


	//   ....[131]....
        /*096c*/ 	.word	0x0000c2c0
        /*0970*/ 	.word	0x00000000
        /*0974*/ 	.word	0x00000000
        /*0978*/ 	.short	0x0101
        /*097a*/ 	.byte	0xff
	.zero		1


	//   ....[132]....
        /*097c*/ 	.word	0x0000c550
        /*0980*/ 	.word	0x000000ff
        /*0984*/ 	.word	0x00000000
        /*0988*/ 	.short	0x0101
        /*098a*/ 	.byte	0x04
	.zero		1


	//   ....[133]....
        /*098c*/ 	.word	0x0000c580
        /*0990*/ 	.word	0x00000000
        /*0994*/ 	.word	0x00000040
        /*0998*/ 	.short	0x010a
        /*099a*/ 	.byte	0xff
	.zero		1


	//   ....[134]....
        /*099c*/ 	.word	0x0000c5e0
        /*09a0*/ 	.word	0x00000000
        /*09a4*/ 	.word	0x00000040
        /*09a8*/ 	.short	0x010a
        /*09aa*/ 	.byte	0xff
	.zero		1


	//   ....[135]....
        /*09ac*/ 	.word	0x0000c640
        /*09b0*/ 	.word	0x00000000
        /*09b4*/ 	.word	0x000000d0
        /*09b8*/ 	.short	0x010a
        /*09ba*/ 	.byte	0xff
	.zero		1


	//   ....[136]....
        /*09bc*/ 	.word	0x0000c6a0
        /*09c0*/ 	.word	0x00000000
        /*09c4*/ 	.word	0x00000000
        /*09c8*/ 	.short	0x010a
        /*09ca*/ 	.byte	0xff
	.zero		1


	//   ....[137]....
        /*09cc*/ 	.word	0x0000c700
        /*09d0*/ 	.word	0x00000000
        /*09d4*/ 	.word	0x00000000
        /*09d8*/ 	.short	0x010a
        /*09da*/ 	.byte	0xff
	.zero		1


	//   ....[138]....
        /*09dc*/ 	.word	0x0000c760
        /*09e0*/ 	.word	0x00000000
        /*09e4*/ 	.word	0x00000000
        /*09e8*/ 	.short	0x010a
        /*09ea*/ 	.byte	0xff
	.zero		1


	//   ....[139]....
        /*09ec*/ 	.word	0x0000c7c0
        /*09f0*/ 	.word	0x00000000
        /*09f4*/ 	.word	0x00000000
        /*09f8*/ 	.short	0x010a
        /*09fa*/ 	.byte	0xff
	.zero		1


	//   ....[140]....
        /*09fc*/ 	.word	0x0000c820
        /*0a00*/ 	.word	0x00000000
        /*0a04*/ 	.word	0x00000000
        /*0a08*/ 	.short	0x010a
        /*0a0a*/ 	.byte	0xff
	.zero		1


	//   ....[141]....
        /*0a0c*/ 	.word	0x0000c880
        /*0a10*/ 	.word	0x00000000
        /*0a14*/ 	.word	0x00000000
        /*0a18*/ 	.short	0x010a
        /*0a1a*/ 	.byte	0xff
	.zero		1


	//   ....[142]....
        /*0a1c*/ 	.word	0x0000c8e0
        /*0a20*/ 	.word	0x00000000
        /*0a24*/ 	.word	0x00000000
        /*0a28*/ 	.short	0x010a
        /*0a2a*/ 	.byte	0xff
	.zero		1


	//   ....[143]....
        /*0a2c*/ 	.word	0x0000c940
        /*0a30*/ 	.word	0x00000004
        /*0a34*/ 	.word	0x000000d8
        /*0a38*/ 	.short	0x010a
        /*0a3a*/ 	.byte	0xff
	.zero		1


	//   ....[144]....
        /*0a3c*/ 	.word	0x0000c9a0
        /*0a40*/ 	.word	0x00000004
        /*0a44*/ 	.word	0x000000d0
        /*0a48*/ 	.short	0x010a
        /*0a4a*/ 	.byte	0xff
	.zero		1


	//   ....[145]....
        /*0a4c*/ 	.word	0x0000ca00
        /*0a50*/ 	.word	0x00000005
        /*0a54*/ 	.word	0x00000008
        /*0a58*/ 	.short	0x010a
        /*0a5a*/ 	.byte	0xff
	.zero		1


	//   ....[146]....
        /*0a5c*/ 	.word	0x0000caf0
        /*0a60*/ 	.word	0x00000003
        /*0a64*/ 	.word	0x00000008
        /*0a68*/ 	.short	0x010a
        /*0a6a*/ 	.byte	0xff
	.zero		1


	//   ....[147]....
        /*0a6c*/ 	.word	0x0000cb50
        /*0a70*/ 	.word	0x00000004
        /*0a74*/ 	.word	0x000000d0
        /*0a78*/ 	.short	0x010a
        /*0a7a*/ 	.byte	0xff
	.zero		1


	//   ....[148]....
        /*0a7c*/ 	.word	0x0000cbb0
        /*0a80*/ 	.word	0x00000004
        /*0a84*/ 	.word	0x000000f0
        /*0a88*/ 	.short	0x010a
        /*0a8a*/ 	.byte	0xff
	.zero		1


	//   ....[149]....
        /*0a8c*/ 	.word	0x0000cc10
        /*0a90*/ 	.word	0x00000004
        /*0a94*/ 	.word	0x00000000
        /*0a98*/ 	.short	0x010a
        /*0a9a*/ 	.byte	0xff
	.zero		1


	//   ....[150]....
        /*0a9c*/ 	.word	0x0000cc70
        /*0aa0*/ 	.word	0x00000000
        /*0aa4*/ 	.word	0x00000000
        /*0aa8*/ 	.short	0x010a
        /*0aaa*/ 	.byte	0xff
	.zero		1


	//   ....[151]....
        /*0aac*/ 	.word	0x0000ccd0
        /*0ab0*/ 	.word	0x00000000
        /*0ab4*/ 	.word	0x00000100
        /*0ab8*/ 	.short	0x010a
        /*0aba*/ 	.byte	0xff
	.zero		1


	//   ....[152]....
        /*0abc*/ 	.word	0x0000cd30
        /*0ac0*/ 	.word	0x00000000
        /*0ac4*/ 	.word	0x000000d0
        /*0ac8*/ 	.short	0x010a
        /*0aca*/ 	.byte	0xff
	.zero		1


	//   ....[153]....
        /*0acc*/ 	.word	0x0000cd90
        /*0ad0*/ 	.word	0x00000000
        /*0ad4*/ 	.word	0x000000c8
        /*0ad8*/ 	.short	0x010a
        /*0ada*/ 	.byte	0xff
	.zero		1


	//   ....[154]....
        /*0adc*/ 	.word	0x0000cdf0
        /*0ae0*/ 	.word	0x00000002
        /*0ae4*/ 	.word	0x000000a0
        /*0ae8*/ 	.short	0x010a
        /*0aea*/ 	.byte	0xff
	.zero		1


	//   ....[155]....
        /*0aec*/ 	.word	0x0000ce50
        /*0af0*/ 	.word	0x00000002
        /*0af4*/ 	.word	0x000000a8
        /*0af8*/ 	.short	0x010a
        /*0afa*/ 	.byte	0xff
	.zero		1


	//   ....[156]....
        /*0afc*/ 	.word	0x0000ceb0
        /*0b00*/ 	.word	0x00000002
        /*0b04*/ 	.word	0x000000b0
        /*0b08*/ 	.short	0x010a
        /*0b0a*/ 	.byte	0xff
	.zero		1


	//   ....[157]....
        /*0b0c*/ 	.word	0x0000cf10
        /*0b10*/ 	.word	0x00000002
        /*0b14*/ 	.word	0x000000b8
        /*0b18*/ 	.short	0x010a
        /*0b1a*/ 	.byte	0xff
	.zero		1


	//   ....[158]....
        /*0b1c*/ 	.word	0x0000cf70
        /*0b20*/ 	.word	0x00000002
        /*0b24*/ 	.word	0x000000a0
        /*0b28*/ 	.short	0x010a
        /*0b2a*/ 	.byte	0xff
	.zero		1


	//   ....[159]....
        /*0b2c*/ 	.word	0x0000cfd0
        /*0b30*/ 	.word	0x00000002
        /*0b34*/ 	.word	0x000000a8
        /*0b38*/ 	.short	0x010a
        /*0b3a*/ 	.byte	0xff
	.zero		1


	//   ....[160]....
        /*0b3c*/ 	.word	0x0000d030
        /*0b40*/ 	.word	0x00000002
        /*0b44*/ 	.word	0x000000b0
        /*0b48*/ 	.short	0x010a
        /*0b4a*/ 	.byte	0xff
	.zero		1


	//   ....[161]....
        /*0b4c*/ 	.word	0x0000d090
        /*0b50*/ 	.word	0x00000000
        /*0b54*/ 	.word	0x000000b8
        /*0b58*/ 	.short	0x010a
        /*0b5a*/ 	.byte	0xff
	.zero		1


	//   ....[162]....
        /*0b5c*/ 	.word	0x0000d0f0
        /*0b60*/ 	.word	0x00000000
        /*0b64*/ 	.word	0x000000a0
        /*0b68*/ 	.short	0x010a
        /*0b6a*/ 	.byte	0xff
	.zero		1


	//   ....[163]....
        /*0b6c*/ 	.word	0x0000d150
        /*0b70*/ 	.word	0x00000000
        /*0b74*/ 	.word	0x000000a8
        /*0b78*/ 	.short	0x010a
        /*0b7a*/ 	.byte	0xff
	.zero		1


	//   ....[164]....
        /*0b7c*/ 	.word	0x0000d1b0
        /*0b80*/ 	.word	0x00000002
        /*0b84*/ 	.word	0x000000b0
        /*0b88*/ 	.short	0x010a
        /*0b8a*/ 	.byte	0xff
	.zero		1


	//   ....[165]....
        /*0b8c*/ 	.word	0x0000d210
        /*0b90*/ 	.word	0x00000000
        /*0b94*/ 	.word	0x000000d0
        /*0b98*/ 	.short	0x010a
        /*0b9a*/ 	.byte	0xff
	.zero		1


	//   ....[166]....
        /*0b9c*/ 	.word	0x0000d270
        /*0ba0*/ 	.word	0x00000002
        /*0ba4*/ 	.word	0x00000080
        /*0ba8*/ 	.short	0x010a
        /*0baa*/ 	.byte	0xff
	.zero		1


	//   ....[167]....
        /*0bac*/ 	.word	0x0000d2c0
        /*0bb0*/ 	.word	0x00000051
        /*0bb4*/ 	.word	0x000000e0
        /*0bb8*/ 	.short	0x010a
        /*0bba*/ 	.byte	0xff
	.zero		1


	//   ....[168]....
        /*0bbc*/ 	.word	0x0000d310
        /*0bc0*/ 	.word	0x00000002
        /*0bc4*/ 	.word	0x00000080
        /*0bc8*/ 	.short	0x010a
        /*0bca*/ 	.byte	0xff
	.zero		1


	//   ....[169]....
        /*0bcc*/ 	.word	0x0000d360
        /*0bd0*/ 	.word	0x00000006
        /*0bd4*/ 	.word	0x00000080
        /*0bd8*/ 	.short	0x010a
        /*0bda*/ 	.byte	0xff
	.zero		1


	//   ....[170]....
        /*0bdc*/ 	.word	0x0000d3b0
        /*0be0*/ 	.word	0x00000000
        /*0be4*/ 	.word	0x00000080
        /*0be8*/ 	.short	0x010a
        /*0bea*/ 	.byte	0xff
	.zero		1


	//   ....[171]....
        /*0bec*/ 	.word	0x0000d400
        /*0bf0*/ 	.word	0x00000006
        /*0bf4*/ 	.word	0x00000080
        /*0bf8*/ 	.short	0x010a
        /*0bfa*/ 	.byte	0xff
	.zero		1


	//   ....[172]....
        /*0bfc*/ 	.word	0x0000d450
        /*0c00*/ 	.word	0x00000006
        /*0c04*/ 	.word	0x00000080
        /*0c08*/ 	.short	0x010a
        /*0c0a*/ 	.byte	0xff
	.zero		1


	//   ....[173]....
        /*0c0c*/ 	.word	0x0000d4a0
        /*0c10*/ 	.word	0x00000006
        /*0c14*/ 	.word	0x00000080
        /*0c18*/ 	.short	0x010a
        /*0c1a*/ 	.byte	0xff
	.zero		1


	//   ....[174]....
        /*0c1c*/ 	.word	0x0000d4f0
        /*0c20*/ 	.word	0x00000000
        /*0c24*/ 	.word	0x00000080
        /*0c28*/ 	.short	0x010a
        /*0c2a*/ 	.byte	0xff
	.zero		1


	//----- nvinfo : EIATTR_NUM_MBARRIERS
	.align		4
.L_47:
        /*0c2c*/ 	.byte	0x03, 0x38
        /*0c2e*/ 	.short	0x0021


	//----- nvinfo : EIATTR_EXIT_INSTR_OFFSETS
	.align		4
        /*0c30*/ 	.byte	0x04, 0x1c
        /*0c32*/ 	.short	(.L_49 - .L_48)


	//   ....[0]....
.L_48:
        /*0c34*/ 	.word	0x00003290


	//   ....[1]....
        /*0c38*/ 	.word	0x00003540


	//   ....[2]....
        /*0c3c*/ 	.word	0x000035a0


	//   ....[3]....
        /*0c40*/ 	.word	0x00004860


	//   ....[4]....
        /*0c44*/ 	.word	0x00006270


	//   ....[5]....
        /*0c48*/ 	.word	0x000062b0


	//   ....[6]....
        /*0c4c*/ 	.word	0x0000c430


	//   ....[7]....
        /*0c50*/ 	.word	0x0000c4b0


	//   ....[8]....
        /*0c54*/ 	.word	0x0000c4e0


	//   ....[9]....
        /*0c58*/ 	.word	0x0000c560


	//----- nvinfo : EIATTR_MAX_THREADS
	.align		4
.L_49:
        /*0c5c*/ 	.byte	0x04, 0x05
        /*0c5e*/ 	.short	(.L_51 - .L_50)
.L_50:
        /*0c60*/ 	.word	0x00000100
        /*0c64*/ 	.word	0x00000001
        /*0c68*/ 	.word	0x00000001


	//----- nvinfo : EIATTR_CRS_STACK_SIZE
	.align		4
.L_51:
        /*0c6c*/ 	.byte	0x04, 0x1e
        /*0c6e*/ 	.short	(.L_53 - .L_52)
.L_52:
        /*0c70*/ 	.word	0x00000000


	//----- nvinfo : EIATTR_CBANK_PARAM_SIZE
	.align		4
.L_53:
        /*0c74*/ 	.byte	0x03, 0x19
        /*0c76*/ 	.short	0x0900


	//----- nvinfo : EIATTR_PARAM_CBANK
	.align		4
        /*0c78*/ 	.byte	0x04, 0x0a
        /*0c7a*/ 	.short	(.L_55 - .L_54)
	.align		4
.L_54:
        /*0c7c*/ 	.word	index@(.nv.constant0._ZN7cutlass13device_kernelINS_4conv6kernel13ConvUniversalINS1_16ConvProblemShapeILNS1_8OperatorE0ELi3EEENS1_10collective14CollectiveConvINS1_47MainloopSm100TmaUmmaWarpSpecializedImplicitGemmILS5_0ELi8ELi3ELi1ELi2EN4cute5tupleIJNSA_1CILi2EEENSC_ILi1EEESE_EEEEENSB_IJNSC_ILi256EEENSC_ILi128EEENSB_IJNSC_ILi32EEEEEEEEENS_10tfloat32_tESM_NSA_8TiledMMAINSA_8MMA_AtomIJNSA_23SM100_MMA_TF32_2x1SM_SSISM_SM_fLi256ELi128ELNSA_4UMMA5MajorE0ELSR_0ELNSQ_7ScaleInE0ELSS_0EEEEEENSA_6LayoutINSB_IJSE_SE_SE_EEENSB_IJNSC_ILi0EEESX_SX_EEEEENSB_IJNSA_10UnderscoreES10_S10_EEEEENS7_6detail27Sm100ImplicitGemmTileTraitsINSA_25SM100_TMA_2SM_LOAD_IM2COLENSA_14ComposedLayoutINSA_7SwizzleILi3ELi4ELi3EEENSA_18smem_ptr_flag_bitsILi32EEENSV_INSB_IJNSC_ILi8EEESJ_EEENSB_IJSJ_SE_EEEEEEEvEENS14_INSA_18SM100_TMA_2SM_LOADES1F_vEEEENS_8epilogue10collective18CollectiveEpilogueINS1K_23Sm100TmaWarpSpecializedILi4ELi2ELi16ELb1ELb0EEEJNSB_IJSI_SI_SK_EEENSB_IJNSV_ISI_SE_EENSV_INSC_ILi16EEESE_EEEEESM_NSB_IJNSB_IJllllEEESE_SX_EEESM_S1V_NS1K_6fusion15FusionCallbacksIS1O_NS1W_17LinearCombinationISM_fSM_fLNS_15FloatRoundStyleE2EEES1P_S1T_JEEENSA_5SM1004TMEM4LOAD26SM100_TMEM_LOAD_32dp32b16xENSA_20SM90_TMA_LOAD_IM2COLENS16_INS17_ILi2ELi4ELi3EEES1A_NSV_INSB_IJS1B_S1R_EEENSB_IJS1R_SE_EEEEEEENSA_39AutoVectorizingCopyWithAssumedAlignmentILi128EEENSA_21SM90_TMA_STORE_IM2COLES2B_S2D_S2D_EEEvvEEEEvNT_6ParamsE)
        /*0c80*/ 	.short	0x0380
        /*0c82*/ 	.short	0x0900


	//----- nvinfo : EIATTR_SW_WAR
	.align		4
.L_55:
        /*0c84*/ 	.byte	0x04, 0x36
        /*0c86*/ 	.short	(.L_57 - .L_56)
.L_56:
        /*0c88*/ 	.word	0x00000008
.L_57:


//--------------------- .nv.callgraph             --------------------------
	.section	.nv.callgraph,"",@"SHT_CUDA_CALLGRAPH"
	.align	4
	.sectionentsize	8
	.align		4
        /*0000*/ 	.word	0x00000000
	.align		4
        /*0004*/ 	.word	0xffffffff
	.align		4
        /*0008*/ 	.word	index@(_ZN7cutlass13device_kernelINS_4conv6kernel13ConvUniversalINS1_16ConvProblemShapeILNS1_8OperatorE0ELi3EEENS1_10collective14CollectiveConvINS1_47MainloopSm100TmaUmmaWarpSpecializedImplicitGemmILS5_0ELi8ELi3ELi1ELi2EN4cute5tupleIJNSA_1CILi2EEENSC_ILi1EEESE_EEEEENSB_IJNSC_ILi256EEENSC_ILi128EEENSB_IJNSC_ILi32EEEEEEEEENS_10tfloat32_tESM_NSA_8TiledMMAINSA_8MMA_AtomIJNSA_23SM100_MMA_TF32_2x1SM_SSISM_SM_fLi256ELi128ELNSA_4UMMA5MajorE0ELSR_0ELNSQ_7ScaleInE0ELSS_0EEEEEENSA_6LayoutINSB_IJSE_SE_SE_EEENSB_IJNSC_ILi0EEESX_SX_EEEEENSB_IJNSA_10UnderscoreES10_S10_EEEEENS7_6detail27Sm100ImplicitGemmTileTraitsINSA_25SM100_TMA_2SM_LOAD_IM2COLENSA_14ComposedLayoutINSA_7SwizzleILi3ELi4ELi3EEENSA_18smem_ptr_flag_bitsILi32EEENSV_INSB_IJNSC_ILi8EEESJ_EEENSB_IJSJ_SE_EEEEEEEvEENS14_INSA_18SM100_TMA_2SM_LOADES1F_vEEEENS_8epilogue10collective18CollectiveEpilogueINS1K_23Sm100TmaWarpSpecializedILi4ELi2ELi16ELb1ELb0EEEJNSB_IJSI_SI_SK_EEENSB_IJNSV_ISI_SE_EENSV_INSC_ILi16EEESE_EEEEESM_NSB_IJNSB_IJllllEEESE_SX_EEESM_S1V_NS1K_6fusion15FusionCallbacksIS1O_NS1W_17LinearCombinationISM_fSM_fLNS_15FloatRoundStyleE2EEES1P_S1T_JEEENSA_5SM1004TMEM4LOAD26SM100_TMEM_LOAD_32dp32b16xENSA_20SM90_TMA_LOAD_IM2COLENS16_INS17_ILi2ELi4ELi3EEES1A_NSV_INSB_IJS1B_S1R_EEENSB_IJS1R_SE_EEEEEEENSA_39AutoVectorizingCopyWithAssumedAlignmentILi128EEENSA_21SM90_TMA_STORE_IM2COLES2B_S2D_S2D_EEEvvEEEEvNT_6ParamsE)
	.align		4
        /*000c*/ 	.word	index@(__assertfail)
	.align		4
        /*0010*/ 	.word	0x00000000
	.align		4
        /*0014*/ 	.word	0xfffffffe
	.align		4
        /*0018*/ 	.word	0x00000000
	.align		4
        /*001c*/ 	.word	0xfffffffd
	.align		4
        /*0020*/ 	.word	0x00000000
	.align		4
        /*0024*/ 	.word	0xfffffffc


//--------------------- .nv.constant4             --------------------------
	.section	.nv.constant4,"a",@progbits
	.align	8
	.align		8
.nv.constant4:
        /*0000*/ 	.dword	__assertfail
	.align		8
        /*0008*/ 	.dword	__unnamed_1
	.align		8
        /*0010*/ 	.dword	__unnamed_2
	.align		8
        /*0018*/ 	.dword	_ZN39_INTERNAL_96cccf9d_4_k_cu_0058bb54_35044cuda3std3__45__cpo5beginE
	.align		8
        /*0020*/ 	.dword	_ZN39_INTERNAL_96cccf9d_4_k_cu_0058bb54_35044cuda3std3__45__cpo3endE
	.align		8
        /*0028*/ 	.dword	_ZN39_INTERNAL_96cccf9d_4_k_cu_0058bb54_35044cuda3std3__45__cpo6cbeginE
	.align		8
        /*0030*/ 	.dword	_ZN39_INTERNAL_96cccf9d_4_k_cu_0058bb54_35044cuda3std3__45__cpo4cendE
	.align		8
        /*0038*/ 	.dword	_ZN39_INTERNAL_96cccf9d_4_k_cu_0058bb54_35044cuda3std3__441_GLOBAL__N__96cccf9d_4_k_cu_0058bb54_35046ignoreE
	.align		8
        /*0040*/ 	.dword	_ZN39_INTERNAL_96cccf9d_4_k_cu_0058bb54_35044cuda3std3__419piecewise_constructE
	.align		8
        /*0048*/ 	.dword	_ZN39_INTERNAL_96cccf9d_4_k_cu_0058bb54_35044cuda3std3__48in_placeE
	.align		8
        /*0050*/ 	.dword	_ZN39_INTERNAL_96cccf9d_4_k_cu_0058bb54_35044cuda3std6ranges3__45__cpo4swapE
	.align		8
        /*0058*/ 	.dword	_ZN39_INTERNAL_96cccf9d_4_k_cu_0058bb54_35044cuda3std6ranges3__45__cpo9iter_moveE
	.align		8
        /*0060*/ 	.dword	_ZN39_INTERNAL_96cccf9d_4_k_cu_0058bb54_35044cute7productE
	.align		8
        /*0068*/ 	.dword	_ZN39_INTERNAL_96cccf9d_4_k_cu_0058bb54_35044cute1_E
	.align		8
        /*0070*/ 	.dword	$str$27
	.align		8
        /*0078*/ 	.dword	$str$28
	.align		8
        /*0080*/ 	.dword	$str$29
	.align		8
        /*0088*/ 	.dword	$str$30


//--------------------- .text._ZN7cutlass13device_kernelINS_4conv6kernel13ConvUniversalINS1_16ConvProblemShapeILNS1_8OperatorE0ELi3EEENS1_10collective14CollectiveConvINS1_47MainloopSm100TmaUmmaWarpSpecializedImplicitGemmILS5_0ELi8ELi3ELi1ELi2EN4cute5tupleIJNSA_1CILi2EEENSC_ILi1EEESE_EEEEENSB_IJNSC_ILi256EEENSC_ILi128EEENSB_IJNSC_ILi32EEEEEEEEENS_10tfloat32_tESM_NSA_8TiledMMAINSA_8MMA_AtomIJNSA_23SM100_MMA_TF32_2x1SM_SSISM_SM_fLi256ELi128ELNSA_4UMMA5MajorE0ELSR_0ELNSQ_7ScaleInE0ELSS_0EEEEEENSA_6LayoutINSB_IJSE_SE_SE_EEENSB_IJNSC_ILi0EEESX_SX_EEEEENSB_IJNSA_10UnderscoreES10_S10_EEEEENS7_6detail27Sm100ImplicitGemmTileTraitsINSA_25SM100_TMA_2SM_LOAD_IM2COLENSA_14ComposedLayoutINSA_7SwizzleILi3ELi4ELi3EEENSA_18smem_ptr_flag_bitsILi32EEENSV_INSB_IJNSC_ILi8EEESJ_EEENSB_IJSJ_SE_EEEEEEEvEENS14_INSA_18SM100_TMA_2SM_LOADES1F_vEEEENS_8epilogue10collective18CollectiveEpilogueINS1K_23Sm100TmaWarpSpecializedILi4ELi2ELi16ELb1ELb0EEEJNSB_IJSI_SI_SK_EEENSB_IJNSV_ISI_SE_EENSV_INSC_ILi16EEESE_EEEEESM_NSB_IJNSB_IJllllEEESE_SX_EEESM_S1V_NS1K_6fusion15FusionCallbacksIS1O_NS1W_17LinearCombinationISM_fSM_fLNS_15FloatRoundStyleE2EEES1P_S1T_JEEENSA_5SM1004TMEM4LOAD26SM100_TMEM_LOAD_32dp32b16xENSA_20SM90_TMA_LOAD_IM2COLENS16_INS17_ILi2ELi4ELi3EEES1A_NSV_INSB_IJS1B_S1R_EEENSB_IJS1R_SE_EEEEEEENSA_39AutoVectorizingCopyWithAssumedAlignmentILi128EEENSA_21SM90_TMA_STORE_IM2COLES2B_S2D_S2D_EEEvvEEEEvNT_6ParamsE --------------------------
	.section	.text._ZN7cutlass13device_kernelINS_4conv6kernel13ConvUniversalINS1_16ConvProblemShapeILNS1_8OperatorE0ELi3EEENS1_10collective14CollectiveConvINS1_47MainloopSm100TmaUmmaWarpSpecializedImplicitGemmILS5_0ELi8ELi3ELi1ELi2EN4cute5tupleIJNSA_1CILi2EEENSC_ILi1EEESE_EEEEENSB_IJNSC_ILi256EEENSC_ILi128EEENSB_IJNSC_ILi32EEEEEEEEENS_10tfloat32_tESM_NSA_8TiledMMAINSA_8MMA_AtomIJNSA_23SM100_MMA_TF32_2x1SM_SSISM_SM_fLi256ELi128ELNSA_4UMMA5MajorE0ELSR_0ELNSQ_7ScaleInE0ELSS_0EEEEEENSA_6LayoutINSB_IJSE_SE_SE_EEENSB_IJNSC_ILi0EEESX_SX_EEEEENSB_IJNSA_10UnderscoreES10_S10_EEEEENS7_6detail27Sm100ImplicitGemmTileTraitsINSA_25SM100_TMA_2SM_LOAD_IM2COLENSA_14ComposedLayoutINSA_7SwizzleILi3ELi4ELi3EEENSA_18smem_ptr_flag_bitsILi32EEENSV_INSB_IJNSC_ILi8EEESJ_EEENSB_IJSJ_SE_EEEEEEEvEENS14_INSA_18SM100_TMA_2SM_LOADES1F_vEEEENS_8epilogue10collective18CollectiveEpilogueINS1K_23Sm100TmaWarpSpecializedILi4ELi2ELi16ELb1ELb0EEEJNSB_IJSI_SI_SK_EEENSB_IJNSV_ISI_SE_EENSV_INSC_ILi16EEESE_EEEEESM_NSB_IJNSB_IJllllEEESE_SX_EEESM_S1V_NS1K_6fusion15FusionCallbacksIS1O_NS1W_17LinearCombinationISM_fSM_fLNS_15FloatRoundStyleE2EEES1P_S1T_JEEENSA_5SM1004TMEM4LOAD26SM100_TMEM_LOAD_32dp32b16xENSA_20SM90_TMA_LOAD_IM2COLENS16_INS17_ILi2ELi4ELi3EEES1A_NSV_INSB_IJS1B_S1R_EEENSB_IJS1R_SE_EEEEEEENSA_39AutoVectorizingCopyWithAssumedAlignmentILi128EEENSA_21SM90_TMA_STORE_IM2COLES2B_S2D_S2D_EEEvvEEEEvNT_6ParamsE,"ax",@progbits
	.align	128
.text._ZN7cutlass13device_kernelINS_4conv6kernel13ConvUniversalINS1_16ConvProblemShapeILNS1_8OperatorE0ELi3EEENS1_10collective14CollectiveConvINS1_47MainloopSm100TmaUmmaWarpSpecializedImplicitGemmILS5_0ELi8ELi3ELi1ELi2EN4cute5tupleIJNSA_1CILi2EEENSC_ILi1EEESE_EEEEENSB_IJNSC_ILi256EEENSC_ILi128EEENSB_IJNSC_ILi32EEEEEEEEENS_10tfloat32_tESM_NSA_8TiledMMAINSA_8MMA_AtomIJNSA_23SM100_MMA_TF32_2x1SM_SSISM_SM_fLi256ELi128ELNSA_4UMMA5MajorE0ELSR_0ELNSQ_7ScaleInE0ELSS_0EEEEEENSA_6LayoutINSB_IJSE_SE_SE_EEENSB_IJNSC_ILi0EEESX_SX_EEEEENSB_IJNSA_10UnderscoreES10_S10_EEEEENS7_6detail27Sm100ImplicitGemmTileTraitsINSA_25SM100_TMA_2SM_LOAD_IM2COLENSA_14ComposedLayoutINSA_7SwizzleILi3ELi4ELi3EEENSA_18smem_ptr_flag_bitsILi32EEENSV_INSB_IJNSC_ILi8EEESJ_EEENSB_IJSJ_SE_EEEEEEEvEENS14_INSA_18SM100_TMA_2SM_LOADES1F_vEEEENS_8epilogue10collective18CollectiveEpilogueINS1K_23Sm100TmaWarpSpecializedILi4ELi2ELi16ELb1ELb0EEEJNSB_IJSI_SI_SK_EEENSB_IJNSV_ISI_SE_EENSV_INSC_ILi16EEESE_EEEEESM_NSB_IJNSB_IJllllEEESE_SX_EEESM_S1V_NS1K_6fusion15FusionCallbacksIS1O_NS1W_17LinearCombinationISM_fSM_fLNS_15FloatRoundStyleE2EEES1P_S1T_JEEENSA_5SM1004TMEM4LOAD26SM100_TMEM_LOAD_32dp32b16xENSA_20SM90_TMA_LOAD_IM2COLENS16_INS17_ILi2ELi4ELi3EEES1A_NSV_INSB_IJS1B_S1R_EEENSB_IJS1R_SE_EEEEEEENSA_39AutoVectorizingCopyWithAssumedAlignmentILi128EEENSA_21SM90_TMA_STORE_IM2COLES2B_S2D_S2D_EEEvvEEEEvNT_6ParamsE:
        .type           _ZN7cutlass13device_kernelINS_4conv6kernel13ConvUniversalINS1_16ConvProblemShapeILNS1_8OperatorE0ELi3EEENS1_10collective14CollectiveConvINS1_47MainloopSm100TmaUmmaWarpSpecializedImplicitGemmILS5_0ELi8ELi3ELi1ELi2EN4cute5tupleIJNSA_1CILi2EEENSC_ILi1EEESE_EEEEENSB_IJNSC_ILi256EEENSC_ILi128EEENSB_IJNSC_ILi32EEEEEEEEENS_10tfloat32_tESM_NSA_8TiledMMAINSA_8MMA_AtomIJNSA_23SM100_MMA_TF32_2x1SM_SSISM_SM_fLi256ELi128ELNSA_4UMMA5MajorE0ELSR_0ELNSQ_7ScaleInE0ELSS_0EEEEEENSA_6LayoutINSB_IJSE_SE_SE_EEENSB_IJNSC_ILi0EEESX_SX_EEEEENSB_IJNSA_10UnderscoreES10_S10_EEEEENS7_6detail27Sm100ImplicitGemmTileTraitsINSA_25SM100_TMA_2SM_LOAD_IM2COLENSA_14ComposedLayoutINSA_7SwizzleILi3ELi4ELi3EEENSA_18smem_ptr_flag_bitsILi32EEENSV_INSB_IJNSC_ILi8EEESJ_EEENSB_IJSJ_SE_EEEEEEEvEENS14_INSA_18SM100_TMA_2SM_LOADES1F_vEEEENS_8epilogue10collective18CollectiveEpilogueINS1K_23Sm100TmaWarpSpecializedILi4ELi2ELi16ELb1ELb0EEEJNSB_IJSI_SI_SK_EEENSB_IJNSV_ISI_SE_EENSV_INSC_ILi16EEESE_EEEEESM_NSB_IJNSB_IJllllEEESE_SX_EEESM_S1V_NS1K_6fusion15FusionCallbacksIS1O_NS1W_17LinearCombinationISM_fSM_fLNS_15FloatRoundStyleE2EEES1P_S1T_JEEENSA_5SM1004TMEM4LOAD26SM100_TMEM_LOAD_32dp32b16xENSA_20SM90_TMA_LOAD_IM2COLENS16_INS17_ILi2ELi4ELi3EEES1A_NSV_INSB_IJS1B_S1R_EEENSB_IJS1R_SE_EEEEEEENSA_39AutoVectorizingCopyWithAssumedAlignmentILi128EEENSA_21SM90_TMA_STORE_IM2COLES2B_S2D_S2D_EEEvvEEEEvNT_6ParamsE,@function
        .size           _ZN7cutlass13device_kernelINS_4conv6kernel13ConvUniversalINS1_16ConvProblemShapeILNS1_8OperatorE0ELi3EEENS1_10collective14CollectiveConvINS1_47MainloopSm100TmaUmmaWarpSpecializedImplicitGemmILS5_0ELi8ELi3ELi1ELi2EN4cute5tupleIJNSA_1CILi2EEENSC_ILi1EEESE_EEEEENSB_IJNSC_ILi256EEENSC_ILi128EEENSB_IJNSC_ILi32EEEEEEEEENS_10tfloat32_tESM_NSA_8TiledMMAINSA_8MMA_AtomIJNSA_23SM100_MMA_TF32_2x1SM_SSISM_SM_fLi256ELi128ELNSA_4UMMA5MajorE0ELSR_0ELNSQ_7ScaleInE0ELSS_0EEEEEENSA_6LayoutINSB_IJSE_SE_SE_EEENSB_IJNSC_ILi0EEESX_SX_EEEEENSB_IJNSA_10UnderscoreES10_S10_EEEEENS7_6detail27Sm100ImplicitGemmTileTraitsINSA_25SM100_TMA_2SM_LOAD_IM2COLENSA_14ComposedLayoutINSA_7SwizzleILi3ELi4ELi3EEENSA_18smem_ptr_flag_bitsILi32EEENSV_INSB_IJNSC_ILi8EEESJ_EEENSB_IJSJ_SE_EEEEEEEvEENS14_INSA_18SM100_TMA_2SM_LOADES1F_vEEEENS_8epilogue10collective18CollectiveEpilogueINS1K_23Sm100TmaWarpSpecializedILi4ELi2ELi16ELb1ELb0EEEJNSB_IJSI_SI_SK_EEENSB_IJNSV_ISI_SE_EENSV_INSC_ILi16EEESE_EEEEESM_NSB_IJNSB_IJllllEEESE_SX_EEESM_S1V_NS1K_6fusion15FusionCallbacksIS1O_NS1W_17LinearCombinationISM_fSM_fLNS_15FloatRoundStyleE2EEES1P_S1T_JEEENSA_5SM1004TMEM4LOAD26SM100_TMEM_LOAD_32dp32b16xENSA_20SM90_TMA_LOAD_IM2COLENS16_INS17_ILi2ELi4ELi3EEES1A_NSV_INSB_IJS1B_S1R_EEENSB_IJS1R_SE_EEEEEEENSA_39AutoVectorizingCopyWithAssumedAlignmentILi128EEENSA_21SM90_TMA_STORE_IM2COLES2B_S2D_S2D_EEEvvEEEEvNT_6ParamsE,(.L_x_243 - _ZN7cutlass13device_kernelINS_4conv6kernel13ConvUniversalINS1_16ConvProblemShapeILNS1_8OperatorE0ELi3EEENS1_10collective14CollectiveConvINS1_47MainloopSm100TmaUmmaWarpSpecializedImplicitGemmILS5_0ELi8ELi3ELi1ELi2EN4cute5tupleIJNSA_1CILi2EEENSC_ILi1EEESE_EEEEENSB_IJNSC_ILi256EEENSC_ILi128EEENSB_IJNSC_ILi32EEEEEEEEENS_10tfloat32_tESM_NSA_8TiledMMAINSA_8MMA_AtomIJNSA_23SM100_MMA_TF32_2x1SM_SSISM_SM_fLi256ELi128ELNSA_4UMMA5MajorE0ELSR_0ELNSQ_7ScaleInE0ELSS_0EEEEEENSA_6LayoutINSB_IJSE_SE_SE_EEENSB_IJNSC_ILi0EEESX_SX_EEEEENSB_IJNSA_10UnderscoreES10_S10_EEEEENS7_6detail27Sm100ImplicitGemmTileTraitsINSA_25SM100_TMA_2SM_LOAD_IM2COLENSA_14ComposedLayoutINSA_7SwizzleILi3ELi4ELi3EEENSA_18smem_ptr_flag_bitsILi32EEENSV_INSB_IJNSC_ILi8EEESJ_EEENSB_IJSJ_SE_EEEEEEEvEENS14_INSA_18SM100_TMA_2SM_LOADES1F_vEEEENS_8epilogue10collective18CollectiveEpilogueINS1K_23Sm100TmaWarpSpecializedILi4ELi2ELi16ELb1ELb0EEEJNSB_IJSI_SI_SK_EEENSB_IJNSV_ISI_SE_EENSV_INSC_ILi16EEESE_EEEEESM_NSB_IJNSB_IJllllEEESE_SX_EEESM_S1V_NS1K_6fusion15FusionCallbacksIS1O_NS1W_17LinearCombinationISM_fSM_fLNS_15FloatRoundStyleE2EEES1P_S1T_JEEENSA_5SM1004TMEM4LOAD26SM100_TMEM_LOAD_32dp32b16xENSA_20SM90_TMA_LOAD_IM2COLENS16_INS17_ILi2ELi4ELi3EEES1A_NSV_INSB_IJS1B_S1R_EEENSB_IJS1R_SE_EEEEEEENSA_39AutoVectorizingCopyWithAssumedAlignmentILi128EEENSA_21SM90_TMA_STORE_IM2COLES2B_S2D_S2D_EEEvvEEEEvNT_6ParamsE)
        .other          _ZN7cutlass13device_kernelINS_4conv6kernel13ConvUniversalINS1_16ConvProblemShapeILNS1_8OperatorE0ELi3EEENS1_10collective14CollectiveConvINS1_47MainloopSm100TmaUmmaWarpSpecializedImplicitGemmILS5_0ELi8ELi3ELi1ELi2EN4cute5tupleIJNSA_1CILi2EEENSC_ILi1EEESE_EEEEENSB_IJNSC_ILi256EEENSC_ILi128EEENSB_IJNSC_ILi32EEEEEEEEENS_10tfloat32_tESM_NSA_8TiledMMAINSA_8MMA_AtomIJNSA_23SM100_MMA_TF32_2x1SM_SSISM_SM_fLi256ELi128ELNSA_4UMMA5MajorE0ELSR_0ELNSQ_7ScaleInE0ELSS_0EEEEEENSA_6LayoutINSB_IJSE_SE_SE_EEENSB_IJNSC_ILi0EEESX_SX_EEEEENSB_IJNSA_10UnderscoreES10_S10_EEEEENS7_6detail27Sm100ImplicitGemmTileTraitsINSA_25SM100_TMA_2SM_LOAD_IM2COLENSA_14ComposedLayoutINSA_7SwizzleILi3ELi4ELi3EEENSA_18smem_ptr_flag_bitsILi32EEENSV_INSB_IJNSC_ILi8EEESJ_EEENSB_IJSJ_SE_EEEEEEEvEENS14_INSA_18SM100_TMA_2SM_LOADES1F_vEEEENS_8epilogue10collective18CollectiveEpilogueINS1K_23Sm100TmaWarpSpecializedILi4ELi2ELi16ELb1ELb0EEEJNSB_IJSI_SI_SK_EEENSB_IJNSV_ISI_SE_EENSV_INSC_ILi16EEESE_EEEEESM_NSB_IJNSB_IJllllEEESE_SX_EEESM_S1V_NS1K_6fusion15FusionCallbacksIS1O_NS1W_17LinearCombinationISM_fSM_fLNS_15FloatRoundStyleE2EEES1P_S1T_JEEENSA_5SM1004TMEM4LOAD26SM100_TMEM_LOAD_32dp32b16xENSA_20SM90_TMA_LOAD_IM2COLENS16_INS17_ILi2ELi4ELi3EEES1A_NSV_INSB_IJS1B_S1R_EEENSB_IJS1R_SE_EEEEEEENSA_39AutoVectorizingCopyWithAssumedAlignmentILi128EEENSA_21SM90_TMA_STORE_IM2COLES2B_S2D_S2D_EEEvvEEEEvNT_6ParamsE,@"STO_CUDA_ENTRY STV_DEFAULT"
_ZN7cutlass13device_kernelINS_4conv6kernel13ConvUniversalINS1_16ConvProblemShapeILNS1_8OperatorE0ELi3EEENS1_10collective14CollectiveConvINS1_47MainloopSm100TmaUmmaWarpSpecializedImplicitGemmILS5_0ELi8ELi3ELi1ELi2EN4cute5tupleIJNSA_1CILi2EEENSC_ILi1EEESE_EEEEENSB_IJNSC_ILi256EEENSC_ILi128EEENSB_IJNSC_ILi32EEEEEEEEENS_10tfloat32_tESM_NSA_8TiledMMAINSA_8MMA_AtomIJNSA_23SM100_MMA_TF32_2x1SM_SSISM_SM_fLi256ELi128ELNSA_4UMMA5MajorE0ELSR_0ELNSQ_7ScaleInE0ELSS_0EEEEEENSA_6LayoutINSB_IJSE_SE_SE_EEENSB_IJNSC_ILi0EEESX_SX_EEEEENSB_IJNSA_10UnderscoreES10_S10_EEEEENS7_6detail27Sm100ImplicitGemmTileTraitsINSA_25SM100_TMA_2SM_LOAD_IM2COLENSA_14ComposedLayoutINSA_7SwizzleILi3ELi4ELi3EEENSA_18smem_ptr_flag_bitsILi32EEENSV_INSB_IJNSC_ILi8EEESJ_EEENSB_IJSJ_SE_EEEEEEEvEENS14_INSA_18SM100_TMA_2SM_LOADES1F_vEEEENS_8epilogue10collective18CollectiveEpilogueINS1K_23Sm100TmaWarpSpecializedILi4ELi2ELi16ELb1ELb0EEEJNSB_IJSI_SI_SK_EEENSB_IJNSV_ISI_SE_EENSV_INSC_ILi16EEESE_EEEEESM_NSB_IJNSB_IJllllEEESE_SX_EEESM_S1V_NS1K_6fusion15FusionCallbacksIS1O_NS1W_17LinearCombinationISM_fSM_fLNS_15FloatRoundStyleE2EEES1P_S1T_JEEENSA_5SM1004TMEM4LOAD26SM100_TMEM_LOAD_32dp32b16xENSA_20SM90_TMA_LOAD_IM2COLENS16_INS17_ILi2ELi4ELi3EEES1A_NSV_INSB_IJS1B_S1R_EEENSB_IJS1R_SE_EEEEEEENSA_39AutoVectorizingCopyWithAssumedAlignmentILi128EEENSA_21SM90_TMA_STORE_IM2COLES2B_S2D_S2D_EEEvvEEEEvNT_6ParamsE:
[----:B------:R-:W1:Y:S01]  /*0000*/  LDC R1, c[0x0][0x37c] ;  /* 0x0000df00ff017b82 */ /* 0x000e620000000800 */
[----:B------:R-:W2:Y:S01]  /*0010*/  S2R R56, SR_TID.X ;  /* 0x0000000000387919 */ /* 0x000ea20000002100 */
[----:B------:R-:W3:Y:S06]  /*0020*/  LDCU.64 UR8, c[0x0][0x990] ;  /* 0x00013200ff0877ac */ /* 0x000eec0008000a00 */
[----:B------:R-:W4:Y:S01]  /*0030*/  S2UR UR4, SR_CgaCtaId ;  /* 0x00000000000479c3 */ /* 0x000f220000008800 */
[----:B-1----:R-:W-:Y:S01]  /*0040*/  VIADD R1, R1, 0xfffffff8 ;  /* 0xfffffff801017836 */ /* 0x002fe20000000000 */
[----:B------:R-:W-:-:S02]  /*0050*/  PRMT R58, RZ, 0x7610, R58 ;  /* 0x00007610ff3a7816 */ /* 0x000fc4000000003a */
[----:B------:R-:W-:Y:S02]  /*0060*/  ELECT P1, URZ, PT ;  /* 0x0000000000ff782f */ /* 0x000fe40003820000 */
[----:B------:R-:W-:Y:S01]  /*0070*/  R2UR UR49, R1 ;  /* 0x00000000013172ca */ /* 0x000fe200000e0000 */
[----:B---3--:R-:W-:-:S04]  /*0080*/  UISETP.NE.U32.AND UP0, UPT, UR8, URZ, UPT ;  /* 0x000000ff0800728c */ /* 0x008fc8000bf05070 */
[----:B------:R-:W-:Y:S02]  /*0090*/  UISETP.NE.AND.EX UP0, UPT, UR9, URZ, UPT, UP0 ;  /* 0x000000ff0900728c */ /* 0x000fe4000bf05300 */
[----:B----4-:R-:W-:Y:S02]  /*00a0*/  ULOP3.LUT UR38, UR4, 0x1, URZ, 0xc0, !UPT ;  /* 0x0000000104267892 */ /* 0x010fe4000f8ec0ff */
[----:B------:R-:W-:Y:S01]  /*00b0*/  ULOP3.LUT UR37, UR4, 0x1, URZ, 0x3c, !UPT ;  /* 0x0000000104257892 */ /* 0x000fe2000f8e3cff */
[----:B--2---:R-:W-:-:S05]  /*00c0*/  SHF.R.U32.HI R59, RZ, 0x5, R56 ;  /* 0x00000005ff3b7819 */ /* 0x004fca0000011638 */
[----:B------:R-:W1:Y:S02]  /*00d0*/  SHFL.IDX PT, R0, R59, RZ, 0x1f ;  /* 0x00001fff3b007589 */ /* 0x000e6400000e0000 */
[----:B-1----:R-:W-:Y:S01]  /*00e0*/  R2UR UR18, R0 ;  /* 0x00000000001272ca */ /* 0x002fe200000e0000 */
[----:B------:R-:W-:-:S14]  /*00f0*/  BRA.U UP0, `(.L_x_0) ;  /* 0x0000000100307547 */ /* 0x000fdc000b800000 */
[----:B------:R-:W1:Y:S02]  /*0100*/  LDCU.64 UR4, c[0x0][0x988] ;  /* 0x00013100ff0477ac */ /* 0x000e640008000a00 */
[----:B-1----:R-:W-:-:S04]  /*0110*/  UISETP.NE.U32.AND UP0, UPT, UR4, URZ, UPT ;  /* 0x000000ff0400728c */ /* 0x002fc8000bf05070 */
[----:B------:R-:W-:-:S09]  /*0120*/  UISETP.NE.AND.EX UP0, UPT, UR5, URZ, UPT, UP0 ;  /* 0x000000ff0500728c */ /* 0x000fd2000bf05300 */
[----:B------:R-:W-:Y:S05]  /*0130*/  BRA.U !UP0, `(.L_x_1) ;  /* 0x0000000108147547 */ /* 0x000fea000b800000 */
[----:B------:R-:W1:Y:S01]  /*0140*/  LDC.64 R2, c[0x0][0x988] ;  /* 0x00026200ff027b82 */ /* 0x000e620000000a00 */
[----:B------:R-:W1:Y:S02]  /*0150*/  LDCU.64 UR4, c[0x0][0x358] ;  /* 0x00006b00ff0477ac */ /* 0x000e640008000a00 */
[----:B-1----:R1:W5:Y:S01]  /*0160*/  LDG.E R27, desc[UR4][R2.64] ;  /* 0x00000004021b7981 */ /* 0x002362000c1e1900 */
[----:B------:R-:W-:Y:S01]  /*0170*/  HFMA2 R58, -RZ, RZ, 0, 5.9604644775390625e-08 ;  /* 0x00000001ff3a7431 */ /* 0x000fe200000001ff */
[----:B------:R-:W-:Y:S05]  /*0180*/  BRA `(.L_x_0) ;  /* 0x00000000000c7947 */ /* 0x000fea0003800000 */
.L_x_1:
[----:B------:R-:W1:Y:S01]  /*0190*/  LDCU UR4, c[0x0][0x980] ;  /* 0x00013000ff0477ac */ /* 0x000e620008000800 */
[----:B------:R-:W-:Y:S01]  /*01a0*/  HFMA2 R58, -RZ, RZ, 0, 5.9604644775390625e-08 ;  /* 0x00000001ff3a7431 */ /* 0x000fe200000001ff */
[----:B-1----:R-:W-:-:S07]  /*01b0*/  MOV R27, UR4 ;  /* 0x00000004001b7c02 */ /* 0x002fce0008000f00 */
.L_x_0:
[----:B------:R-:W2:Y:S02]  /*01c0*/  LDCU.64 UR4, c[0x0][0x9b0] ;  /* 0x00013600ff0477ac */ /* 0x000ea40008000a00 */
[----:B--2---:R-:W-:-:S04]  /*01d0*/  UISETP.NE.U32.AND UP0, UPT, UR4, URZ, UPT ;  /* 0x000000ff0400728c */ /* 0x004fc8000bf05070 */
[----:B------:R-:W-:-:S09]  /*01e0*/  UISETP.NE.AND.EX UP0, UPT, UR5, URZ, UPT, UP0 ;  /* 0x000000ff0500728c */ /* 0x000fd2000bf05300 */
[----:B------:R-:W-:Y:S05]  /*01f0*/  BRA.U UP0, `(.L_x_2) ;  /* 0x0000000100287547 */ /* 0x000fea000b800000 */
[----:B------:R-:W2:Y:S02]  /*0200*/  LDCU.64 UR4, c[0x0][0x9a8] ;  /* 0x00013500ff0477ac */ /* 0x000ea40008000a00 */
[----:B--2---:R-:W-:-:S04]  /*0210*/  UISETP.NE.U32.AND UP0, UPT, UR4, URZ, UPT ;  /* 0x000000ff0400728c */ /* 0x004fc8000bf05070 */
[----:B------:R-:W-:-:S09]  /*0220*/  UISETP.NE.AND.EX UP0, UPT, UR5, URZ, UPT, UP0 ;  /* 0x000000ff0500728c */ /* 0x000fd2000bf05300 */
[----:B------:R-:W-:Y:S05]  /*0230*/  BRA.U !UP0, `(.L_x_3) ;  /* 0x0000000108107547 */ /* 0x000fea000b800000 */
[----:B------:R-:W2:Y:S01]  /*0240*/  LDC.64 R24, c[0x0][0x9a8] ;  /* 0x00026a00ff187b82 */ /* 0x000ea20000000a00 */
[----:B------:R-:W2:Y:S02]  /*0250*/  LDCU.64 UR4, c[0x0][0x358] ;  /* 0x00006b00ff0477ac */ /* 0x000ea40008000a00 */
[----:B--2---:R2:W5:Y:S01]  /*0260*/  LDG.E R24, desc[UR4][R24.64] ;  /* 0x0000000418187981 */ /* 0x004562000c1e1900 */
[----:B------:R-:W-:Y:S05]  /*0270*/  BRA `(.L_x_2) ;  /* 0x0000000000087947 */ /* 0x000fea0003800000 */
.L_x_3:
[----:B------:R-:W2:Y:S02]  /*0280*/  LDCU UR4, c[0x0][0x9a0] ;  /* 0x00013400ff0477ac */ /* 0x000ea40008000800 */
[----:B--2---:R-:W-:Y:S02]  /*0290*/  MOV R24, UR4 ;  /* 0x0000000400187c02 */ /* 0x004fe40008000f00 */
.L_x_2:
[----:B------:R-:W-:Y:S01]  /*02a0*/  IMAD.U32 R0, RZ, RZ, UR18 ;  /* 0x00000012ff007e24 */ /* 0x000fe2000f8e00ff */
[----:B------:R-:W-:Y:S04]  /*02b0*/  BSSY.RECONVERGENT B0, `(.L_x_4) ;  /* 0x000000c000007945 */ /* 0x000fe80003800200 */
[C---:B------:R-:W-:Y:S02]  /*02c0*/  ISETP.NE.OR P2, PT, R0.reuse, 0x1, !P1 ;  /* 0x000000010000780c */ /* 0x040fe40004f45670 */
[----:B------:R-:W-:-:S11]  /*02d0*/  ISETP.NE.OR P0, PT, R0, 0x3, !P1 ;  /* 0x000000030000780c */ /* 0x000fd60004f05670 */
[----:B------:R-:W-:Y:S05]  /*02e0*/  @P2 BRA `(.L_x_5) ;  /* 0x0000000000202947 */ /* 0x000fea0003800000 */
[----:B------:R-:W3:Y:S02]  /*02f0*/  LDCU.64 UR4, c[0x0][0x348] ;  /* 0x00006900ff0477ac */ /* 0x000ee40008000a00 */
[----:B---3--:R-:W-:Y:S02]  /*0300*/  UIADD3 UR6, UP1, UPT, UR4, 0x80, URZ ;  /* 0x0000008004067890 */ /* 0x008fe4000ff3e0ff */
[----:B------:R-:W-:Y:S02]  /*0310*/  UIADD3 UR4, UP0, UPT, UR4, 0x200, URZ ;  /* 0x0000020004047890 */ /* 0x000fe4000ff1e0ff */
[----:B------:R-:W-:Y:S02]  /*0320*/  UIADD3.X UR7, UPT, UPT, URZ, UR5, URZ, UP1, !UPT ;  /* 0x00000005ff077290 */ /* 0x000fe40008ffe4ff */
[----:B------:R-:W-:-:S07]  /*0330*/  UIADD3.X UR5, UPT, UPT, URZ, UR5, URZ, UP0, !UPT ;  /* 0x00000005ff057290 */ /* 0x000fce00087fe4ff */
[----:B------:R3:W-:Y:S02]  /*0340*/  UTMACCTL.PF [UR6] ;  /* 0x00000000060079b9 */ /* 0x0007e40008040000 */
[----:B------:R3:W-:Y:S02]  /*0350*/  UTMACCTL.PF [UR4] ;  /* 0x00000000040079b9 */ /* 0x0007e40008040000 */
[----:B---3--:R-:W-:Y:S01]  /*0360*/  NOP ;  /* 0x0000000000007918 */ /* 0x008fe20000000000 */
.L_x_5:
[----:B------:R-:W-:Y:S05]  /*0370*/  BSYNC.RECONVERGENT B0 ;  /* 0x0000000000007941 */ /* 0x000fea0003800200 */
.L_x_4:
[----:B------:R-:W-:Y:S04]  /*0380*/  BSSY.RECONVERGENT B0, `(.L_x_6) ;  /* 0x000000a000007945 */ /* 0x000fe80003800200 */
        /* <DEDUP_REMOVED lines=9> */
.L_x_7:
[----:B------:R-:W-:Y:S05]  /*0420*/  BSYNC.RECONVERGENT B0 ;  /* 0x0000000000007941 */ /* 0x000fea0003800200 */
.L_x_6:
[----:B------:R-:W3:Y:S01]  /*0430*/  LDCU.64 UR4, c[0x0][0x988] ;  /* 0x00013100ff0477ac */ /* 0x000ee20008000a00 */
[----:B------:R-:W-:Y:S02]  /*0440*/  UISETP.EQ.U32.AND UP2, UPT, UR8, URZ, UPT ;  /* 0x000000ff0800728c */ /* 0x000fe4000bf42070 */
[----:B------:R-:W-:Y:S02]  /*0450*/  UPLOP3.LUT UP3, UPT, UPT, UPT, UPT, 0x80, 0x8 ;  /* 0x000000000008789c */ /* 0x000fe40003f6f070 */
[----:B---3--:R-:W-:-:S04]  /*0460*/  UISETP.NE.U32.AND UP0, UPT, UR4, URZ, UPT ;  /* 0x000000ff0400728c */ /* 0x008fc8000bf05070 */
[----:B------:R-:W-:-:S04]  /*0470*/  UISETP.NE.AND.EX UP1, UPT, UR5, URZ, UPT, UP0 ;  /* 0x000000ff0500728c */ /* 0x000fc8000bf25300 */
[----:B------:R-:W-:-:S04]  /*0480*/  UISETP.EQ.OR.EX UP4, UPT, UR9, URZ, !UP1, UP2 ;  /* 0x000000ff0900728c */ /* 0x000fc8000cf82720 */
[----:B------:R-:W-:-:S06]  /*0490*/  UP2UR UR4, UPR, URZ, 0x10 ;  /* 0x00000010ff047883 */ /* 0x000fcc0008000000 */
[----:B------:R-:W-:Y:S01]  /*04a0*/  MOV R69, UR4 ;  /* 0x0000000400457c02 */ /* 0x000fe20008000f00 */
[----:B------:R-:W-:Y:S06]  /*04b0*/  BRA.U !UP4, `(.L_x_8) ;  /* 0x000000010c207547 */ /* 0x000fec000b800000 */
[----:B------:R-:W-:Y:S01]  /*04c0*/  UISETP.NE.U32.AND UP0, UPT, UR8, URZ, UPT ;  /* 0x000000ff0800728c */ /* 0x000fe2000bf05070 */
[----:B-----5:R-:W-:Y:S01]  /*04d0*/  FSETP.NEU.AND P0, PT, R27, RZ, PT ;  /* 0x000000ff1b00720b */ /* 0x020fe20003f0d000 */
[----:B------:R-:W-:Y:S02]  /*04e0*/  USEL UR4, URZ, 0xffffffff, UP1 ;  /* 0xffffffffff047887 */ /* 0x000fe40008800000 */
[----:B------:R-:W-:-:S10]  /*04f0*/  UISETP.NE.AND.EX UP2, UPT, UR9, URZ, UPT, UP0 ;  /* 0x000000ff0900728c */ /* 0x000fd4000bf45300 */
[----:B------:R-:W-:Y:S01]  /*0500*/  VOTEU.ANY UP0, P0 ;  /* 0x0000000000ff7886 */ /* 0x000fe20000000100 */
[----:B------:R-:W-:-:S04]  /*0510*/  @!UP2 USEL UR4, URZ, 0xffffffff, UP0 ;  /* 0xffffffffff04a887 */ /* 0x000fc80008000000 */
[----:B------:R-:W-:-:S04]  /*0520*/  ULOP3.LUT UR4, UR4, 0x1, URZ, 0xc0, !UPT ;  /* 0x0000000104047892 */ /* 0x000fc8000f8ec0ff */
[----:B------:R-:W-:-:S11]  /*0530*/  UISETP.NE.U32.AND UP3, UPT, UR4, 0x1, UPT ;  /* 0x000000010400788c */ /* 0x000fd6000bf65070 */
.L_x_8:
[----:B------:R-:W3:Y:S01]  /*0540*/  SHFL.IDX PT, R0, R59, RZ, 0x1f ;  /* 0x00001fff3b007589 */ /* 0x000ee200000e0000 */
[----:B------:R-:W-:Y:S02]  /*0550*/  UISETP.NE.AND UP5, UPT, UR18, 0x2, UPT ;  /* 0x000000021200788c */ /* 0x000fe4000bfa5270 */
[----:B------:R-:W-:Y:S02]  /*0560*/  UISETP.NE.AND UP0, UPT, UR18, 0x2, UPT ;  /* 0x000000021200788c */ /* 0x000fe4000bf05270 */
[----:B------:R-:W-:Y:S02]  /*0570*/  UISETP.NE.OR UP2, UPT, UR38, URZ, UP5 ;  /* 0x000000ff2600728c */ /* 0x000fe4000af45670 */
[----:B------:R-:W-:-:S04]  /*0580*/  USEL UR70, URZ, 0x1, UP0 ;  /* 0x00000001ff467887 */ /* 0x000fc80008000000 */
[----:B------:R-:W-:Y:S02]  /*0590*/  PLOP3.LUT P3, PT, P1, PT, UP2, 0xae, 0xea ;  /* 0x0000000000ea781c */ /* 0x000fe40000f6f52e */
[----:B---3--:R-:W-:-:S13]  /*05a0*/  ISETP.NE.AND P0, PT, R0, RZ, PT ;  /* 0x000000ff0000720c */ /* 0x008fda0003f05270 */
[----:B------:R-:W-:Y:S05]  /*05b0*/  @P0 BRA `(.L_x_9) ;  /* 0x0000000000680947 */ /* 0x000fea0003800000 */
[----:B------:R-:W3:Y:S01]  /*05c0*/  S2UR UR5, SR_CgaCtaId ;  /* 0x00000000000579c3 */ /* 0x000ee20000008800 */
[----:B------:R-:W-:Y:S01]  /*05d0*/  UMOV UR4, 0x400 ;  /* 0x0000040000047882 */ /* 0x000fe20000000000 */
[----:B------:R-:W-:Y:S01]  /*05e0*/  UMOV UR6, 0x1 ;  /* 0x0000000100067882 */ /* 0x000fe20000000000 */
[----:B------:R-:W-:Y:S01]  /*05f0*/  ELECT P0, URZ, PT ;  /* 0x0000000000ff782f */ /* 0x000fe20003800000 */
[----:B------:R-:W-:-:S04]  /*0600*/  UIADD3 UR6, UPT, UPT, -UR6, 0x100000, URZ ;  /* 0x0010000006067890 */ /* 0x000fc8000fffe1ff */
[----:B------:R-:W-:Y:S02]  /*0610*/  USHF.L.U32 UR7, UR6, 0xb, URZ ;  /* 0x0000000b06077899 */ /* 0x000fe400080006ff */
[----:B------:R-:W-:Y:S02]  /*0620*/  USHF.L.U32 UR6, UR6, 0x1, URZ ;  /* 0x0000000106067899 */ /* 0x000fe400080006ff */
[----:B---3--:R-:W-:Y:S01]  /*0630*/  ULEA UR4, UR5, UR4, 0x18 ;  /* 0x0000000405047291 */ /* 0x008fe2000f8ec0ff */
[----:B------:R-:W3:Y:S11]  /*0640*/  FENCE.VIEW.ASYNC.S ;  /* 0x00000000000073c6 */ /* 0x000ef60000000000 */
[----:B---3--:R3:W4:Y:S01]  /*0650*/  SYNCS.EXCH.64 URZ, [UR4], UR6 ;  /* 0x0000000604ff75b2 */ /* 0x0087220008000100 */
[----:B------:R3:W1:Y:S01]  /*0660*/  SYNCS.EXCH.64 URZ, [UR4+0x40], UR6 ;  /* 0x0000400604ff75b2 */ /* 0x0006620008000100 */
        /* <DEDUP_REMOVED lines=13> */
[----:B------:R3:W1:Y:S02]  /*0740*/  SYNCS.EXCH.64 URZ, [UR4+0x78], UR6 ;  /* 0x0000780604ff75b2 */ /* 0x0006640008000100 */
[----:B---3--:R-:W-:Y:S01]  /*0750*/  NOP ;  /* 0x0000000000007918 */ /* 0x008fe20000000000 */
.L_x_9:
[----:B------:R-:W3:Y:S01]  /*0760*/  SHFL.IDX PT, R0, R59, RZ, 0x1f ;  /* 0x00001fff3b007589 */ /* 0x000ee200000e0000 */
[----:B------:R-:W-:Y:S01]  /*0770*/  NOP ;  /* 0x0000000000007918 */ /* 0x000fe20000000000 */
[----:B---3--:R-:W-:-:S13]  /*0780*/  ISETP.NE.AND P0, PT, R0, 0x1, PT ;  /* 0x000000010000780c */ /* 0x008fda0003f05270 */
[----:B------:R-:W-:Y:S05]  /*0790*/  @P0 BRA `(.L_x_10) ;  /* 0x0000000000580947 */ /* 0x000fea0003800000 */
[----:B------:R-:W3:Y:S01]  /*07a0*/  S2UR UR5, SR_CgaCtaId ;  /* 0x00000000000579c3 */ /* 0x000ee20000008800 */
[----:B------:R-:W-:Y:S01]  /*07b0*/  UMOV UR4, 0x400 ;  /* 0x0000040000047882 */ /* 0x000fe20000000000 */
[----:B------:R-:W-:Y:S01]  /*07c0*/  UMOV UR8, 0x20 ;  /* 0x0000002000087882 */ /* 0x000fe20000000000 */
[----:B------:R-:W-:Y:S01]  /*07d0*/  UMOV UR6, 0x80 ;  /* 0x0000008000067882 */ /* 0x000fe20000000000 */
[----:B------:R-:W-:-:S04]  /*07e0*/  UIADD3 UR8, UPT, UPT, -UR8, 0x100000, URZ ;  /* 0x0010000008087890 */ /* 0x000fc8000fffe1ff */
[----:B------:R-:W-:Y:S02]  /*07f0*/  USHF.L.U32 UR9, UR8, 0xb, URZ ;  /* 0x0000000b08097899 */ /* 0x000fe400080006ff */
[----:B------:R-:W-:Y:S02]  /*0800*/  USHF.L.U32 UR8, UR8, 0x1, URZ ;  /* 0x0000000108087899 */ /* 0x000fe400080006ff */
[----:B------:R-:W-:-:S04]  /*0810*/  UIADD3 UR6, UPT, UPT, -UR6, 0x100000, URZ ;  /* 0x0010000006067890 */ /* 0x000fc8000fffe1ff */
[----:B------:R-:W-:Y:S02]  /*0820*/  USHF.L.U32 UR7, UR6, 0xb, URZ ;  /* 0x0000000b06077899 */ /* 0x000fe400080006ff */
[----:B------:R-:W-:Y:S01]  /*0830*/  USHF.L.U32 UR6, UR6, 0x1, URZ ;  /* 0x0000000106067899 */ /* 0x000fe200080006ff */
[----:B------:R-:W-:Y:S01]  /*0840*/  ELECT P0, URZ, PT ;  /* 0x0000000000ff782f */ /* 0x000fe20003800000 */
[----:B---3--:R-:W-:Y:S01]  /*0850*/  ULEA UR4, UR5, UR4, 0x18 ;  /* 0x0000000405047291 */ /* 0x008fe2000f8ec0ff */
[----:B------:R-:W3:Y:S11]  /*0860*/  FENCE.VIEW.ASYNC.S ;  /* 0x00000000000073c6 */ /* 0x000ef60000000000 */
[----:B---3--:R3:W1:Y:S01]  /*0870*/  SYNCS.EXCH.64 URZ, [UR4+0x80], UR8 ;  /* 0x0000800804ff75b2 */ /* 0x0086620008000100 */
[----:B------:R3:W1:Y:S01]  /*0880*/  SYNCS.EXCH.64 URZ, [UR4+0xa0], UR6 ;  /* 0x0000a00604ff75b2 */ /* 0x0006620008000100 */
[----:B------:R3:W1:Y:S01]  /*0890*/  SYNCS.EXCH.64 URZ, [UR4+0x88], UR8 ;  /* 0x0000880804ff75b2 */ /* 0x0006620008000100 */
[----:B------:R3:W1:Y:S01]  /*08a0*/  SYNCS.EXCH.64 URZ, [UR4+0xa8], UR6 ;  /* 0x0000a80604ff75b2 */ /* 0x0006620008000100 */
[----:B------:R3:W1:Y:S01]  /*08b0*/  SYNCS.EXCH.64 URZ, [UR4+0x90], UR8 ;  /* 0x0000900804ff75b2 */ /* 0x0006620008000100 */
[----:B------:R3:W1:Y:S01]  /*08c0*/  SYNCS.EXCH.64 URZ, [UR4+0xb0], UR6 ;  /* 0x0000b00604ff75b2 */ /* 0x0006620008000100 */
[----:B------:R3:W1:Y:S01]  /*08d0*/  SYNCS.EXCH.64 URZ, [UR4+0x98], UR8 ;  /* 0x0000980804ff75b2 */ /* 0x0006620008000100 */
[----:B------:R3:W1:Y:S01]  /*08e0*/  SYNCS.EXCH.64 URZ, [UR4+0xb8], UR6 ;  /* 0x0000b80604ff75b2 */ /* 0x0006620008000100 */
[----:B------:R-:W-:Y:S01]  /*08f0*/  NOP ;  /* 0x0000000000007918 */ /* 0x000fe20000000000 */
.L_x_10:
[----:B------:R-:W2:Y:S01]  /*0900*/  SHFL.IDX PT, R0, R59, RZ, 0x1f ;  /* 0x00001fff3b007589 */ /* 0x000ea200000e0000 */
[----:B------:R-:W-:Y:S01]  /*0910*/  NOP ;  /* 0x0000000000007918 */ /* 0x000fe20000000000 */
[----:B--2---:R-:W-:-:S13]  /*0920*/  ISETP.NE.AND P0, PT, R0, 0x3, PT ;  /* 0x000000030000780c */ /* 0x004fda0003f05270 */
[----:B------:R-:W-:Y:S05]  /*0930*/  @P0 BRA `(.L_x_11) ;  /* 0x0000000000300947 */ /* 0x000fea0003800000 */
[----:B------:R-:W2:Y:S01]  /*0940*/  S2UR UR5, SR_CgaCtaId ;  /* 0x00000000000579c3 */ /* 0x000ea20000008800 */
[----:B---3--:R-:W-:Y:S01]  /*0950*/  UMOV UR4, 0x400 ;  /* 0x0000040000047882 */ /* 0x008fe20000000000 */
[----:B------:R-:W-:Y:S01]  /*0960*/  UMOV UR6, 0x20 ;  /* 0x0000002000067882 */ /* 0x000fe20000000000 */
[----:B------:R-:W-:Y:S01]  /*0970*/  ELECT P0, URZ, PT ;  /* 0x0000000000ff782f */ /* 0x000fe20003800000 */
[----:B------:R-:W-:-:S04]  /*0980*/  UIADD3 UR6, UPT, UPT, -UR6, 0x100000, URZ ;  /* 0x0010000006067890 */ /* 0x000fc8000fffe1ff */
[----:B------:R-:W-:Y:S02]  /*0990*/  USHF.L.U32 UR7, UR6, 0xb, URZ ;  /* 0x0000000b06077899 */ /* 0x000fe400080006ff */
[----:B------:R-:W-:Y:S02]  /*09a0*/  USHF.L.U32 UR6, UR6, 0x1, URZ ;  /* 0x0000000106067899 */ /* 0x000fe400080006ff */
[----:B--2---:R-:W-:Y:S01]  /*09b0*/  ULEA UR4, UR5, UR4, 0x18 ;  /* 0x0000000405047291 */ /* 0x004fe2000f8ec0ff */
[----:B------:R-:W2:Y:S11]  /*09c0*/  FENCE.VIEW.ASYNC.S ;  /* 0x00000000000073c6 */ /* 0x000eb60000000000 */
[----:B--2---:R2:W3:Y:S01]  /*09d0*/  SYNCS.EXCH.64 URZ, [UR4+0xc0], UR6 ;  /* 0x0000c00604ff75b2 */ /* 0x0044e20008000100 */
[----:B------:R2:W1:Y:S01]  /*09e0*/  SYNCS.EXCH.64 URZ, [UR4+0xc8], UR6 ;  /* 0x0000c80604ff75b2 */ /* 0x0004620008000100 */
[----:B------:R-:W-:Y:S01]  /*09f0*/  NOP ;  /* 0x0000000000007918 */ /* 0x000fe20000000000 */
.L_x_11:
[----:B------:R-:W4:Y:S01]  /*0a00*/  SHFL.IDX PT, R0, R59, RZ, 0x1f ;  /* 0x00001fff3b007589 */ /* 0x000f2200000e0000 */
[----:B------:R-:W-:Y:S01]  /*0a10*/  NOP ;  /* 0x0000000000007918 */ /* 0x000fe20000000000 */
[----:B----4-:R-:W-:-:S13]  /*0a20*/  ISETP.NE.AND P0, PT, R0, 0x4, PT ;  /* 0x000000040000780c */ /* 0x010fda0003f05270 */
[----:B------:R-:W-:Y:S05]  /*0a30*/  @P0 BRA `(.L_x_12) ;  /* 0x0000000000440947 */ /* 0x000fea0003800000 */
[----:B------:R-:W4:Y:S01]  /*0a40*/  S2UR UR5, SR_CgaCtaId ;  /* 0x00000000000579c3 */ /* 0x000f220000008800 */
[----:B--23--:R-:W-:Y:S01]  /*0a50*/  UMOV UR4, 0x1e0 ;  /* 0x000001e000047882 */ /* 0x00cfe20000000000 */
[----:B------:R-:W-:Y:S01]  /*0a60*/  UMOV UR6, 0x400 ;  /* 0x0000040000067882 */ /* 0x000fe20000000000 */
[----:B------:R-:W-:Y:S01]  /*0a70*/  USEL UR4, UR4, 0x1a0, UP3 ;  /* 0x000001a004047887 */ /* 0x000fe20009800000 */
[----:B------:R-:W-:Y:S01]  /*0a80*/  UMOV UR8, 0x1 ;  /* 0x0000000100087882 */ /* 0x000fe20000000000 */
[----:B------:R-:W-:Y:S01]  /*0a90*/  ELECT P0, URZ, PT ;  /* 0x0000000000ff782f */ /* 0x000fe20003800000 */
[----:B------:R-:W-:-:S04]  /*0aa0*/  UIADD3 UR8, UPT, UPT, -UR8, 0x100000, URZ ;  /* 0x0010000008087890 */ /* 0x000fc8000fffe1ff */
[----:B------:R-:W-:Y:S02]  /*0ab0*/  USHF.L.U32 UR9, UR8, 0xb, URZ ;  /* 0x0000000b08097899 */ /* 0x000fe400080006ff */
[----:B------:R-:W-:Y:S02]  /*0ac0*/  USHF.L.U32 UR8, UR8, 0x1, URZ ;  /* 0x0000000108087899 */ /* 0x000fe400080006ff */
[----:B----4-:R-:W-:Y:S02]  /*0ad0*/  ULEA UR6, UR5, UR6, 0x18 ;  /* 0x0000000605067291 */ /* 0x010fe4000f8ec0ff */
[----:B------:R-:W-:-:S04]  /*0ae0*/  UIADD3 UR4, UPT, UPT, -UR4, 0x100000, URZ ;  /* 0x0010000004047890 */ /* 0x000fc8000fffe1ff */
[----:B------:R-:W-:Y:S02]  /*0af0*/  USHF.L.U32 UR5, UR4, 0xb, URZ ;  /* 0x0000000b04057899 */ /* 0x000fe400080006ff */
[----:B------:R-:W-:Y:S01]  /*0b00*/  USHF.L.U32 UR4, UR4, 0x1, URZ ;  /* 0x0000000104047899 */ /* 0x000fe200080006ff */
[----:B------:R-:W2:Y:S03]  /*0b10*/  FENCE.VIEW.ASYNC.S ;  /* 0x00000000000073c6 */ /* 0x000ea60000000000 */
[----:B--2---:R4:W2:Y:S08]  /*0b20*/  SYNCS.EXCH.64 URZ, [UR6+0xd0], UR8 ;  /* 0x0000d00806ff75b2 */ /* 0x0048b00008000100 */
[----:B------:R4:W3:Y:S02]  /*0b30*/  SYNCS.EXCH.64 URZ, [UR6+0xd8], UR4 ;  /* 0x0000d80406ff75b2 */ /* 0x0008e40008000100 */
[----:B----4-:R-:W-:Y:S01]  /*0b40*/  NOP ;  /* 0x0000000000007918 */ /* 0x010fe20000000000 */
.L_x_12:
[----:B------:R-:W4:Y:S01]  /*0b50*/  SHFL.IDX PT, R0, R59, RZ, 0x1f ;  /* 0x00001fff3b007589 */ /* 0x000f2200000e0000 */
[----:B------:R-:W-:Y:S01]  /*0b60*/  ISETP.NE.OR P1, PT, RZ, UR18, !P1 ;  /* 0x00000012ff007c0c */ /* 0x000fe2000cf25670 */
[----:B------:R-:W-:Y:S01]  /*0b70*/  NOP ;  /* 0x0000000000007918 */ /* 0x000fe20000000000 */
[----:B----4-:R-:W-:-:S13]  /*0b80*/  ISETP.NE.AND P0, PT, R0, 0x5, PT ;  /* 0x000000050000780c */ /* 0x010fda0003f05270 */
[----:B------:R-:W-:Y:S05]  /*0b90*/  @P0 BRA `(.L_x_13) ;  /* 0x0000000000480947 */ /* 0x000fea0003800000 */
[----:B------:R-:W4:Y:S01]  /*0ba0*/  S2UR UR5, SR_CgaCtaId ;  /* 0x00000000000579c3 */ /* 0x000f220000008800 */
[----:B--23--:R-:W-:Y:S01]  /*0bb0*/  UMOV UR4, 0x400 ;  /* 0x0000040000047882 */ /* 0x00cfe20000000000 */
        /* <DEDUP_REMOVED lines=9> */
[----:B----4-:R-:W-:Y:S01]  /*0c50*/  ULEA UR4, UR5, UR4, 0x18 ;  /* 0x0000000405047291 */ /* 0x010fe2000f8ec0ff */
[----:B------:R-:W2:Y:S11]  /*0c60*/  FENCE.VIEW.ASYNC.S ;  /* 0x00000000000073c6 */ /* 0x000eb60000000000 */
[----:B--2---:R4:W2:Y:S01]  /*0c70*/  SYNCS.EXCH.64 URZ, [UR4+0xe0], UR6 ;  /* 0x0000e00604ff75b2 */ /* 0x0048a20008000100 */
[----:B------:R4:W3:Y:S01]  /*0c80*/  SYNCS.EXCH.64 URZ, [UR4+0xf0], UR8 ;  /* 0x0000f00804ff75b2 */ /* 0x0008e20008000100 */
[----:B------:R4:W1:Y:S01]  /*0c90*/  SYNCS.EXCH.64 URZ, [UR4+0xe8], UR6 ;  /* 0x0000e80604ff75b2 */ /* 0x0008620008000100 */
[----:B------:R4:W1:Y:S02]  /*0ca0*/  SYNCS.EXCH.64 URZ, [UR4+0xf8], UR8 ;  /* 0x0000f80804ff75b2 */ /* 0x0008640008000100 */
[----:B----4-:R-:W-:Y:S01]  /*0cb0*/  NOP ;  /* 0x0000000000007918 */ /* 0x010fe20000000000 */
.L_x_13:
[----:B--23--:R-:W2:Y:S01]  /*0cc0*/  S2UR UR7, SR_CgaCtaId ;  /* 0x00000000000779c3 */ /* 0x00cea20000008800 */
[----:B------:R-:W-:Y:S01]  /*0cd0*/  VOTEU.ALL UP0, P1 ;  /* 0x0000000000ff7886 */ /* 0x000fe20000800000 */
[----:B------:R-:W-:Y:S01]  /*0ce0*/  UMOV UR4, 0x20 ;  /* 0x0000002000047882 */ /* 0x000fe20000000000 */
[----:B------:R-:W-:Y:S01]  /*0cf0*/  NOP ;  /* 0x0000000000007918 */ /* 0x000fe20000000000 */
[----:B-1----:R-:W-:Y:S01]  /*0d00*/  LOP3.LUT R3, R56, 0x1f, RZ, 0xc0, !PT ;  /* 0x0000001f38037812 */ /* 0x002fe200078ec0ff */
[----:B------:R-:W-:Y:S01]  /*0d10*/  UISETP.NE.AND UP4, UPT, UR18, URZ, UPT ;  /* 0x000000ff1200728c */ /* 0x000fe2000bf85270 */
[----:B------:R-:W-:Y:S01]  /*0d20*/  @!UP0 UMOV UR6, 0x400 ;  /* 0x0000040000068882 */ /* 0x000fe20000000000 */
[----:B------:R-:W-:-:S04]  /*0d30*/  @!UP0 UIADD3 UR4, UPT, UPT, -UR4, 0x100000, URZ ;  /* 0x0010000004048890 */ /* 0x000fc8000fffe1ff */
[----:B------:R-:W-:Y:S02]  /*0d40*/  @!UP0 USHF.L.U32 UR5, UR4, 0xb, URZ ;  /* 0x0000000b04058899 */ /* 0x000fe400080006ff */
[----:B------:R-:W-:Y:S02]  /*0d50*/  @!UP0 USHF.L.U32 UR4, UR4, 0x1, URZ ;  /* 0x0000000104048899 */ /* 0x000fe400080006ff */
[----:B--2---:R-:W-:Y:S01]  /*0d60*/  @!UP0 ULEA UR6, UR7, UR6, 0x18 ;  /* 0x0000000607068291 */ /* 0x004fe2000f8ec0ff */
[----:B------:R-:W1:Y:S01]  /*0d70*/  LDCU UR7, c[0x0][0x36c] ;  /* 0x00006d80ff0777ac */ /* 0x000e620008000800 */
[----:B------:R-:W-:Y:S01]  /*0d80*/  VOTEU.ALL UP0, P1 ;  /* 0x0000000000ff7886 */ /* 0x000fe20000800000 */
[----:B------:R-:W2:Y:S09]  /*0d90*/  FENCE.VIEW.ASYNC.S ;  /* 0x00000000000073c6 */ /* 0x000eb20000000000 */
[----:B--2---:R2:W3:Y:S01]  /*0da0*/  @!UP0 SYNCS.EXCH.64 URZ, [UR6+0x100], UR4 ;  /* 0x0001000406ff85b2 */ /* 0x0044e20008000100 */
[----:B-1----:R-:W-:-:S09]  /*0db0*/  UISETP.EQ.U32.AND UP6, UPT, UR7, 0x1, UPT ;  /* 0x000000010700788c */ /* 0x002fd2000bfc2070 */
[----:B--2---:R-:W-:Y:S05]  /*0dc0*/  BRA.U !UP6, `(.L_x_14) ;  /* 0x000000010e087547 */ /* 0x004fea000b800000 */
[----:B---3--:R-:W-:Y:S01]  /*0dd0*/  UCGABAR_ARV ;  /* 0x00000000000079c7 */ /* 0x008fe20008000000 */
[----:B------:R-:W-:Y:S05]  /*0de0*/  BRA `(.L_x_15) ;  /* 0x0000000000047947 */ /* 0x000fea0003800000 */
.L_x_14:
[----:B---3--:R-:W-:Y:S01]  /*0df0*/  NOP ;  /* 0x0000000000007918 */ /* 0x008fe20000000000 */
.L_x_15:
[----:B------:R-:W1:Y:S01]  /*0e00*/  S2UR UR22, SR_CTAID.X ;  /* 0x00000000001679c3 */ /* 0x000e620000002500 */
[----:B------:R-:W-:-:S05]  /*0e10*/  CS2R.32 R68, SR_CgaSize ;  /* 0x0000000000447805 */ /* 0x000fca0000008a00 */
[----:B------:R-:W-:-:S05]  /*0e20*/  IMAD R68, R68, -0xa0, RZ ;  /* 0xffffff6044447824 */ /* 0x000fca00078e02ff */
[----:B------:R-:W-:-:S14]  /*0e30*/  R2UR UR5, R68 ;  /* 0x00000000440572ca */ /* 0x000fdc00000e0000 */
[----:B------:R-:W2:Y:S01]  /*0e40*/  LDCU UR5, c[0x0][UR5+0x2b0] ;  /* 0x00005600050577ac */ /* 0x000ea20008000800 */
[----:B------:R-:W-:-:S05]  /*0e50*/  CS2R.32 R68, SR_CgaSize ;  /* 0x0000000000447805 */ /* 0x000fca0000008a00 */
[----:B------:R-:W-:-:S05]  /*0e60*/  IMAD R68, R68, -0xa0, RZ ;  /* 0xffffff6044447824 */ /* 0x000fca00078e02ff */
[----:B------:R-:W-:-:S14]  /*0e70*/  R2UR UR4, R68 ;  /* 0x00000000440472ca */ /* 0x000fdc00000e0000 */
[----:B------:R-:W3:Y:S01]  /*0e80*/  LDCU UR4, c[0x0][UR4+0x2b4] ;  /* 0x00005680040477ac */ /* 0x000ee20008000800 */
[----:B------:R-:W4:Y:S01]  /*0e90*/  S2UR UR20, SR_CTAID.Y ;  /* 0x00000000001479c3 */ /* 0x000f220000002600 */
[----:B------:R-:W-:-:S05]  /*0ea0*/  CS2R.32 R68, SR_CgaSize ;  /* 0x0000000000447805 */ /* 0x000fca0000008a00 */
[----:B------:R-:W-:-:S05]  /*0eb0*/  IMAD R68, R68, -0xa0, RZ ;  /* 0xffffff6044447824 */ /* 0x000fca00078e02ff */
[----:B------:R-:W-:-:S14]  /*0ec0*/  R2UR UR7, R68 ;  /* 0x00000000440772ca */ /* 0x000fdc00000e0000 */
[----:B------:R-:W3:Y:S01]  /*0ed0*/  LDCU UR7, c[0x0][UR7+0x2a0] ;  /* 0x00005400070777ac */ /* 0x000ee20008000800 */
[----:B------:R-:W-:-:S05]  /*0ee0*/  CS2R.32 R68, SR_CgaSize ;  /* 0x0000000000447805 */ /* 0x000fca0000008a00 */
[----:B------:R-:W-:-:S05]  /*0ef0*/  IMAD R68, R68, -0xa0, RZ ;  /* 0xffffff6044447824 */ /* 0x000fca00078e02ff */
[----:B------:R-:W-:-:S14]  /*0f00*/  R2UR UR8, R68 ;  /* 0x00000000440872ca */ /* 0x000fdc00000e0000 */
[----:B------:R-:W3:Y:S01]  /*0f10*/  LDCU UR8, c[0x0][UR8+0x2a4] ;  /* 0x00005480080877ac */ /* 0x000ee20008000800 */
[----:B------:R-:W3:Y:S01]  /*0f20*/  LDCU UR19, c[0x0][0xc24] ;  /* 0x00018480ff1377ac */ /* 0x000ee20008000800 */
[----:B------:R-:W3:Y:S01]  /*0f30*/  LDCU UR39, c[0x0][0xc24] ;  /* 0x00018480ff2777ac */ /* 0x000ee20008000800 */
[----:B-1----:R-:W-:Y:S01]  /*0f40*/  I2FP.F32.U32 R2, UR22 ;  /* 0x0000001600027c45 */ /* 0x002fe20008201000 */
[----:B------:R-:W1:Y:S04]  /*0f50*/  LDCU UR24, c[0x0][0xc30] ;  /* 0x00018600ff1877ac */ /* 0x000e680008000800 */
[----:B--2---:R-:W-:Y:S01]  /*0f60*/  FMUL R2, R2, UR5 ;  /* 0x0000000502027c20 */ /* 0x004fe20008400000 */
[----:B----4-:R-:W-:-:S05]  /*0f70*/  I2FP.F32.U32 R0, UR20 ;  /* 0x0000001400007c45 */ /* 0x010fca0008201000 */
[----:B------:R-:W2:Y:S01]  /*0f80*/  F2I.U32.TRUNC.NTZ R2, R2 ;  /* 0x0000000200027305 */ /* 0x000ea2000020f000 */
[----:B---3--:R-:W-:-:S07]  /*0f90*/  FMUL R0, R0, UR4 ;  /* 0x0000000400007c20 */ /* 0x008fce0008400000 */
[----:B------:R-:W3:Y:S01]  /*0fa0*/  F2I.U32.TRUNC.NTZ R0, R0 ;  /* 0x0000000000007305 */ /* 0x000ee2000020f000 */
[----:B--2---:R-:W-:Y:S02]  /*0fb0*/  R2UR UR4, R2 ;  /* 0x00000000020472ca */ /* 0x004fe400000e0000 */
[----:B------:R-:W-:Y:S02]  /*0fc0*/  PRMT R2, RZ, 0x7610, R2 ;  /* 0x00007610ff027816 */ /* 0x000fe40000000002 */
[----:B---3--:R-:W-:Y:S02]  /*0fd0*/  R2UR UR6, R0 ;  /* 0x00000000000672ca */ /* 0x008fe400000e0000 */
[----:B------:R-:W-:-:S07]  /*0fe0*/  PRMT R0, RZ, 0x7610, R0 ;  /* 0x00007610ff007816 */ /* 0x000fce0000000000 */
[----:B------:R-:W-:-:S04]  /*0ff0*/  UIADD3 UR5, UPT, UPT, -UR4, URZ, URZ ;  /* 0x000000ff04057290 */ /* 0x000fc8000fffe1ff */
[----:B------:R-:W-:Y:S02]  /*1000*/  UIMAD UR5, UR7, UR5, UR22 ;  /* 0x00000005070572a4 */ /* 0x000fe4000f8e0216 */
[----:B------:R-:W-:-:S04]  /*1010*/  UIADD3 UR4, UPT, UPT, -UR6, URZ, URZ ;  /* 0x000000ff06047290 */ /* 0x000fc8000fffe1ff */
[----:B------:R-:W-:Y:S01]  /*1020*/  IMAD.U32 R68, RZ, RZ, UR5 ;  /* 0x00000005ff447e24 */ /* 0x000fe2000f8e00ff */
[----:B------:R-:W-:-:S06]  /*1030*/  UIMAD UR4, UR8, UR4, UR20 ;  /* 0x00000004080472a4 */ /* 0x000fcc000f8e0214 */
[----:B------:R-:W-:Y:S01]  /*1040*/  IMAD.U32 R67, RZ, RZ, UR4 ;  /* 0x00000004ff437e24 */ /* 0x000fe2000f8e00ff */
[----:B-1----:R-:W-:Y:S06]  /*1050*/  BRA.U UP4, `(.L_x_16) ;  /* 0x0000000104307547 */ /* 0x002fec000b800000 */
[----:B------:R-:W-:Y:S01]  /*1060*/  R2UR UR5, R67 ;  /* 0x00000000430572ca */ /* 0x000fe200000e0000 */
[----:B------:R-:W-:Y:S01]  /*1070*/  UMOV UR7, 0x3 ;  /* 0x0000000300077882 */ /* 0x000fe20000000000 */
[----:B------:R-:W-:-:S11]  /*1080*/  R2UR UR4, R68 ;  /* 0x00000000440472ca */ /* 0x000fd600000e0000 */
[----:B------:R-:W-:-:S04]  /*1090*/  UISETP.NE.AND UP0, UPT, UR5, URZ, UPT ;  /* 0x000000ff0500728c */ /* 0x000fc8000bf05270 */
[----:B------:R-:W-:Y:S02]  /*10a0*/  UISETP.LT.U32.OR UP0, UPT, UR4, 0x2, !UP0 ;  /* 0x000000020400788c */ /* 0x000fe4000c701470 */
[----:B------:R-:W-:Y:S02]  /*10b0*/  ULOP3.LUT UR4, UR4, 0xfffffffe, URZ, 0xc0, !UPT ;  /* 0xfffffffe04047892 */ /* 0x000fe4000f8ec0ff */
[----:B------:R-:W-:Y:S02]  /*10c0*/  USEL UR6, URZ, 0x1, !UP0 ;  /* 0x00000001ff067887 */ /* 0x000fe4000c000000 */
[----:B------:R-:W-:Y:S02]  /*10d0*/  USEL UR5, URZ, 0x2, !UP0 ;  /* 0x00000002ff057887 */ /* 0x000fe4000c000000 */
[----:B------:R-:W-:Y:S02]  /*10e0*/  USHF.L.U32 UR4, UR7, UR4, URZ ;  /* 0x0000000407047299 */ /* 0x000fe400080006ff */
[----:B------:R-:W-:-:S04]  /*10f0*/  UIADD3 UR5, UPT, UPT, UR6, UR5, URZ ;  /* 0x0000000506057290 */ /* 0x000fc8000fffe0ff */
[----:B------:R-:W-:Y:S02]  /*1100*/  IMAD.U32 R0, RZ, RZ, UR4 ;  /* 0x00000004ff007e24 */ /* 0x000fe4000f8e00ff */
[----:B------:R-:W-:-:S07]  /*1110*/  IMAD.U32 R2, RZ, RZ, UR5 ;  /* 0x00000005ff027e24 */ /* 0x000fce000f8e00ff */
.L_x_16:
[----:B------:R-:W1:Y:S01]  /*1120*/  S2UR UR53, SR_CTAID.Z ;  /* 0x00000000003579c3 */ /* 0x000e620000002700 */
[----:B------:R-:W-:Y:S01]  /*1130*/  UISETP.GE.AND UP0, UPT, UR19, 0x1, UPT ;  /* 0x000000011300788c */ /* 0x000fe2000bf06270 */
[----:B------:R-:W-:-:S08]  /*1140*/  UMOV UR52, UR22 ;  /* 0x0000001600347c82 */ /* 0x000fd00008000000 */
[----:B------:R-:W-:Y:S05]  /*1150*/  BRA.U !UP0, `(.L_x_17) ;  /* 0x0000000108d47547 */ /* 0x000fea000b800000 */
[----:B------:R-:W2:Y:S01]  /*1160*/  LDCU.128 UR12, c[0x0][0xc10] ;  /* 0x00018200ff0c77ac */ /* 0x000ea20008000c00 */
[----:B------:R-:W3:Y:S01]  /*1170*/  LDCU UR21, c[0x0][0xc0c] ;  /* 0x00018180ff1577ac */ /* 0x000ee20008000800 */
[----:B------:R-:W4:Y:S01]  /*1180*/  LDCU UR6, c[0x0][0x370] ;  /* 0x00006e00ff0677ac */ /* 0x000f220008000800 */
[----:B------:R-:W1:Y:S01]  /*1190*/  LDCU UR7, c[0x0][0x374] ;  /* 0x00006e80ff0777ac */ /* 0x000e620008000800 */
[----:B------:R-:W1:Y:S01]  /*11a0*/  LDCU UR23, c[0x0][0xc20] ;  /* 0x00018400ff1777ac */ /* 0x000e620008000800 */
[----:B--2---:R-:W-:Y:S02]  /*11b0*/  UIMAD.WIDE.U32 UR4, UR22, UR12, URZ ;  /* 0x0000000c160472a5 */ /* 0x004fe4000f8e00ff */
[----:B---3--:R-:W-:Y:S01]  /*11c0*/  UISETP.NE.AND UP0, UPT, UR21, 0x1, UPT ;  /* 0x000000011500788c */ /* 0x008fe2000bf05270 */
[----:B------:R-:W2:Y:S01]  /*11d0*/  LDCU.64 UR8, c[0x0][0xc28] ;  /* 0x00018500ff0877ac */ /* 0x000ea20008000a00 */
[----:B----4-:R-:W-:-:S03]  /*11e0*/  UIMAD.WIDE.U32 UR10, UR6, UR12, URZ ;  /* 0x0000000c060a72a5 */ /* 0x010fc6000f8e00ff */
[----:B------:R-:W-:Y:S01]  /*11f0*/  UMOV UR4, UR5 ;  /* 0x0000000500047c82 */ /* 0x000fe20008000000 */
[----:B------:R-:W-:Y:S02]  /*1200*/  UISETP.NE.AND UP2, UPT, UR19, 0x1, UPT ;  /* 0x000000011300788c */ /* 0x000fe4000bf45270 */
[----:B------:R-:W-:Y:S01]  /*1210*/  USHF.R.U32.HI UR4, URZ, UR13, UR4 ;  /* 0x0000000dff047299 */ /* 0x000fe20008011604 */
[----:B------:R-:W-:Y:S01]  /*1220*/  UMOV UR10, UR11 ;  /* 0x0000000b000a7c82 */ /* 0x000fe20008000000 */
[----:B------:R-:W-:Y:S02]  /*1230*/  UIMAD.WIDE.U32 UR16, UR20, UR15, URZ ;  /* 0x0000000f141072a5 */ /* 0x000fe4000f8e00ff */
[----:B------:R-:W-:Y:S02]  /*1240*/  USEL UR5, UR22, UR4, !UP0 ;  /* 0x0000000416057287 */ /* 0x000fe4000c000000 */
[----:B------:R-:W-:Y:S02]  /*1250*/  @UP0 USHF.R.U32.HI UR6, URZ, UR13, UR10 ;  /* 0x0000000dff060299 */ /* 0x000fe4000801160a */
[----:B------:R-:W-:-:S02]  /*1260*/  UISETP.NE.AND UP0, UPT, UR14, 0x1, UPT ;  /* 0x000000010e00788c */ /* 0x000fc4000bf05270 */
[----:B-1----:R-:W-:Y:S02]  /*1270*/  UIMAD.WIDE.U32 UR10, UR7, UR15, URZ ;  /* 0x0000000f070a72a5 */ /* 0x002fe4000f8e00ff */
[----:B--2---:R-:W-:Y:S01]  /*1280*/  UIMAD.WIDE.U32 UR12, UR6, UR8, URZ ;  /* 0x00000008060c72a5 */ /* 0x004fe2000f8e00ff */
[----:B------:R-:W-:Y:S01]  /*1290*/  UMOV UR4, UR17 ;  /* 0x0000001100047c82 */ /* 0x000fe20008000000 */
[----:B------:R-:W-:-:S03]  /*12a0*/  UIADD3 UR52, UPT, UPT, -UR5, URZ, URZ ;  /* 0x000000ff05347290 */ /* 0x000fc6000fffe1ff */
[----:B------:R-:W-:Y:S01]  /*12b0*/  UMOV UR10, UR11 ;  /* 0x0000000b000a7c82 */ /* 0x000fe20008000000 */
[----:B------:R-:W-:Y:S02]  /*12c0*/  USHF.R.U32.HI UR4, URZ, UR23, UR4 ;  /* 0x00000017ff047299 */ /* 0x000fe40008011604 */
[----:B------:R-:W-:Y:S01]  /*12d0*/  @UP0 USHF.R.U32.HI UR7, URZ, UR23, UR10 ;  /* 0x00000017ff070299 */ /* 0x000fe2000801160a */
[----:B------:R-:W-:Y:S01]  /*12e0*/  UMOV UR12, UR13 ;  /* 0x0000000d000c7c82 */ /* 0x000fe20008000000 */
[----:B------:R-:W-:Y:S02]  /*12f0*/  USEL UR4, UR20, UR4, !UP0 ;  /* 0x0000000414047287 */ /* 0x000fe4000c000000 */
[----:B------:R-:W-:Y:S02]  /*1300*/  UIMAD.WIDE.U32 UR10, UR7, UR8, URZ ;  /* 0x00000008070a72a5 */ /* 0x000fe4000f8e00ff */
[----:B------:R-:W-:Y:S02]  /*1310*/  @UP2 USHF.R.U32.HI UR6, URZ, UR9, UR12 ;  /* 0x00000009ff062299 */ /* 0x000fe4000801160c */
[----:B------:R-:W-:-:S02]  /*1320*/  UIMAD.WIDE.U32 UR12, UR4, UR8, URZ ;  /* 0x00000008040c72a5 */ /* 0x000fc4000f8e00ff */
[----:B------:R-:W-:Y:S01]  /*1330*/  UIMAD UR52, UR21, UR52, UR22 ;  /* 0x00000034153472a4 */ /* 0x000fe2000f8e0216 */
[----:B------:R-:W-:Y:S02]  /*1340*/  UMOV UR10, UR11 ;  /* 0x0000000b000a7c82 */ /* 0x000fe40008000000 */
[----:B------:R-:W-:Y:S02]  /*1350*/  @UP2 USHF.R.U32.HI UR7, URZ, UR9, UR10 ;  /* 0x00000009ff072299 */ /* 0x000fe4000801160a */
[----:B------:R-:W-:Y:S02]  /*1360*/  UIMAD UR10, UR6, UR19, URZ ;  /* 0x00000013060a72a4 */ /* 0x000fe4000f8e02ff */
[----:B------:R-:W-:-:S04]  /*1370*/  UIMAD UR7, UR7, UR19, URZ ;  /* 0x00000013070772a4 */ /* 0x000fc8000f8e02ff */
[----:B------:R-:W-:-:S03]  /*1380*/  UISETP.GE.AND UP0, UPT, UR4, UR7, UPT ;  /* 0x000000070400728c */ /* 0x000fc6000bf06270 */
[----:B------:R-:W-:Y:S01]  /*1390*/  UMOV UR7, UR13 ;  /* 0x0000000d00077c82 */ /* 0x000fe20008000000 */
[----:B------:R-:W-:Y:S02]  /*13a0*/  UISETP.GE.OR UP0, UPT, UR5, UR10, UP0 ;  /* 0x0000000a0500728c */ /* 0x000fe40008706670 */
[----:B------:R-:W-:Y:S02]  /*13b0*/  UIMAD.WIDE.U32 UR10, UR5, UR8, URZ ;  /* 0x00000008050a72a5 */ /* 0x000fe4000f8e00ff */
[----:B------:R-:W-:Y:S02]  /*13c0*/  USHF.R.U32.HI UR7, URZ, UR9, UR7 ;  /* 0x00000009ff077299 */ /* 0x000fe40008011607 */
[----:B------:R-:W-:Y:S02]  /*13d0*/  UIADD3 UR10, UPT, UPT, -UR4, URZ, URZ ;  /* 0x000000ff040a7290 */ /* 0x000fe4000fffe1ff */
[----:B------:R-:W-:Y:S02]  /*13e0*/  USEL UR7, UR4, UR7, !UP2 ;  /* 0x0000000704077287 */ /* 0x000fe4000d000000 */
[----:B------:R-:W-:Y:S01]  /*13f0*/  UIMAD UR10, UR14, UR10, UR20 ;  /* 0x0000000a0e0a72a4 */ /* 0x000fe2000f8e0214 */
[----:B------:R-:W-:-:S02]  /*1400*/  @!UP0 UMOV UR8, UR11 ;  /* 0x0000000b00088c82 */ /* 0x000fc40008000000 */
[----:B------:R-:W-:Y:S02]  /*1410*/  @!UP0 USHF.R.U32.HI UR8, URZ, UR9, UR8 ;  /* 0x00000009ff088299 */ /* 0x000fe40008011608 */
[----:B------:R-:W-:Y:S02]  /*1420*/  UIADD3 UR9, UPT, UPT, -UR7, URZ, URZ ;  /* 0x000000ff07097290 */ /* 0x000fe4000fffe1ff */
[----:B------:R-:W-:Y:S02]  /*1430*/  @!UP0 USEL UR8, UR5, UR8, !UP2 ;  /* 0x0000000805088287 */ /* 0x000fe4000d000000 */
[----:B------:R-:W-:Y:S02]  /*1440*/  UIMAD UR9, UR19, UR9, UR4 ;  /* 0x00000009130972a4 */ /* 0x000fe4000f8e0204 */
[----:B------:R-:W-:Y:S02]  /*1450*/  @!UP0 UIADD3 UR7, UPT, UPT, UR7, -UR8, URZ ;  /* 0x8000000807078290 */ /* 0x000fe4000fffe0ff */
[----:B------:R-:W-:-:S02]  /*1460*/  @!UP0 UIMAD UR6, UR9, UR6, UR8 ;  /* 0x00000006090682a4 */ /* 0x000fc4000f8e0208 */
[----:B------:R-:W-:-:S04]  /*1470*/  @!UP0 UIMAD UR4, UR7, UR19, UR5 ;  /* 0x00000013070482a4 */ /* 0x000fc8000f8e0205 */
[----:B------:R-:W-:Y:S01]  /*1480*/  UIMAD UR20, UR4, UR14, UR10 ;  /* 0x0000000e041472a4 */ /* 0x000fe2000f8e020a */
[----:B------:R-:W-:Y:S02]  /*1490*/  @!UP0 UMOV UR5, UR6 ;  /* 0x0000000600058c82 */ /* 0x000fe40008000000 */
[----:B------:R-:W-:-:S12]  /*14a0*/  UIMAD UR52, UR5, UR21, UR52 ;  /* 0x00000015053472a4 */ /* 0x000fd8000f8e0234 */
.L_x_17:
[----:B------:R-:W-:-:S09]  /*14b0*/  UISETP.NE.AND UP0, UPT, UR24, 0x1, UPT ;  /* 0x000000011800788c */ /* 0x000fd2000bf05270 */
[----:B------:R-:W-:Y:S05]  /*14c0*/  BRA.U UP0, `(.L_x_18) ;  /* 0x0000000100407547 */ /* 0x000fea000b800000 */
[----:B------:R-:W2:Y:S01]  /*14d0*/  LDCU.128 UR8, c[0x0][0xc10] ;  /* 0x00018200ff0877ac */ /* 0x000ea20008000c00 */
[----:B------:R-:W3:Y:S01]  /*14e0*/  LDCU UR12, c[0x0][0xc0c] ;  /* 0x00018180ff0c77ac */ /* 0x000ee20008000800 */
[----:B------:R-:W4:Y:S01]  /*14f0*/  LDCU UR13, c[0x0][0xc20] ;  /* 0x00018400ff0d77ac */ /* 0x000f220008000800 */
[----:B--2---:R-:W-:Y:S02]  /*1500*/  UIMAD.WIDE.U32 UR4, UR52, UR8, URZ ;  /* 0x00000008340472a5 */ /* 0x004fe4000f8e00ff */
[----:B------:R-:W-:Y:S02]  /*1510*/  UIMAD.WIDE.U32 UR6, UR20, UR11, URZ ;  /* 0x0000000b140672a5 */ /* 0x000fe4000f8e00ff */
[----:B---3--:R-:W-:Y:S02]  /*1520*/  UISETP.NE.AND UP0, UPT, UR12, 0x1, UPT ;  /* 0x000000010c00788c */ /* 0x008fe4000bf05270 */
[----:B------:R-:W-:-:S03]  /*1530*/  USHF.R.U32.HI UR5, URZ, UR9, UR5 ;  /* 0x00000009ff057299 */ /* 0x000fc60008011605 */
[----:B------:R-:W-:Y:S01]  /*1540*/  UMOV UR4, UR7 ;  /* 0x0000000700047c82 */ /* 0x000fe20008000000 */
[----:B------:R-:W-:Y:S02]  /*1550*/  USEL UR5, UR52, UR5, !UP0 ;  /* 0x0000000534057287 */ /* 0x000fe4000c000000 */
[----:B------:R-:W-:Y:S02]  /*1560*/  UISETP.NE.AND UP0, UPT, UR10, 0x1, UPT ;  /* 0x000000010a00788c */ /* 0x000fe4000bf05270 */
[----:B----4-:R-:W-:-:S04]  /*1570*/  USHF.R.U32.HI UR4, URZ, UR13, UR4 ;  /* 0x0000000dff047299 */ /* 0x010fc80008011604 */
[----:B------:R-:W-:-:S04]  /*1580*/  USEL UR4, UR20, UR4, !UP0 ;  /* 0x0000000414047287 */ /* 0x000fc8000c000000 */
[----:B------:R-:W-:Y:S02]  /*1590*/  UIADD3 UR6, UPT, UPT, -UR4, UR5, URZ ;  /* 0x0000000504067290 */ /* 0x000fe4000fffe1ff */
[----:B------:R-:W-:Y:S02]  /*15a0*/  UIADD3 UR4, UPT, UPT, UR4, -UR5, URZ ;  /* 0x8000000504047290 */ /* 0x000fe4000fffe0ff */
[----:B------:R-:W-:Y:S02]  /*15b0*/  UIMAD UR20, UR6, UR10, UR20 ;  /* 0x0000000a061472a4 */ /* 0x000fe4000f8e0214 */
[----:B------:R-:W-:-:S12]  /*15c0*/  UIMAD UR52, UR4, UR12, UR52 ;  /* 0x0000000c043472a4 */ /* 0x000fd8000f8e0234 */
.L_x_18:
[----:B------:R-:W-:Y:S05]  /*15d0*/  BRA.U !UP6, `(.L_x_19) ;  /* 0x000000010e0c7547 */ /* 0x000fea000b800000 */
[----:B------:R-:W-:Y:S01]  /*15e0*/  UCGABAR_WAIT ;  /* 0x0000000000007dc7 */ /* 0x000fe20008000000 */
[----:B------:R-:W-:Y:S01]  /*15f0*/  CCTL.IVALL ;  /* 0x00000000ff00798f */ /* 0x000fe20002000000 */
[----:B------:R-:W-:Y:S05]  /*1600*/  BRA `(.L_x_20) ;  /* 0x0000000000047947 */ /* 0x000fea0003800000 */
.L_x_19:
[----:B------:R-:W-:Y:S06]  /*1610*/  BAR.SYNC.DEFER_BLOCKING 0x0 ;  /* 0x0000000000007b1d */ /* 0x000fec0000010000 */
.L_x_20:
[----:B------:R-:W-:Y:S05]  /*1620*/  BRA.U UP5, `(.L_x_21) ;  /* 0x0000001d05207547 */ /* 0x000fea000b800000 */
[----:B------:R-:W2:Y:S01]  /*1630*/  LDCU UR5, c[0x0][0x388] ;  /* 0x00007100ff0577ac */ /* 0x000ea20008000800 */
[----:B------:R-:W-:Y:S01]  /*1640*/  PLOP3.LUT P1, PT, PT, PT, UP3, 0x80, 0x8 ;  /* 0x000000000008781c */ /* 0x000fe20003f2f038 */
[----:B------:R-:W-:Y:S01]  /*1650*/  IMAD.MOV.U32 R2, RZ, RZ, RZ ;  /* 0x000000ffff027224 */ /* 0x000fe200078e00ff */
[----:B------:R-:W-:Y:S01]  /*1660*/  ISETP.EQ.OR P2, PT, R3, RZ, P3 ;  /* 0x000000ff0300720c */ /* 0x000fe20001f42670 */
[----:B------:R-:W3:Y:S01]  /*1670*/  LDCU UR8, c[0x0][0x38c] ;  /* 0x00007180ff0877ac */ /* 0x000ee20008000800 */
[----:B------:R-:W-:Y:S01]  /*1680*/  PLOP3.LUT P1, PT, P1, PT, PT, 0x8, 0x80 ;  /* 0x000000000080781c */ /* 0x000fe20000f2e170 */
[----:B------:R-:W4:Y:S01]  /*1690*/  LDCU.64 UR6, c[0x0][0x390] ;  /* 0x00007200ff0677ac */ /* 0x000f220008000a00 */
[----:B------:R-:W-:Y:S01]  /*16a0*/  UISETP.NE.AND UP1, UPT, UR18, URZ, UPT ;  /* 0x000000ff1200728c */ /* 0x000fe2000bf25270 */
[----:B------:R-:W1:Y:S01]  /*16b0*/  LDCU UR54, c[0x0][0x370] ;  /* 0x00006e00ff3677ac */ /* 0x000e620008000800 */
[----:B--2---:R-:W-:Y:S01]  /*16c0*/  UIADD3 UR5, UPT, UPT, UR5, 0x1f, URZ ;  /* 0x0000001f05057890 */ /* 0x004fe2000fffe0ff */
[----:B------:R-:W2:Y:S03]  /*16d0*/  LDCU.64 UR46, c[0x0][0x348] ;  /* 0x00006900ff2e77ac */ /* 0x000ea60008000a00 */
[----:B------:R-:W-:-:S02]  /*16e0*/  USHF.R.S32.HI UR4, URZ, 0x1f, UR5 ;  /* 0x0000001fff047899 */ /* 0x000fc40008011405 */
[----:B------:R-:W-:Y:S02]  /*16f0*/  USHF.L.U32 UR58, UR22, 0x7, URZ ;  /* 0x00000007163a7899 */ /* 0x000fe400080006ff */
[----:B------:R-:W-:Y:S02]  /*1700*/  ULEA.HI UR4, UR4, UR5, URZ, 0x5 ;  /* 0x0000000504047291 */ /* 0x000fe4000f8f28ff */
[----:B------:R-:W-:Y:S02]  /*1710*/  USHF.L.U32 UR5, UR22, 0x6, URZ ;  /* 0x0000000616057899 */ /* 0x000fe400080006ff */
[----:B------:R-:W-:Y:S02]  /*1720*/  USHF.R.S32.HI UR4, URZ, 0x5, UR4 ;  /* 0x00000005ff047899 */ /* 0x000fe40008011404 */
[----:B------:R-:W-:Y:S02]  /*1730*/  ULOP3.LUT UR57, UR5, 0x40, URZ, 0xc0, !UPT ;  /* 0x0000004005397892 */ /* 0x000fe4000f8ec0ff */
[----:B---3--:R-:W-:Y:S01]  /*1740*/  UIMAD UR4, UR4, UR8, URZ ;  /* 0x00000008040472a4 */ /* 0x008fe2000f8e02ff */
[----:B-1----:R-:W1:Y:S03]  /*1750*/  LDCU UR53, c[0x0][0x374] ;  /* 0x00006e80ff3577ac */ /* 0x002e660008000800 */
[----:B----4-:R-:W-:-:S02]  /*1760*/  UIMAD UR4, UR4, UR6, URZ ;  /* 0x00000006040472a4 */ /* 0x010fc4000f8e02ff */
[----:B------:R-:W-:Y:S02]  /*1770*/  USEL UR38, UR70, 0x2, UP1 ;  /* 0x0000000246267887 */ /* 0x000fe40008800000 */
[----:B------:R-:W-:Y:S01]  /*1780*/  UIMAD UR55, UR4, UR7, URZ ;  /* 0x00000007043772a4 */ /* 0x000fe2000f8e02ff */
[----:B------:R-:W-:Y:S01]  /*1790*/  UMOV UR27, 0x1 ;  /* 0x00000001001b7882 */ /* 0x000fe20000000000 */
[----:B------:R-:W-:Y:S02]  /*17a0*/  UMOV UR31, URZ ;  /* 0x000000ff001f7c82 */ /* 0x000fe40008000000 */
[----:B------:R-:W-:Y:S02]  /*17b0*/  UISETP.NE.AND UP2, UPT, UR55, URZ, UPT ;  /* 0x000000ff3700728c */ /* 0x000fe4000bf45270 */
[----:B------:R-:W-:Y:S01]  /*17c0*/  UISETP.LT.U32.AND UP0, UPT, UR55, 0x8, UPT ;  /* 0x000000083700788c */ /* 0x000fe2000bf01070 */
[----:B------:R-:W-:Y:S01]  /*17d0*/  UMOV UR36, URZ ;  /* 0x000000ff00247c82 */ /* 0x000fe20008000000 */
[----:B------:R-:W-:-:S02]  /*17e0*/  UMOV UR42, URZ ;  /* 0x000000ff002a7c82 */ /* 0x000fc40008000000 */
[----:B------:R-:W-:-:S04]  /*17f0*/  USEL UR4, UR55, 0x8, UP0 ;  /* 0x0000000837047887 */ /* 0x000fc80008000000 */
[----:B------:R-:W-:Y:S02]  /*1800*/  UIADD3 UR5, UPT, UPT, UR4, -0x1, URZ ;  /* 0xffffffff04057890 */ /* 0x000fe4000fffe0ff */
[----:B------:R-:W-:Y:S02]  /*1810*/  @!UP2 UIADD3 UR5, UPT, UPT, UR4, URZ, URZ ;  /* 0x000000ff0405a290 */ /* 0x000fe4000fffe0ff */
[----:B------:R-:W-:Y:S02]  /*1820*/  UIADD3 UR51, UPT, UPT, UR55, -UR4, URZ ;  /* 0x8000000437337290 */ /* 0x000fe4000fffe0ff */
[----:B-12---:R-:W-:-:S12]  /*1830*/  UIADD3 UR56, UPT, UPT, UR5, 0x1, URZ ;  /* 0x0000000105387890 */ /* 0x006fd8000fffe0ff */
.L_x_39:
[----:B------:R-:W1:Y:S01]  /*1840*/  S2UR UR30, SR_CgaCtaId ;  /* 0x00000000001e79c3 */ /* 0x000e620000008800 */
[----:B------:R-:W-:Y:S01]  /*1850*/  UMOV UR4, 0x400 ;  /* 0x0000040000047882 */ /* 0x000fe20000000000 */
[----:B------:R-:W-:Y:S01]  /*1860*/  MOV R0, UR27 ;  /* 0x0000001b00007c02 */ /* 0x000fe20008000f00 */
[----:B------:R-:W-:Y:S02]  /*1870*/  UISETP.NE.AND UP0, UPT, UR55, URZ, UPT ;  /* 0x000000ff3700728c */ /* 0x000fe4000bf05270 */
[----:B------:R-:W-:Y:S01]  /*1880*/  ULEA UR19, UR20, UR57, 0x7 ;  /* 0x0000003914137291 */ /* 0x000fe2000f8e38ff */
[----:B------:R-:W-:Y:S01]  /*1890*/  SHF.L.U32 R0, R0, 0x1f, RZ ;  /* 0x0000001f00007819 */ /* 0x000fe200000006ff */
[----:B------:R-:W-:Y:S01]  /*18a0*/  UMOV UR28, URZ ;  /* 0x000000ff001c7c82 */ /* 0x000fe20008000000 */
[----:B------:R-:W-:Y:S01]  /*18b0*/  UMOV UR22, URZ ;  /* 0x000000ff00167c82 */ /* 0x000fe20008000000 */
[----:B------:R-:W-:Y:S01]  /*18c0*/  UMOV UR21, URZ ;  /* 0x000000ff00157c82 */ /* 0x000fe20008000000 */
[----:B------:R-:W-:Y:S01]  /*18d0*/  UMOV UR20, URZ ;  /* 0x000000ff00147c82 */ /* 0x000fe20008000000 */
[----:B-1----:R-:W-:-:S04]  /*18e0*/  ULEA UR30, UR30, UR4, 0x18 ;  /* 0x000000041e1e7291 */ /* 0x002fc8000f8ec0ff */
[----:B------:R-:W-:-:S09]  /*18f0*/  ULEA UR4, UR31, UR30, 0x3 ;  /* 0x0000001e1f047291 */ /* 0x000fd2000f8e18ff */
[----:B------:R1:W2:Y:S01]  /*1900*/  SYNCS.PHASECHK.TRANS64.TRYWAIT P0, [UR4+0x40], R0 ;  /* 0x00004000ff0075a7 */ /* 0x0002a20008001104 */
[----:B------:R-:W-:-:S04]  /*1910*/  ULEA.HI UR4, UR52, UR52, URZ, 0x1 ;  /* 0x0000003434047291 */ /* 0x000fc8000f8f08ff */
[----:B------:R-:W-:-:S04]  /*1920*/  USHF.L.U32 UR4, UR4, 0x7, URZ ;  /* 0x0000000704047899 */ /* 0x000fc800080006ff */
[----:B------:R-:W-:-:S04]  /*1930*/  ULOP3.LUT UR4, UR4, 0xffffff00, URZ, 0xc0, !UPT ;  /* 0xffffff0004047892 */ /* 0x000fc8000f8ec0ff */
[----:B------:R-:W-:Y:S01]  /*1940*/  ULOP3.LUT UR43, UR4, 0x80, UR58, 0xf8, !UPT ;  /* 0x00000080042b7892 */ /* 0x000fe2000f8ef83a */
[----:B------:R-:W-:Y:S11]  /*1950*/  BRA.U !UP0, `(.L_x_22) ;  /* 0x0000000508ac7547 */ /* 0x000ff6000b800000 */
[----:B------:R-:W3:Y:S01]  /*1960*/  LDCU.128 UR12, c[0x0][0x480] ;  /* 0x00009000ff0c77ac */ /* 0x000ee20008000c00 */
[----:B------:R-:W4:Y:S01]  /*1970*/  LDCU.128 UR8, c[0x0][0x490] ;  /* 0x00009200ff0877ac */ /* 0x000f220008000c00 */
[----:B------:R-:W1:Y:S01]  /*1980*/  LDCU.64 UR20, c[0x0][0x4c0] ;  /* 0x00009800ff1477ac */ /* 0x000e620008000a00 */
[----:B------:R-:W1:Y:S01]  /*1990*/  LDCU.64 UR16, c[0x0][0x4f0] ;  /* 0x00009e00ff1077ac */ /* 0x000e620008000a00 */
[----:B------:R-:W1:Y:S01]  /*19a0*/  LDCU UR18, c[0x0][0x4c8] ;  /* 0x00009900ff1277ac */ /* 0x000e620008000800 */
[----:B---3--:R-:W-:Y:S02]  /*19b0*/  UIMAD.WIDE.U32 UR4, UR43, UR13, URZ ;  /* 0x0000000d2b0472a5 */ /* 0x008fe4000f8e00ff */
[----:B------:R-:W-:Y:S02]  /*19c0*/  UISETP.NE.AND UP0, UPT, UR12, 0x1, UPT ;  /* 0x000000010c00788c */ /* 0x000fe4000bf05270 */
[----:B------:R-:W-:Y:S01]  /*19d0*/  USHF.R.U32.HI UR5, URZ, UR14, UR5 ;  /* 0x0000000eff057299 */ /* 0x000fe20008011605 */
[----:B------:R-:W3:Y:S03]  /*19e0*/  LDCU UR49, c[0x0][0x38c] ;  /* 0x00007180ff3177ac */ /* 0x000ee60008000800 */
[----:B------:R-:W-:-:S02]  /*19f0*/  USEL UR5, UR43, UR5, !UP0 ;  /* 0x000000052b057287 */ /* 0x000fc4000c000000 */
[----:B------:R-:W-:Y:S02]  /*1a00*/  UISETP.NE.AND UP0, UPT, UR15, 0x1, UPT ;  /* 0x000000010f00788c */ /* 0x000fe4000bf05270 */
[----:B----4-:R-:W-:Y:S01]  /*1a10*/  UIMAD.WIDE.U32 UR6, UR5, UR8, URZ ;  /* 0x00000008050672a5 */ /* 0x010fe2000f8e00ff */
[----:B------:R-:W4:Y:S01]  /*1a20*/  LDCU UR8, c[0x0][0x4a0] ;  /* 0x00009400ff0877ac */ /* 0x000f220008000800 */
[----:B------:R-:W1:Y:S05]  /*1a30*/  LDCU UR23, c[0x0][0x4cc] ;  /* 0x00009980ff1777ac */ /* 0x000e6a0008000800 */
[----:B------:R-:W-:Y:S01]  /*1a40*/  UMOV UR4, UR7 ;  /* 0x0000000700047c82 */ /* 0x000fe20008000000 */
[----:B------:R-:W1:Y:S01]  /*1a50*/  LDCU.64 UR40, c[0x0][0x390] ;  /* 0x00007200ff2877ac */ /* 0x000e620008000a00 */
[----:B------:R-:W-:Y:S01]  /*1a60*/  USHF.R.U32.HI UR4, URZ, UR9, UR4 ;  /* 0x00000009ff047299 */ /* 0x000fe20008011604 */
[----:B------:R-:W1:Y:S03]  /*1a70*/  LDCU UR9, c[0x0][0x4ec] ;  /* 0x00009d80ff0977ac */ /* 0x000e660008000800 */
[----:B------:R-:W-:-:S02]  /*1a80*/  USEL UR4, UR5, UR4, !UP0 ;  /* 0x0000000405047287 */ /* 0x000fc4000c000000 */
[----:B------:R-:W-:Y:S02]  /*1a90*/  UISETP.NE.AND UP0, UPT, UR10, 0x1, UPT ;  /* 0x000000010a00788c */ /* 0x000fe4000bf05270 */
[----:B------:R-:W-:Y:S01]  /*1aa0*/  UIMAD.WIDE.U32 UR6, UR4, UR11, URZ ;  /* 0x0000000b040672a5 */ /* 0x000fe2000f8e00ff */
[----:B------:R-:W1:Y:S01]  /*1ab0*/  LDCU.64 UR24, c[0x0][0x4d0] ;  /* 0x00009a00ff1877ac */ /* 0x000e620008000a00 */
[----:B------:R-:W-:-:S05]  /*1ac0*/  UIADD3 UR42, UPT, UPT, UR56, UR36, URZ ;  /* 0x00000024382a7290 */ /* 0x000fca000fffe0ff */
[----:B------:R-:W-:Y:S01]  /*1ad0*/  UMOV UR6, UR7 ;  /* 0x0000000700067c82 */ /* 0x000fe20008000000 */
[----:B------:R-:W-:Y:S02]  /*1ae0*/  UIADD3 UR7, UPT, UPT, -UR4, URZ, URZ ;  /* 0x000000ff04077290 */ /* 0x000fe4000fffe1ff */
[----:B----4-:R-:W-:Y:S02]  /*1af0*/  USHF.R.U32.HI UR6, URZ, UR8, UR6 ;  /* 0x00000008ff067299 */ /* 0x010fe40008011606 */
[----:B------:R-:W-:Y:S02]  /*1b00*/  UIADD3 UR8, UPT, UPT, -UR5, URZ, URZ ;  /* 0x000000ff05087290 */ /* 0x000fe4000fffe1ff */
[----:B------:R-:W-:Y:S02]  /*1b10*/  USEL UR14, UR4, UR6, !UP0 ;  /* 0x00000006040e7287 */ /* 0x000fe4000c000000 */
[----:B------:R-:W-:Y:S02]  /*1b20*/  UIMAD UR7, UR15, UR7, UR5 ;  /* 0x000000070f0772a4 */ /* 0x000fe4000f8e0205 */
[----:B------:R-:W-:-:S02]  /*1b30*/  UIADD3 UR6, UPT, UPT, -UR14, URZ, URZ ;  /* 0x000000ff0e067290 */ /* 0x000fc4000fffe1ff */
[----:B------:R-:W-:Y:S02]  /*1b40*/  UIMAD UR8, UR12, UR8, UR43 ;  /* 0x000000080c0872a4 */ /* 0x000fe4000f8e022b */
[----:B------:R-:W-:Y:S02]  /*1b50*/  UIMAD UR13, UR10, UR6, UR4 ;  /* 0x000000060a0d72a4 */ /* 0x000fe4000f8e0204 */
[----:B-1----:R-:W-:Y:S02]  /*1b60*/  UIMAD UR11, UR8, UR20, UR9 ;  /* 0x00000014080b72a4 */ /* 0x002fe4000f8e0209 */
[----:B------:R-:W-:Y:S01]  /*1b70*/  UIMAD UR12, UR7, UR21, UR16 ;  /* 0x00000015070c72a4 */ /* 0x000fe2000f8e0210 */
[----:B------:R-:W1:Y:S02]  /*1b80*/  LDCU.64 UR4, c[0x0][0x4f8] ;  /* 0x00009f00ff0477ac */ /* 0x000e640008000a00 */
[----:B------:R-:W4:Y:S01]  /*1b90*/  LDCU UR6, c[0x0][0x500] ;  /* 0x0000a000ff0677ac */ /* 0x000f220008000800 */
[----:B------:R-:W-:Y:S01]  /*1ba0*/  UIMAD UR13, UR13, UR18, UR17 ;  /* 0x000000120d0d72a4 */ /* 0x000fe2000f8e0211 */
[----:B------:R-:W-:Y:S01]  /*1bb0*/  UMOV UR28, URZ ;  /* 0x000000ff001c7c82 */ /* 0x000fe20008000000 */
[----:B------:R-:W-:Y:S01]  /*1bc0*/  UMOV UR7, UR31 ;  /* 0x0000001f00077c82 */ /* 0x000fe20008000000 */
[----:B------:R-:W-:Y:S01]  /*1bd0*/  UMOV UR20, URZ ;  /* 0x000000ff00147c82 */ /* 0x000fe20008000000 */
[----:B------:R-:W-:Y:S01]  /*1be0*/  UMOV UR21, URZ ;  /* 0x000000ff00157c82 */ /* 0x000fe20008000000 */
[----:B---3--:R-:W-:-:S07]  /*1bf0*/  UMOV UR22, URZ ;  /* 0x000000ff00167c82 */ /* 0x008fce0008000000 */
.L_x_28:
[----:B------:R-:W-:Y:S01]  /*1c00*/  @!P3 MOV R3, 0xc000 ;  /* 0x0000c0000003b802 */ /* 0x000fe20000000f00 */
[----:B------:R-:W-:Y:S01]  /*1c10*/  ULEA UR9, UR7, UR30, 0x3 ;  /* 0x0000001e07097291 */ /* 0x000fe2000f8e18ff */
[----:B--2---:R-:W-:Y:S11]  /*1c20*/  @P0 BRA `(.L_x_23) ;  /* 0x0000000000100947 */ /* 0x004ff60003800000 */
[----:B------:R-:W-:Y:S04]  /*1c30*/  MOV R4, UR27 ;  /* 0x0000001b00047c02 */ /* 0x000fe80008000f00 */
[----:B------:R-:W-:Y:S04]  /*1c40*/  SHF.L.U32 R4, R4, 0x1f, RZ ;  /* 0x0000001f04047819 */ /* 0x000fe800000006ff */
[----:B------:R-:W2:Y:S02]  /*1c50*/  SYNCS.PHASECHK.TRANS64.TRYWAIT P0, [UR9+0x40], R4 ;  /* 0x00004004ff0075a7 */ /* 0x000ea40008001109 */
[----:B--2---:R-:W-:Y:S05]  /*1c60*/  @!P0 BRA `(.L_x_24) ;  /* 0x000000a800408947 */ /* 0x004fea0003800000 */
.L_x_23:
[----:B------:R3:W-:Y:S01]  /*1c70*/  @!P3 SYNCS.ARRIVE.TRANS64 RZ, [UR9], R3 ;  /* 0x00000003ffffb9a7 */ /* 0x0007e20008000009 */
[----:B------:R-:W-:Y:S04]  /*1c80*/  ULOP3.LUT UR8, UR38, 0x2, URZ, 0xfc, !UPT ;  /* 0x0000000226087892 */ /* 0x000fe8000f8efcff */
[----:B------:R-:W-:Y:S09]  /*1c90*/  UISETP.NE.AND UP0, UPT, UR8, 0x2, UPT ;  /* 0x000000020800788c */ /* 0x000ff2000bf05270 */
[----:B------:R-:W-:Y:S05]  /*1ca0*/  BRA.U UP0, `(.L_x_25) ;  /* 0x0000000100047547 */ /* 0x000fea000b800000 */
[----:B-1--4-:R-:W-:Y:S05]  /*1cb0*/  BPT.TRAP 0x1 ;  /* 0x000000040000795c */ /* 0x012fea0000300000 */
.L_x_25:
[----:B------:R-:W-:Y:S04]  /*1cc0*/  BSSY.RECONVERGENT B0, `(.L_x_26) ;  /* 0x0000003000007945 */ /* 0x000fe80003800200 */
[----:B------:R-:W-:Y:S05]  /*1cd0*/  @P2 BRA `(.L_x_27) ;  /* 0x0000000000042947 */ /* 0x000fea0003800000 */
[----:B-1--4-:R-:W-:Y:S05]  /*1ce0*/  BPT.TRAP 0x1 ;  /* 0x000000040000795c */ /* 0x012fea0000300000 */
.L_x_27:
[----:B-1--4-:R-:W-:Y:S05]  /*1cf0*/  BSYNC.RECONVERGENT B0 ;  /* 0x0000000000007941 */ /* 0x012fea0003800200 */
.L_x_26:
[----:B------:R-:W-:Y:S02]  /*1d00*/  UIADD3 UR8, UPT, UPT, UR7, 0x1, URZ ;  /* 0x0000000107087890 */ /* 0x000fe4000fffe0ff */
[----:B------:R-:W-:Y:S02]  /*1d10*/  UIMAD UR15, UR20, UR23, UR4 ;  /* 0x00000017140f72a4 */ /* 0x000fe4000f8e0204 */
[----:B------:R-:W-:Y:S02]  /*1d20*/  UISETP.NE.AND UP0, UPT, UR8, 0x8, UPT ;  /* 0x000000080800788c */ /* 0x000fe4000bf05270 */
[----:B------:R-:W-:Y:S02]  /*1d30*/  ULEA UR17, UR7, UR30, 0xe ;  /* 0x0000001e07117291 */ /* 0x000fe4000f8e70ff */
[----:B------:R-:W-:Y:S02]  /*1d40*/  USEL UR10, URZ, 0x1, UP0 ;  /* 0x00000001ff0a7887 */ /* 0x000fe40008000000 */
[----:B------:R-:W-:Y:S02]  /*1d50*/  USEL UR31, UR8, URZ, UP0 ;  /* 0x000000ff081f7287 */ /* 0x000fe40008000000 */
[----:B------:R-:W-:Y:S02]  /*1d60*/  ULOP3.LUT UR27, UR27, UR10, URZ, 0x3c, !UPT ;  /* 0x0000000a1b1b7292 */ /* 0x000fe4000f8e3cff */
[----:B------:R-:W-:Y:S02]  /*1d70*/  ULEA UR8, UR31, UR30, 0x3 ;  /* 0x0000001e1f087291 */ /* 0x000fe4000f8e18ff */
[----:B------:R-:W-:Y:S02]  /*1d80*/  ULEA UR16, UR7, UR30, 0xd ;  /* 0x0000001e07107291 */ /* 0x000fe4000f8e68ff */
[----:B------:R-:W-:Y:S01]  /*1d90*/  UIADD3 UR34, UP0, UPT, UR46, 0x80, URZ ;  /* 0x000000802e227890 */ /* 0x000fe2000ff1e0ff */
[----:B--2---:R-:W-:Y:S01]  /*1da0*/  MOV R0, UR27 ;  /* 0x0000001b00007c02 */ /* 0x004fe20008000f00 */
[----:B------:R-:W-:Y:S02]  /*1db0*/  ULOP3.LUT UR9, UR9, 0xfefffff8, URZ, 0xc0, !UPT ;  /* 0xfefffff809097892 */ /* 0x000fe4000f8ec0ff */
[----:B------:R-:W-:Y:S01]  /*1dc0*/  USHF.L.U32 UR10, UR28, 0x5, URZ ;  /* 0x000000051c0a7899 */ /* 0x000fe200080006ff */
[----:B------:R-:W-:Y:S01]  /*1dd0*/  SHF.L.U32 R0, R0, 0x1f, RZ ;  /* 0x0000001f00007819 */ /* 0x000fe200000006ff */
[----:B------:R-:W-:Y:S02]  /*1de0*/  UIADD3.X UR35, UPT, UPT, URZ, UR47, URZ, UP0, !UPT ;  /* 0x0000002fff237290 */ /* 0x000fe400087fe4ff */
[----:B------:R-:W-:Y:S01]  /*1df0*/  UIADD3 UR32, UP3, UPT, UR46, 0x200, URZ ;  /* 0x000002002e207890 */ /* 0x000fe2000ff7e0ff */
[----:B------:R1:W2:Y:S01]  /*1e00*/  SYNCS.PHASECHK.TRANS64.TRYWAIT P0, [UR8+0x40], R0 ;  /* 0x00004000ff0075a7 */ /* 0x0002a20008001108 */
[----:B------:R-:W-:Y:S02]  /*1e10*/  UIMAD UR8, UR21, UR24, UR5 ;  /* 0x00000018150872a4 */ /* 0x000fe4000f8e0205 */
[----:B------:R-:W-:Y:S02]  /*1e20*/  UIMAD UR7, UR22, UR25, UR6 ;  /* 0x00000019160772a4 */ /* 0x000fe4000f8e0206 */
[----:B------:R-:W-:Y:S02]  /*1e30*/  ULEA UR15, UR8, UR15, 0x5 ;  /* 0x0000000f080f7291 */ /* 0x000fe4000f8e28ff */
[----:B------:R-:W-:Y:S02]  /*1e40*/  UIADD3 UR8, UPT, UPT, UR17, 0x8400, URZ ;  /* 0x0000840011087890 */ /* 0x000fe4000fffe0ff */
[----:B------:R-:W-:Y:S02]  /*1e50*/  ULEA UR7, UR7, UR15, 0xa ;  /* 0x0000000f07077291 */ /* 0x000fe4000f8e50ff */
[----:B------:R-:W-:Y:S02]  /*1e60*/  UIADD3.X UR33, UPT, UPT, URZ, UR47, URZ, UP3, !UPT ;  /* 0x0000002fff217290 */ /* 0x000fe40009ffe4ff */
[----:B------:R-:W-:Y:S02]  /*1e70*/  UPRMT UR7, UR7, 0x5410, URZ ;  /* 0x0000541007077896 */ /* 0x000fe400080000ff */
[----:B------:R-:W-:Y:S02]  /*1e80*/  UIADD3 UR16, UPT, UPT, UR16, 0x28400, URZ ;  /* 0x0002840010107890 */ /* 0x000fe4000fffe0ff */
[----:B------:R-:W-:Y:S02]  /*1e90*/  UIADD3 UR37, UPT, UPT, UR20, 0x1, URZ ;  /* 0x0000000114257890 */ /* 0x000fe4000fffe0ff */
[----:B------:R-:W-:Y:S02]  /*1ea0*/  UIADD3 UR29, UPT, UPT, UR21, 0x1, URZ ;  /* 0x00000001151d7890 */ /* 0x000fe4000fffe0ff */
[----:B------:R-:W-:Y:S02]  /*1eb0*/  UISETP.NE.AND UP2, UPT, UR37, UR49, UPT ;  /* 0x000000312500728c */ /* 0x000fe4000bf45270 */
[----:B------:R-:W-:Y:S02]  /*1ec0*/  UIADD3 UR26, UPT, UPT, UR22, 0x1, URZ ;  /* 0x00000001161a7890 */ /* 0x000fe4000fffe0ff */
[----:B------:R-:W-:Y:S01]  /*1ed0*/  UIADD3 UR36, UPT, UPT, UR36, 0x1, URZ ;  /* 0x0000000124247890 */ /* 0x000fe2000fffe0ff */
[----:B------:R-:W-:Y:S01]  /*1ee0*/  UMOV UR44, 0x0 ;  /* 0x00000000002c7882 */ /* 0x000fe20000000000 */
[----:B------:R-:W-:Y:S01]  /*1ef0*/  UMOV UR45, 0x10000000 ;  /* 0x10000000002d7882 */ /* 0x000fe20000000000 */
[----:B------:R-:W-:Y:S01]  /*1f00*/  UMOV UR17, UR9 ;  /* 0x0000000900117c82 */ /* 0x000fe20008000000 */
[----:B------:R4:W-:Y:S01]  /*1f10*/  UTMALDG.5D.IM2COL.2CTA [UR8], [UR34], UR7, desc[UR44] ;  /* 0x00002c08220073b4 */ /* 0x0009e20008261007 */
[----:B------:R-:W-:Y:S02]  /*1f20*/  UMOV UR18, UR10 ;  /* 0x0000000a00127c82 */ /* 0x000fe40008000000 */
[----:B------:R-:W-:Y:S04]  /*1f30*/  @UP2 UIADD3 UR29, UPT, UPT, UR21, URZ, URZ ;  /* 0x000000ff151d2290 */ /* 0x000fe8000fffe0ff */
[----:B------:R-:W-:Y:S01]  /*1f40*/  UISETP.NE.AND UP1, UPT, UR29, UR40, UPT ;  /* 0x000000281d00728c */ /* 0x000fe2000bf25270 */
[----:B------:R3:W-:Y:S10]  /*1f50*/  UTMALDG.5D.2CTA [UR16], [UR32], desc[UR44] ;  /* 0x00002c10200075b4 */ /* 0x0007f40008221000 */
[----:B------:R-:W-:Y:S04]  /*1f60*/  @UP1 UIADD3 UR26, UPT, UPT, UR22, URZ, URZ ;  /* 0x000000ff161a1290 */ /* 0x000fe8000fffe0ff */
[----:B------:R-:W-:Y:S02]  /*1f70*/  UISETP.NE.AND UP0, UPT, UR26, UR41, UPT ;  /* 0x000000291a00728c */ /* 0x000fe4000bf05270 */
[----:B----4-:R-:W-:Y:S09]  /*1f80*/  UIADD3 UR8, UPT, UPT, UR28, 0x1, URZ ;  /* 0x000000011c087890 */ /* 0x010ff2000fffe0ff */
[----:B------:R-:W-:Y:S01]  /*1f90*/  @UP0 UIADD3 UR8, UPT, UPT, UR28, URZ, URZ ;  /* 0x000000ff1c080290 */ /* 0x000fe2000fffe0ff */
[----:B------:R-:W-:Y:S01]  /*1fa0*/  UMOV UR7, UR31 ;  /* 0x0000001f00077c82 */ /* 0x000fe20008000000 */
[----:B---3--:R-:W-:Y:S02]  /*1fb0*/  USEL UR22, UR26, URZ, UP0 ;  /* 0x000000ff1a167287 */ /* 0x008fe40008000000 */
[----:B------:R-:W-:Y:S02]  /*1fc0*/  UISETP.NE.AND UP0, UPT, UR36, UR42, UPT ;  /* 0x0000002a2400728c */ /* 0x000fe4000bf05270 */
[----:B------:R-:W-:Y:S02]  /*1fd0*/  USEL UR20, UR37, URZ, UP2 ;  /* 0x000000ff25147287 */ /* 0x000fe40009000000 */
[----:B------:R-:W-:Y:S01]  /*1fe0*/  USEL UR21, UR29, URZ, UP1 ;  /* 0x000000ff1d157287 */ /* 0x000fe20008800000 */
[----:B------:R-:W-:Y:S04]  /*1ff0*/  UMOV UR28, UR8 ;  /* 0x00000008001c7c82 */ /* 0x000fe80008000000 */
[----:B-1----:R-:W-:Y:S07]  /*2000*/  BRA.U UP0, `(.L_x_28) ;  /* 0xfffffff900fc7547 */ /* 0x002fee000b83ffff */
.L_x_22:
[----:B------:R-:W-:Y:S01]  /*2010*/  ULEA UR4, UR31, UR30, 0x3 ;  /* 0x0000001e1f047291 */ /* 0x000fe2000f8e18ff */
[----:B-1----:R-:W-:Y:S01]  /*2020*/  MOV R0, UR27 ;  /* 0x0000001b00007c02 */ /* 0x002fe20008000f00 */
[----:B------:R-:W-:Y:S01]  /*2030*/  @!P1 SYNCS.ARRIVE.TRANS64.A1T0 RZ, [UR30+0xc8], RZ ;  /* 0x0000c8ffffff99a7 */ /* 0x000fe2000810001e */
[----:B------:R-:W-:Y:S02]  /*2040*/  UISETP.GE.AND UP0, UPT, UR51, 0x1, UPT ;  /* 0x000000013300788c */ /* 0x000fe4000bf06270 */
[----:B------:R-:W-:-:S04]  /*2050*/  SHF.L.U32 R0, R0, 0x1f, RZ ;  /* 0x0000001f00007819 */ /* 0x000fc800000006ff */
[----:B--2---:R1:W2:Y:S03]  /*2060*/  SYNCS.PHASECHK.TRANS64.TRYWAIT P0, [UR4+0x40], R0 ;  /* 0x00004000ff0075a7 */ /* 0x0042a60008001104 */
[----:B------:R-:W-:Y:S05]  /*2070*/  BRA.U !UP0, `(.L_x_29) ;  /* 0x0000000508a47547 */ /* 0x000fea000b800000 */
[----:B------:R-:W3:Y:S01]  /*2080*/  LDCU.128 UR8, c[0x0][0x480] ;  /* 0x00009000ff0877ac */ /* 0x000ee20008000c00 */
[----:B------:R-:W4:Y:S01]  /*2090*/  LDCU.128 UR32, c[0x0][0x490] ;  /* 0x00009200ff2077ac */ /* 0x000f220008000c00 */
[----:B------:R-:W1:Y:S01]  /*20a0*/  LDCU UR13, c[0x0][0x4c8] ;  /* 0x00009900ff0d77ac */ /* 0x000e620008000800 */
        /* <DEDUP_REMOVED lines=10> */
[----:B------:R-:W1:Y:S05]  /*2150*/  LDCU.64 UR40, c[0x0][0x390] ;  /* 0x00007200ff2877ac */ /* 0x000e6a0008000a00 */
[----:B------:R-:W-:Y:S01]  /*2160*/  UMOV UR4, UR7 ;  /* 0x0000000700047c82 */ /* 0x000fe20008000000 */
[----:B------:R-:W1:Y:S01]  /*2170*/  LDCU.64 UR24, c[0x0][0x4d0] ;  /* 0x00009a00ff1877ac */ /* 0x000e620008000a00 */
[----:B------:R-:W-:Y:S01]  /*2180*/  USHF.R.U32.HI UR4, URZ, UR33, UR4 ;  /* 0x00000021ff047299 */ /* 0x000fe20008011604 */
[----:B------:R-:W4:Y:S03]  /*2190*/  LDCU.64 UR32, c[0x0][0x4c0] ;  /* 0x00009800ff2077ac */ /* 0x000f260008000a00 */
[----:B------:R-:W-:-:S02]  /*21a0*/  USEL UR4, UR5, UR4, !UP0 ;  /* 0x0000000405047287 */ /* 0x000fc4000c000000 */
[----:B------:R-:W-:Y:S02]  /*21b0*/  UISETP.NE.AND UP0, UPT, UR34, 0x1, UPT ;  /* 0x000000012200788c */ /* 0x000fe4000bf05270 */
[----:B------:R-:W-:Y:S02]  /*21c0*/  UIMAD.WIDE.U32 UR6, UR4, UR35, URZ ;  /* 0x00000023040672a5 */ /* 0x000fe4000f8e00ff */
[----:B------:R-:W-:Y:S01]  /*21d0*/  UIADD3 UR42, UPT, UPT, UR51, UR42, URZ ;  /* 0x0000002a332a7290 */ /* 0x000fe2000fffe0ff */
[----:B------:R-:W-:-:S04]  /*21e0*/  UMOV UR37, UR51 ;  /* 0x0000003300257c82 */ /* 0x000fc80008000000 */
[----:B------:R-:W-:Y:S01]  /*21f0*/  UMOV UR6, UR7 ;  /* 0x0000000700067c82 */ /* 0x000fe20008000000 */
[----:B------:R-:W-:Y:S02]  /*2200*/  UIADD3 UR7, UPT, UPT, -UR5, URZ, URZ ;  /* 0x000000ff05077290 */ /* 0x000fe4000fffe1ff */
[----:B---3--:R-:W-:Y:S02]  /*2210*/  USHF.R.U32.HI UR6, URZ, UR9, UR6 ;  /* 0x00000009ff067299 */ /* 0x008fe40008011606 */
[----:B------:R-:W-:Y:S02]  /*2220*/  UIMAD UR7, UR8, UR7, UR43 ;  /* 0x00000007080772a4 */ /* 0x000fe4000f8e022b */
[----:B------:R-:W-:Y:S02]  /*2230*/  USEL UR14, UR4, UR6, !UP0 ;  /* 0x00000006040e7287 */ /* 0x000fe4000c000000 */
[----:B------:R-:W-:Y:S02]  /*2240*/  UIADD3 UR6, UPT, UPT, -UR4, URZ, URZ ;  /* 0x000000ff04067290 */ /* 0x000fe4000fffe1ff */
[----:B------:R-:W-:-:S02]  /*2250*/  UIADD3 UR9, UPT, UPT, -UR14, URZ, URZ ;  /* 0x000000ff0e097290 */ /* 0x000fc4000fffe1ff */
[----:B------:R-:W-:Y:S02]  /*2260*/  UIMAD UR12, UR11, UR6, UR5 ;  /* 0x000000060b0c72a4 */ /* 0x000fe4000f8e0205 */
[----:B------:R-:W-:Y:S02]  /*2270*/  UIMAD UR9, UR34, UR9, UR4 ;  /* 0x00000009220972a4 */ /* 0x000fe4000f8e0204 */
[----:B----4-:R-:W-:Y:S01]  /*2280*/  UIMAD UR11, UR7, UR32, UR10 ;  /* 0x00000020070b72a4 */ /* 0x010fe2000f8e020a */
[----:B------:R-:W3:Y:S02]  /*2290*/  LDCU UR43, c[0x0][0x38c] ;  /* 0x00007180ff2b77ac */ /* 0x000ee40008000800 */
[----:B------:R-:W4:Y:S01]  /*22a0*/  LDCU UR6, c[0x0][0x500] ;  /* 0x0000a000ff0677ac */ /* 0x000f220008000800 */
[----:B------:R-:W2:Y:S01]  /*22b0*/  LDCU.64 UR4, c[0x0][0x4f8] ;  /* 0x00009f00ff0477ac */ /* 0x000ea20008000a00 */
[----:B-1----:R-:W-:Y:S02]  /*22c0*/  UIMAD UR12, UR12, UR33, UR16 ;  /* 0x000000210c0c72a4 */ /* 0x002fe4000f8e0210 */
[----:B------:R-:W-:Y:S01]  /*22d0*/  UIMAD UR13, UR9, UR13, UR17 ;  /* 0x0000000d090d72a4 */ /* 0x000fe2000f8e0211 */
[----:B------:R-:W-:-:S11]  /*22e0*/  UMOV UR7, UR31 ;  /* 0x0000001f00077c82 */ /* 0x000fd60008000000 */
.L_x_35:
[----:B------:R-:W-:Y:S01]  /*22f0*/  @!P3 MOV R3, 0xc000 ;  /* 0x0000c0000003b802 */ /* 0x000fe20000000f00 */
[----:B------:R-:W-:Y:S01]  /*2300*/  ULEA UR9, UR7, UR30, 0x3 ;  /* 0x0000001e07097291 */ /* 0x000fe2000f8e18ff */
[----:B--23--:R-:W-:Y:S11]  /*2310*/  @P0 BRA `(.L_x_30) ;  /* 0x0000000000100947 */ /* 0x00cff60003800000 */
[----:B------:R-:W-:Y:S04]  /*2320*/  MOV R4, UR27 ;  /* 0x0000001b00047c02 */ /* 0x000fe80008000f00 */
[----:B------:R-:W-:Y:S04]  /*2330*/  SHF.L.U32 R4, R4, 0x1f, RZ ;  /* 0x0000001f04047819 */ /* 0x000fe800000006ff */
[----:B------:R-:W1:Y:S02]  /*2340*/  SYNCS.PHASECHK.TRANS64.TRYWAIT P0, [UR9+0x40], R4 ;  /* 0x00004004ff0075a7 */ /* 0x000e640008001109 */
[----:B-1----:R-:W-:Y:S05]  /*2350*/  @!P0 BRA `(.L_x_31) ;  /* 0x000000a0009c8947 */ /* 0x002fea0003800000 */
.L_x_30:
[----:B------:R2:W-:Y:S01]  /*2360*/  @!P3 SYNCS.ARRIVE.TRANS64 RZ, [UR9], R3 ;  /* 0x00000003ffffb9a7 */ /* 0x0005e20008000009 */
[----:B------:R-:W-:Y:S04]  /*2370*/  ULOP3.LUT UR8, UR38, 0x2, URZ, 0xfc, !UPT ;  /* 0x0000000226087892 */ /* 0x000fe8000f8efcff */
[----:B------:R-:W-:Y:S09]  /*2380*/  UISETP.NE.AND UP0, UPT, UR8, 0x2, UPT ;  /* 0x000000020800788c */ /* 0x000ff2000bf05270 */
[----:B------:R-:W-:Y:S05]  /*2390*/  BRA.U UP0, `(.L_x_32) ;  /* 0x0000000100047547 */ /* 0x000fea000b800000 */
[----:B---34-:R-:W-:Y:S05]  /*23a0*/  BPT.TRAP 0x1 ;  /* 0x000000040000795c */ /* 0x018fea0000300000 */
.L_x_32:
[----:B------:R-:W-:Y:S04]  /*23b0*/  BSSY.RECONVERGENT B0, `(.L_x_33) ;  /* 0x0000003000007945 */ /* 0x000fe80003800200 */
[----:B------:R-:W-:Y:S05]  /*23c0*/  @P2 BRA `(.L_x_34) ;  /* 0x0000000000042947 */ /* 0x000fea0003800000 */
[----:B---34-:R-:W-:Y:S05]  /*23d0*/  BPT.TRAP 0x1 ;  /* 0x000000040000795c */ /* 0x018fea0000300000 */
.L_x_34:
[----:B---34-:R-:W-:Y:S05]  /*23e0*/  BSYNC.RECONVERGENT B0 ;  /* 0x0000000000007941 */ /* 0x018fea0003800200 */
.L_x_33:
[----:B------:R-:W-:Y:S02]  /*23f0*/  UIADD3 UR8, UPT, UPT, UR7, 0x1, URZ ;  /* 0x0000000107087890 */ /* 0x000fe4000fffe0ff */
[----:B------:R-:W-:Y:S02]  /*2400*/  UIMAD UR16, UR20, UR23, UR4 ;  /* 0x00000017141072a4 */ /* 0x000fe4000f8e0204 */
[----:B------:R-:W-:Y:S02]  /*2410*/  UISETP.NE.AND UP0, UPT, UR8, 0x8, UPT ;  /* 0x000000080800788c */ /* 0x000fe4000bf05270 */
[----:B------:R-:W-:Y:S02]  /*2420*/  UIMAD UR15, UR21, UR24, UR5 ;  /* 0x00000018150f72a4 */ /* 0x000fe4000f8e0205 */
[----:B------:R-:W-:Y:S02]  /*2430*/  USEL UR10, URZ, 0x1, UP0 ;  /* 0x00000001ff0a7887 */ /* 0x000fe40008000000 */
[----:B------:R-:W-:Y:S02]  /*2440*/  USEL UR31, UR8, URZ, UP0 ;  /* 0x000000ff081f7287 */ /* 0x000fe40008000000 */
[----:B------:R-:W-:Y:S02]  /*2450*/  ULOP3.LUT UR27, UR27, UR10, URZ, 0x3c, !UPT ;  /* 0x0000000a1b1b7292 */ /* 0x000fe4000f8e3cff */
[----:B------:R-:W-:Y:S02]  /*2460*/  ULEA UR8, UR31, UR30, 0x3 ;  /* 0x0000001e1f087291 */ /* 0x000fe4000f8e18ff */
[----:B------:R-:W-:Y:S02]  /*2470*/  ULEA UR17, UR7, UR30, 0xd ;  /* 0x0000001e07117291 */ /* 0x000fe4000f8e68ff */
[----:B------:R-:W-:Y:S01]  /*2480*/  ULEA UR15, UR15, UR16, 0x5 ;  /* 0x000000100f0f7291 */ /* 0x000fe2000f8e28ff */
[----:B-1----:R-:W-:Y:S01]  /*2490*/  MOV R0, UR27 ;  /* 0x0000001b00007c02 */ /* 0x002fe20008000f00 */
[----:B------:R-:W-:Y:S02]  /*24a0*/  UIADD3 UR34, UP0, UPT, UR46, 0x80, URZ ;  /* 0x000000802e227890 */ /* 0x000fe4000ff1e0ff */
[----:B------:R-:W-:Y:S01]  /*24b0*/  ULOP3.LUT UR9, UR9, 0xfefffff8, URZ, 0xc0, !UPT ;  /* 0xfefffff809097892 */ /* 0x000fe2000f8ec0ff */
[----:B------:R-:W-:Y:S01]  /*24c0*/  SHF.L.U32 R0, R0, 0x1f, RZ ;  /* 0x0000001f00007819 */ /* 0x000fe200000006ff */
[----:B------:R-:W-:Y:S02]  /*24d0*/  USHF.L.U32 UR10, UR28, 0x5, URZ ;  /* 0x000000051c0a7899 */ /* 0x000fe400080006ff */
[----:B------:R-:W-:Y:S01]  /*24e0*/  UIADD3.X UR35, UPT, UPT, URZ, UR47, URZ, UP0, !UPT ;  /* 0x0000002fff237290 */ /* 0x000fe200087fe4ff */
[----:B------:R1:W3:Y:S01]  /*24f0*/  SYNCS.PHASECHK.TRANS64.TRYWAIT P0, [UR8+0x40], R0 ;  /* 0x00004000ff0075a7 */ /* 0x0002e20008001108 */
[----:B------:R-:W-:Y:S02]  /*2500*/  ULEA UR8, UR7, UR30, 0xe ;  /* 0x0000001e07087291 */ /* 0x000fe4000f8e70ff */
[----:B------:R-:W-:Y:S02]  /*2510*/  UIMAD UR7, UR22, UR25, UR6 ;  /* 0x00000019160772a4 */ /* 0x000fe4000f8e0206 */
[----:B------:R-:W-:Y:S02]  /*2520*/  UIADD3 UR8, UPT, UPT, UR8, 0x8400, URZ ;  /* 0x0000840008087890 */ /* 0x000fe4000fffe0ff */
[----:B------:R-:W-:Y:S02]  /*2530*/  ULEA UR7, UR7, UR15, 0xa ;  /* 0x0000000f07077291 */ /* 0x000fe4000f8e50ff */
[----:B------:R-:W-:Y:S02]  /*2540*/  UIADD3 UR32, UP3, UPT, UR46, 0x200, URZ ;  /* 0x000002002e207890 */ /* 0x000fe4000ff7e0ff */
[----:B------:R-:W-:Y:S02]  /*2550*/  UPRMT UR7, UR7, 0x5410, URZ ;  /* 0x0000541007077896 */ /* 0x000fe400080000ff */
[----:B------:R-:W-:Y:S02]  /*2560*/  UIADD3.X UR33, UPT, UPT, URZ, UR47, URZ, UP3, !UPT ;  /* 0x0000002fff217290 */ /* 0x000fe40009ffe4ff */
[----:B------:R-:W-:Y:S02]  /*2570*/  UIADD3 UR16, UPT, UPT, UR17, 0x28400, URZ ;  /* 0x0002840011107890 */ /* 0x000fe4000fffe0ff */
[----:B------:R-:W-:Y:S02]  /*2580*/  UIADD3 UR36, UPT, UPT, UR20, 0x1, URZ ;  /* 0x0000000114247890 */ /* 0x000fe4000fffe0ff */
[----:B------:R-:W-:Y:S02]  /*2590*/  UIADD3 UR29, UPT, UPT, UR21, 0x1, URZ ;  /* 0x00000001151d7890 */ /* 0x000fe4000fffe0ff */
[----:B------:R-:W-:Y:S02]  /*25a0*/  UISETP.NE.AND UP2, UPT, UR36, UR43, UPT ;  /* 0x0000002b2400728c */ /* 0x000fe4000bf45270 */
[----:B------:R-:W-:Y:S01]  /*25b0*/  UIADD3 UR26, UPT, UPT, UR22, 0x1, URZ ;  /* 0x00000001161a7890 */ /* 0x000fe2000fffe0ff */
[----:B------:R-:W-:Y:S01]  /*25c0*/  UMOV UR44, 0x0 ;  /* 0x00000000002c7882 */ /* 0x000fe20000000000 */
[----:B------:R-:W-:Y:S01]  /*25d0*/  UMOV UR45, 0x10000000 ;  /* 0x10000000002d7882 */ /* 0x000fe20000000000 */
[----:B------:R-:W-:Y:S01]  /*25e0*/  UMOV UR17, UR9 ;  /* 0x0000000900117c82 */ /* 0x000fe20008000000 */
[----:B------:R4:W-:Y:S01]  /*25f0*/  UTMALDG.5D.IM2COL.2CTA [UR8], [UR34], UR7, desc[UR44] ;  /* 0x00002c08220073b4 */ /* 0x0009e20008261007 */
[----:B------:R-:W-:Y:S04]  /*2600*/  UMOV UR18, UR10 ;  /* 0x0000000a00127c82 */ /* 0x000fe80008000000 */
[----:B------:R-:W-:Y:S04]  /*2610*/  @UP2 UIADD3 UR29, UPT, UPT, UR21, URZ, URZ ;  /* 0x000000ff151d2290 */ /* 0x000fe8000fffe0ff */
[----:B------:R-:W-:Y:S01]  /*2620*/  UISETP.NE.AND UP1, UPT, UR29, UR40, UPT ;  /* 0x000000281d00728c */ /* 0x000fe2000bf25270 */
[----:B------:R2:W-:Y:S10]  /*2630*/  UTMALDG.5D.2CTA [UR16], [UR32], desc[UR44] ;  /* 0x00002c10200075b4 */ /* 0x0005f40008221000 */
[----:B------:R-:W-:Y:S04]  /*2640*/  @UP1 UIADD3 UR26, UPT, UPT, UR22, URZ, URZ ;  /* 0x000000ff161a1290 */ /* 0x000fe8000fffe0ff */
[----:B------:R-:W-:Y:S02]  /*2650*/  UISETP.NE.AND UP0, UPT, UR26, UR41, UPT ;  /* 0x000000291a00728c */ /* 0x000fe4000bf05270 */
[----:B----4-:R-:W-:Y:S09]  /*2660*/  UIADD3 UR8, UPT, UPT, UR28, 0x1, URZ ;  /* 0x000000011c087890 */ /* 0x010ff2000fffe0ff */
[----:B------:R-:W-:Y:S02]  /*2670*/  @UP0 UIADD3 UR8, UPT, UPT, UR28, URZ, URZ ;  /* 0x000000ff1c080290 */ /* 0x000fe4000fffe0ff */
[----:B------:R-:W-:Y:S02]  /*2680*/  UIADD3 UR7, UPT, UPT, UR37, -0x1, URZ ;  /* 0xffffffff25077890 */ /* 0x000fe4000fffe0ff */
[----:B--2---:R-:W-:Y:S02]  /*2690*/  USEL UR22, UR26, URZ, UP0 ;  /* 0x000000ff1a167287 */ /* 0x004fe40008000000 */
[----:B------:R-:W-:Y:S02]  /*26a0*/  UISETP.GT.U32.AND UP0, UPT, UR37, 0x1, UPT ;  /* 0x000000012500788c */ /* 0x000fe4000bf04070 */
[----:B------:R-:W-:Y:S02]  /*26b0*/  USEL UR20, UR36, URZ, UP2 ;  /* 0x000000ff24147287 */ /* 0x000fe40009000000 */
[----:B------:R-:W-:Y:S01]  /*26c0*/  USEL UR21, UR29, URZ, UP1 ;  /* 0x000000ff1d157287 */ /* 0x000fe20008800000 */
[----:B------:R-:W-:Y:S01]  /*26d0*/  UMOV UR37, UR7 ;  /* 0x0000000700257c82 */ /* 0x000fe20008000000 */
[----:B------:R-:W-:Y:S01]  /*26e0*/  UMOV UR7, UR31 ;  /* 0x0000001f00077c82 */ /* 0x000fe20008000000 */
[----:B------:R-:W-:Y:S02]  /*26f0*/  UMOV UR28, UR8 ;  /* 0x00000008001c7c82 */ /* 0x000fe40008000000 */
[----:B-1----:R-:W-:Y:S07]  /*2700*/  BRA.U UP0, `(.L_x_35) ;  /* 0xfffffff900f87547 */ /* 0x002fee000b83ffff */
.L_x_29:
[----:B------:R-:W-:Y:S01]  /*2710*/  SHF.L.U32 R3, R2, 0x1f, RZ ;  /* 0x0000001f02037819 */ /* 0x000fe200000006ff */
[----:B------:R-:W-:-:S03]  /*2720*/  NOP ;  /* 0x0000000000007918 */ /* 0x000fc60000000000 */
[----:B--23--:R-:W2:Y:S02]  /*2730*/  SYNCS.PHASECHK.TRANS64.TRYWAIT P0, [UR30+0xd0], R3 ;  /* 0x0000d003ff0075a7 */ /* 0x00cea4000800111e */
[----:B--2---:R-:W-:Y:S05]  /*2740*/  @!P0 BRA `(.L_x_36) ;  /* 0x0000009c00b88947 */ /* 0x004fea0003800000 */
.L_x_185:
[----:B------:R-:W2:Y:S01]  /*2750*/  LDS.128 R4, [UR30+0x110] ;  /* 0x0001101eff047984 */ /* 0x000ea20008000c00 */
[----:B------:R-:W-:Y:S02]  /*2760*/  UIADD3 UR4, UPT, UPT, UR30, 0xd8, URZ ;  /* 0x000000d81e047890 */ /* 0x000fe4000fffe0ff */
[----:B------:R-:W-:Y:S01]  /*2770*/  UISETP.GE.AND UP0, UPT, UR39, 0x1, UPT ;  /* 0x000000012700788c */ /* 0x000fe2000bf06270 */
[----:B------:R-:W-:Y:S01]  /*2780*/  @!PT LDS RZ, [RZ] ;  /* 0x00000000fffff984 */ /* 0x000fe20000000800 */
[----:B------:R-:W-:Y:S01]  /*2790*/  @!PT LDS RZ, [RZ] ;  /* 0x00000000fffff984 */ /* 0x000fe20000000800 */
[----:B------:R-:W-:Y:S01]  /*27a0*/  @!PT LDS RZ, [RZ] ;  /* 0x00000000fffff984 */ /* 0x000fe20000000800 */
[----:B------:R-:W-:Y:S01]  /*27b0*/  @!PT LDS RZ, [RZ] ;  /* 0x00000000fffff984 */ /* 0x000fe20000000800 */
[----:B------:R3:W-:Y:S06]  /*27c0*/  MEMBAR.ALL.CTA ;  /* 0x0000000000007992 */ /* 0x0007ec0000008000 */
[----:B---3--:R-:W3:Y:S01]  /*27d0*/  FENCE.VIEW.ASYNC.S ;  /* 0x00000000000073c6 */ /* 0x008ee20000000000 */
[----:B------:R-:W-:-:S09]  /*27e0*/  UPRMT UR4, URZ, 0x654, UR4 ;  /* 0x00000654ff047896 */ /* 0x000fd20008000004 */
[----:B---3--:R-:W-:Y:S01]  /*27f0*/  SYNCS.ARRIVE.TRANS64.RED.A1T0 RZ, [UR4], RZ ;  /* 0x000000ffffff79a7 */ /* 0x008fe20008100404 */
[----:B--2---:R-:W-:-:S13]  /*2800*/  LOP3.LUT P0, RZ, R6, 0x1, RZ, 0xc0, !PT ;  /* 0x0000000106ff7812 */ /* 0x004fda000780c0ff */
[----:B------:R-:W-:Y:S01]  /*2810*/  VOTEU.ANY UP1, P0 ;  /* 0x0000000000ff7886 */ /* 0x000fe20000020100 */
[----:B------:R-:W-:-:S13]  /*2820*/  PLOP3.LUT P0, PT, PT, PT, UP1, 0x80, 0x8 ;  /* 0x000000000008781c */ /* 0x000fda0003f0f018 */
[----:B-1----:R-:W-:Y:S02]  /*2830*/  @P0 MOV R0, R4 ;  /* 0x0000000400000202 */ /* 0x002fe40000000f00 */
[----:B------:R-:W-:Y:S02]  /*2840*/  @P0 LOP3.LUT R4, R5, 0xffff, RZ, 0xc0, !PT ;  /* 0x0000ffff05040812 */ /* 0x000fe400078ec0ff */
[----:B------:R-:W-:Y:S02]  /*2850*/  @P0 R2UR UR6, R0 ;  /* 0x00000000000602ca */ /* 0x000fe400000e0000 */
[----:B------:R-:W-:-:S11]  /*2860*/  @P0 R2UR UR5, R4 ;  /* 0x00000000040502ca */ /* 0x000fd600000e0000 */
[----:B------:R-:W-:Y:S02]  /*2870*/  @UP1 UMOV UR50, UR6 ;  /* 0x0000000600321c82 */ /* 0x000fe40008000000 */
[----:B------:R-:W-:Y:S01]  /*2880*/  @UP1 UMOV UR48, UR5 ;  /* 0x0000000500301c82 */ /* 0x000fe20008000000 */
[----:B------:R-:W-:Y:S05]  /*2890*/  BRA.U !UP0, `(.L_x_37) ;  /* 0x0000000108d47547 */ /* 0x000fea000b800000 */
[----:B------:R-:W1:Y:S01]  /*28a0*/  LDCU.128 UR16, c[0x0][0xc10] ;  /* 0x00018200ff1077ac */ /* 0x000e620008000c00 */
[----:B------:R-:W2:Y:S01]  /*28b0*/  LDCU UR20, c[0x0][0xc20] ;  /* 0x00018400ff1477ac */ /* 0x000ea20008000800 */
[----:B------:R-:W3:Y:S01]  /*28c0*/  LDCU UR13, c[0x0][0xc0c] ;  /* 0x00018180ff0d77ac */ /* 0x000ee20008000800 */
[----:B------:R-:W4:Y:S01]  /*28d0*/  LDCU.64 UR14, c[0x0][0xc28] ;  /* 0x00018500ff0e77ac */ /* 0x000f220008000a00 */
[----:B------:R-:W-:Y:S02]  /*28e0*/  UISETP.NE.AND UP3, UPT, UR39, 0x1, UPT ;  /* 0x000000012700788c */ /* 0x000fe4000bf65270 */
[----:B-1----:R-:W-:Y:S02]  /*28f0*/  UIMAD.WIDE.U32 UR4, UR53, UR19, URZ ;  /* 0x00000013350472a5 */ /* 0x002fe4000f8e00ff */
[----:B------:R-:W-:Y:S02]  /*2900*/  UIMAD.WIDE.U32 UR6, UR54, UR16, URZ ;  /* 0x00000010360672a5 */ /* 0x000fe4000f8e00ff */
[----:B------:R-:W-:-:S02]  /*2910*/  UISETP.NE.AND UP0, UPT, UR18, 0x1, UPT ;  /* 0x000000011200788c */ /* 0x000fc4000bf05270 */
[----:B------:R-:W-:Y:S01]  /*2920*/  UIMAD.WIDE.U32 UR10, UR48, UR19, URZ ;  /* 0x00000013300a72a5 */ /* 0x000fe2000f8e00ff */
[----:B------:R-:W-:Y:S01]  /*2930*/  UMOV UR4, UR5 ;  /* 0x0000000500047c82 */ /* 0x000fe20008000000 */
[----:B---3--:R-:W-:Y:S02]  /*2940*/  UISETP.NE.AND UP2, UPT, UR13, 0x1, UPT ;  /* 0x000000010d00788c */ /* 0x008fe4000bf45270 */
[----:B--2---:R-:W-:Y:S02]  /*2950*/  USHF.R.U32.HI UR5, URZ, UR20, UR4 ;  /* 0x00000014ff057299 */ /* 0x004fe40008011604 */
[----:B------:R-:W-:Y:S01]  /*2960*/  UIMAD.WIDE.U32 UR8, UR50, UR16, URZ ;  /* 0x00000010320872a5 */ /* 0x000fe2000f8e00ff */
[----:B------:R-:W-:Y:S01]  /*2970*/  UMOV UR4, UR7 ;  /* 0x0000000700047c82 */ /* 0x000fe20008000000 */
[----:B------:R-:W-:Y:S02]  /*2980*/  USEL UR5, UR53, UR5, !UP0 ;  /* 0x0000000535057287 */ /* 0x000fe4000c000000 */
[----:B------:R-:W-:-:S02]  /*2990*/  USHF.R.U32.HI UR4, URZ, UR17, UR4 ;  /* 0x00000011ff047299 */ /* 0x000fc40008011604 */
[----:B----4-:R-:W-:Y:S02]  /*29a0*/  UIMAD.WIDE.U32 UR6, UR5, UR14, URZ ;  /* 0x0000000e050672a5 */ /* 0x010fe4000f8e00ff */
[----:B------:R-:W-:Y:S01]  /*29b0*/  USEL UR12, UR54, UR4, !UP2 ;  /* 0x00000004360c7287 */ /* 0x000fe2000d000000 */
[----:B------:R-:W-:Y:S02]  /*29c0*/  UMOV UR8, UR9 ;  /* 0x0000000900087c82 */ /* 0x000fe40008000000 */
[----:B------:R-:W-:Y:S01]  /*29d0*/  UMOV UR4, UR11 ;  /* 0x0000000b00047c82 */ /* 0x000fe20008000000 */
[----:B------:R-:W-:Y:S01]  /*29e0*/  UIMAD.WIDE.U32 UR10, UR12, UR14, URZ ;  /* 0x0000000e0c0a72a5 */ /* 0x000fe2000f8e00ff */
[----:B------:R-:W-:Y:S01]  /*29f0*/  UMOV UR6, UR7 ;  /* 0x0000000700067c82 */ /* 0x000fe20008000000 */
[----:B------:R-:W-:Y:S02]  /*2a00*/  USHF.R.U32.HI UR4, URZ, UR20, UR4 ;  /* 0x00000014ff047299 */ /* 0x000fe40008011604 */
[----:B------:R-:W-:-:S02]  /*2a10*/  @UP3 USHF.R.U32.HI UR5, URZ, UR15, UR6 ;  /* 0x0000000fff053299 */ /* 0x000fc40008011606 */
[----:B------:R-:W-:Y:S01]  /*2a20*/  USHF.R.U32.HI UR17, URZ, UR17, UR8 ;  /* 0x00000011ff117299 */ /* 0x000fe20008011608 */
[----:B------:R-:W-:Y:S01]  /*2a30*/  UMOV UR6, UR11 ;  /* 0x0000000b00067c82 */ /* 0x000fe20008000000 */
[----:B------:R-:W-:Y:S02]  /*2a40*/  USEL UR4, UR48, UR4, !UP0 ;  /* 0x0000000430047287 */ /* 0x000fe4000c000000 */
[----:B------:R-:W-:Y:S02]  /*2a50*/  @UP3 USHF.R.U32.HI UR12, URZ, UR15, UR6 ;  /* 0x0000000fff0c3299 */ /* 0x000fe40008011606 */
[----:B------:R-:W-:Y:S02]  /*2a60*/  UIMAD UR6, UR39, UR5, URZ ;  /* 0x00000005270672a4 */ /* 0x000fe4000f8e02ff */
[----:B------:R-:W-:Y:S02]  /*2a70*/  USEL UR5, UR50, UR17, !UP2 ;  /* 0x0000001132057287 */ /* 0x000fe4000d000000 */
[----:B------:R-:W-:-:S02]  /*2a80*/  UIMAD UR8, UR39, UR12, URZ ;  /* 0x0000000c270872a4 */ /* 0x000fc4000f8e02ff */
[----:B------:R-:W-:Y:S02]  /*2a90*/  UISETP.GE.AND UP0, UPT, UR4, UR6, UPT ;  /* 0x000000060400728c */ /* 0x000fe4000bf06270 */
[----:B------:R-:W-:Y:S02]  /*2aa0*/  UIMAD.WIDE.U32 UR6, UR4, UR14, URZ ;  /* 0x0000000e040672a5 */ /* 0x000fe4000f8e00ff */
[----:B------:R-:W-:Y:S02]  /*2ab0*/  UISETP.GE.OR UP0, UPT, UR5, UR8, UP0 ;  /* 0x000000080500728c */ /* 0x000fe40008706670 */
[----:B------:R-:W-:Y:S02]  /*2ac0*/  UIMAD.WIDE.U32 UR8, UR5, UR14, URZ ;  /* 0x0000000e050872a5 */ /* 0x000fe4000f8e00ff */
[----:B------:R-:W-:Y:S01]  /*2ad0*/  UIADD3 UR10, UPT, UPT, -UR4, URZ, URZ ;  /* 0x000000ff040a7290 */ /* 0x000fe2000fffe1ff */
[----:B------:R-:W-:Y:S02]  /*2ae0*/  UMOV UR6, UR7 ;  /* 0x0000000700067c82 */ /* 0x000fe40008000000 */
[----:B------:R-:W-:-:S02]  /*2af0*/  USHF.R.U32.HI UR6, URZ, UR15, UR6 ;  /* 0x0000000fff067299 */ /* 0x000fc40008011606 */
[----:B------:R-:W-:Y:S02]  /*2b00*/  UIMAD UR10, UR18, UR10, UR48 ;  /* 0x0000000a120a72a4 */ /* 0x000fe4000f8e0230 */
[----:B------:R-:W-:Y:S01]  /*2b10*/  USEL UR6, UR4, UR6, !UP3 ;  /* 0x0000000604067287 */ /* 0x000fe2000d800000 */
[----:B------:R-:W-:Y:S01]  /*2b20*/  @!UP0 UMOV UR7, UR9 ;  /* 0x0000000900078c82 */ /* 0x000fe20008000000 */
[----:B------:R-:W-:Y:S02]  /*2b30*/  UIADD3 UR9, UPT, UPT, -UR5, URZ, URZ ;  /* 0x000000ff05097290 */ /* 0x000fe4000fffe1ff */
[----:B------:R-:W-:Y:S02]  /*2b40*/  @!UP0 USHF.R.U32.HI UR7, URZ, UR15, UR7 ;  /* 0x0000000fff078299 */ /* 0x000fe40008011607 */
[----:B------:R-:W-:Y:S02]  /*2b50*/  UIADD3 UR8, UPT, UPT, -UR6, URZ, URZ ;  /* 0x000000ff06087290 */ /* 0x000fe4000fffe1ff */
[----:B------:R-:W-:-:S02]  /*2b60*/  @!UP0 USEL UR7, UR5, UR7, !UP3 ;  /* 0x0000000705078287 */ /* 0x000fc4000d800000 */
[----:B------:R-:W-:Y:S02]  /*2b70*/  UIMAD UR8, UR39, UR8, UR4 ;  /* 0x00000008270872a4 */ /* 0x000fe4000f8e0204 */
[----:B------:R-:W-:Y:S02]  /*2b80*/  @!UP0 UIADD3 UR6, UPT, UPT, UR6, -UR7, URZ ;  /* 0x8000000706068290 */ /* 0x000fe4000fffe0ff */
[----:B------:R-:W-:Y:S02]  /*2b90*/  @!UP0 UIMAD UR7, UR8, UR12, UR7 ;  /* 0x0000000c080782a4 */ /* 0x000fe4000f8e0207 */
[----:B------:R-:W-:Y:S02]  /*2ba0*/  @!UP0 UIMAD UR4, UR39, UR6, UR5 ;  /* 0x00000006270482a4 */ /* 0x000fe4000f8e0205 */
[----:B------:R-:W-:Y:S02]  /*2bb0*/  UIMAD UR6, UR13, UR9, UR50 ;  /* 0x000000090d0672a4 */ /* 0x000fe4000f8e0232 */
[----:B------:R-:W-:Y:S01]  /*2bc0*/  UIMAD UR48, UR4, UR18, UR10 ;  /* 0x00000012043072a4 */ /* 0x000fe2000f8e020a */
[----:B------:R-:W-:-:S02]  /*2bd0*/  @!UP0 UMOV UR5, UR7 ;  /* 0x0000000700058c82 */ /* 0x000fc40008000000 */
[----:B------:R-:W-:-:S12]  /*2be0*/  UIMAD UR50, UR5, UR13, UR6 ;  /* 0x0000000d053272a4 */ /* 0x000fd8000f8e0206 */
.L_x_37:
[----:B------:R-:W1:Y:S02]  /*2bf0*/  LDCU UR4, c[0x0][0xc30] ;  /* 0x00018600ff0477ac */ /* 0x000e640008000800 */
[----:B-1----:R-:W-:-:S09]  /*2c00*/  UISETP.NE.AND UP0, UPT, UR4, 0x1, UPT ;  /* 0x000000010400788c */ /* 0x002fd2000bf05270 */
[----:B------:R-:W-:Y:S05]  /*2c10*/  BRA.U UP0, `(.L_x_38) ;  /* 0x0000000100447547 */ /* 0x000fea000b800000 */
[----:B------:R-:W1:Y:S01]  /*2c20*/  LDCU.128 UR8, c[0x0][0xc10] ;  /* 0x00018200ff0877ac */ /* 0x000e620008000c00 */
[----:B------:R-:W2:Y:S01]  /*2c30*/  LDCU UR12, c[0x0][0xc0c] ;  /* 0x00018180ff0c77ac */ /* 0x000ea20008000800 */
[----:B------:R-:W3:Y:S01]  /*2c40*/  LDCU UR13, c[0x0][0xc20] ;  /* 0x00018400ff0d77ac */ /* 0x000ee20008000800 */
[----:B-1----:R-:W-:Y:S02]  /*2c50*/  UIMAD.WIDE.U32 UR6, UR50, UR8, URZ ;  /* 0x00000008320672a5 */ /* 0x002fe4000f8e00ff */
[----:B------:R-:W-:Y:S02]  /*2c60*/  UIMAD.WIDE.U32 UR4, UR48, UR11, URZ ;  /* 0x0000000b300472a5 */ /* 0x000fe4000f8e00ff */
[----:B--2---:R-:W-:Y:S02]  /*2c70*/  UISETP.NE.AND UP2, UPT, UR12, 0x1, UPT ;  /* 0x000000010c00788c */ /* 0x004fe4000bf45270 */
[----:B------:R-:W-:Y:S01]  /*2c80*/  UISETP.NE.AND UP0, UPT, UR10, 0x1, UPT ;  /* 0x000000010a00788c */ /* 0x000fe2000bf05270 */
[----:B------:R-:W-:-:S02]  /*2c90*/  UMOV UR6, UR7 ;  /* 0x0000000700067c82 */ /* 0x000fc40008000000 */
[----:B------:R-:W-:Y:S01]  /*2ca0*/  UMOV UR4, UR5 ;  /* 0x0000000500047c82 */ /* 0x000fe20008000000 */
[----:B------:R-:W-:Y:S02]  /*2cb0*/  USHF.R.U32.HI UR6, URZ, UR9, UR6 ;  /* 0x00000009ff067299 */ /* 0x000fe40008011606 */
[----:B---3--:R-:W-:Y:S02]  /*2cc0*/  USHF.R.U32.HI UR4, URZ, UR13, UR4 ;  /* 0x0000000dff047299 */ /* 0x008fe40008011604 */
[----:B------:R-:W-:Y:S02]  /*2cd0*/  USEL UR5, UR50, UR6, !UP2 ;  /* 0x0000000632057287 */ /* 0x000fe4000d000000 */
[----:B------:R-:W-:-:S04]  /*2ce0*/  USEL UR4, UR48, UR4, !UP0 ;  /* 0x0000000430047287 */ /* 0x000fc8000c000000 */
[----:B------:R-:W-:Y:S02]  /*2cf0*/  UIADD3 UR6, UPT, UPT, UR5, -UR4, URZ ;  /* 0x8000000405067290 */ /* 0x000fe4000fffe0ff */
[----:B------:R-:W-:Y:S02]  /*2d00*/  UIADD3 UR4, UPT, UPT, -UR5, UR4, URZ ;  /* 0x0000000405047290 */ /* 0x000fe4000fffe1ff */
[----:B------:R-:W-:Y:S02]  /*2d10*/  UIMAD UR48, UR6, UR10, UR48 ;  /* 0x0000000a063072a4 */ /* 0x000fe4000f8e0230 */
[----:B------:R-:W-:-:S12]  /*2d20*/  UIMAD UR50, UR4, UR12, UR50 ;  /* 0x0000000c043272a4 */ /* 0x000fd8000f8e0232 */
.L_x_38:
[----:B------:R-:W-:Y:S01]  /*2d30*/  R2UR UR5, R68 ;  /* 0x00000000440572ca */ /* 0x000fe200000e0000 */
[----:B------:R-:W-:Y:S01]  /*2d40*/  UMOV UR36, UR42 ;  /* 0x0000002a00247c82 */ /* 0x000fe20008000000 */
[----:B------:R-:W-:Y:S02]  /*2d50*/  R2UR UR4, R67 ;  /* 0x00000000430472ca */ /* 0x000fe400000e0000 */
[----:B------:R-:W-:Y:S02]  /*2d60*/  PLOP3.LUT P1, PT, PT, PT, PT, 0x80, 0x8 ;  /* 0x000000000008781c */ /* 0x000fe40003f2f070 */
[----:B------:R-:W-:-:S07]  /*2d70*/  LOP3.LUT R2, R2, 0x1, RZ, 0x3c, !PT ;  /* 0x0000000102027812 */ /* 0x000fce00078e3cff */
[----:B------:R-:W-:Y:S02]  /*2d80*/  UIADD3 UR52, UPT, UPT, UR50, UR5, URZ ;  /* 0x0000000532347290 */ /* 0x000fe4000fffe0ff */
[----:B------:R-:W-:Y:S01]  /*2d90*/  UIADD3 UR20, UPT, UPT, UR48, UR4, URZ ;  /* 0x0000000430147290 */ /* 0x000fe2000fffe0ff */
[----:B------:R-:W-:Y:S11]  /*2da0*/  BRA.U UP1, `(.L_x_39) ;  /* 0xffffffe901a47547 */ /* 0x000ff6000b83ffff */
[----:B------:R-:W-:Y:S01]  /*2db0*/  UIADD3 UR30, UPT, UPT, UR30, 0x40, URZ ;  /* 0x000000401e1e7890 */ /* 0x000fe2000fffe0ff */
[----:B------:R-:W-:-:S03]  /*2dc0*/  MOV R2, UR27 ;  /* 0x0000001b00027c02 */ /* 0x000fc60008000f00 */
[----:B------:R-:W-:Y:S01]  /*2dd0*/  ULEA UR4, UR31, UR30, 0x3 ;  /* 0x0000001e1f047291 */ /* 0x000fe2000f8e18ff */
[----:B------:R-:W-:-:S08]  /*2de0*/  SHF.L.U32 R2, R2, 0x1f, RZ ;  /* 0x0000001f02027819 */ /* 0x000fd000000006ff */
[----:B------:R-:W1:Y:S02]  /*2df0*/  SYNCS.PHASECHK.TRANS64.TRYWAIT P0, [UR4], R2 ;  /* 0x00000002ff0075a7 */ /* 0x000e640008001104 */
[----:B-1----:R-:W-:Y:S05]  /*2e00*/  @!P0 BRA `(.L_x_40) ;  /* 0x0000009800208947 */ /* 0x002fea0003800000 */
.L_x_187:
[----:B------:R-:W-:-:S04]  /*2e10*/  UIADD3 UR4, UPT, UPT, UR31, 0x1, URZ ;  /* 0x000000011f047890 */ /* 0x000fc8000fffe0ff */
[----:B------:R-:W-:-:S04]  /*2e20*/  UISETP.NE.AND UP0, UPT, UR4, 0x8, UPT ;  /* 0x000000080400788c */ /* 0x000fc8000bf05270 */
[----:B------:R-:W-:Y:S02]  /*2e30*/  USEL UR5, URZ, 0x1, UP0 ;  /* 0x00000001ff057887 */ /* 0x000fe40008000000 */
[----:B------:R-:W-:Y:S02]  /*2e40*/  USEL UR4, UR4, URZ, UP0 ;  /* 0x000000ff04047287 */ /* 0x000fe40008000000 */
[----:B------:R-:W-:Y:S02]  /*2e50*/  ULOP3.LUT UR6, UR27, UR5, URZ, 0x3c, !UPT ;  /* 0x000000051b067292 */ /* 0x000fe4000f8e3cff */
[----:B------:R-:W-:-:S04]  /*2e60*/  ULEA UR5, UR4, UR30, 0x3 ;  /* 0x0000001e04057291 */ /* 0x000fc8000f8e18ff */
[----:B-1----:R-:W-:-:S04]  /*2e70*/  MOV R2, UR6 ;  /* 0x0000000600027c02 */ /* 0x002fc80008000f00 */
[----:B------:R-:W-:-:S04]  /*2e80*/  SHF.L.U32 R2, R2, 0x1f, RZ ;  /* 0x0000001f02027819 */ /* 0x000fc800000006ff */
[----:B------:R-:W1:Y:S02]  /*2e90*/  SYNCS.PHASECHK.TRANS64.TRYWAIT P0, [UR5], R2 ;  /* 0x00000002ff0075a7 */ /* 0x000e640008001105 */
[----:B-1----:R-:W-:Y:S05]  /*2ea0*/  @!P0 BRA `(.L_x_41) ;  /* 0x0000009800108947 */ /* 0x002fea0003800000 */
.L_x_189:
        /* <DEDUP_REMOVED lines=10> */
.L_x_191:
        /* <DEDUP_REMOVED lines=10> */
.L_x_193:
        /* <DEDUP_REMOVED lines=10> */
.L_x_195:
        /* <DEDUP_REMOVED lines=10> */
.L_x_197:
        /* <DEDUP_REMOVED lines=10> */
.L_x_199:
[----:B------:R-:W-:-:S04]  /*31d0*/  UIADD3 UR4, UPT, UPT, UR4, 0x1, URZ ;  /* 0x0000000104047890 */ /* 0x000fc8000fffe0ff */
[----:B------:R-:W-:-:S04]  /*31e0*/  UISETP.NE.AND UP0, UPT, UR4, 0x8, UPT ;  /* 0x000000080400788c */ /* 0x000fc8000bf05270 */
[----:B------:R-:W-:Y:S02]  /*31f0*/  USEL UR5, URZ, 0x1, UP0 ;  /* 0x00000001ff057887 */ /* 0x000fe40008000000 */
[----:B------:R-:W-:Y:S02]  /*3200*/  USEL UR4, UR4, URZ, UP0 ;  /* 0x000000ff04047287 */ /* 0x000fe40008000000 */
[----:B------:R-:W-:Y:S02]  /*3210*/  ULOP3.LUT UR5, UR6, UR5, URZ, 0x3c, !UPT ;  /* 0x0000000506057292 */ /* 0x000fe4000f8e3cff */
[----:B------:R-:W-:-:S04]  /*3220*/  ULEA UR4, UR4, UR30, 0x3 ;  /* 0x0000001e04047291 */ /* 0x000fc8000f8e18ff */
[----:B-1----:R-:W-:Y:S02]  /*3230*/  IMAD.U32 R2, RZ, RZ, UR5 ;  /* 0x00000005ff027e24 */ /* 0x002fe4000f8e00ff */
[----:B------:R-:W-:-:S03]  /*3240*/  MOV R0, UR4 ;  /* 0x0000000400007c02 */ /* 0x000fc60008000f00 */
[----:B------:R-:W-:-:S07]  /*3250*/  SHF.L.U32 R2, R2, 0x1f, RZ ;  /* 0x0000001f02027819 */ /* 0x000fce00000006ff */
.L_x_47:
[----:B-1----:R1:W2:Y:S02]  /*3260*/  SYNCS.PHASECHK.TRANS64.TRYWAIT P0, [R0+URZ], R2 ;  /* 0x00000002000075a7 */ /* 0x0022a400080011ff */
[----:B--2---:R-:W-:Y:S05]  /*3270*/  @!P0 NANOSLEEP.SYNCS 0x989680 ;  /* 0x009896800000895d */ /* 0x004fea0003900000 */
[----:B------:R-:W2:Y:S02]  /*3280*/  @!P0 SYNCS.PHASECHK.TRANS64 P0, [R0+URZ], R2 ;  /* 0x00000002000085a7 */ /* 0x000ea400080010ff */
[----:B--2---:R-:W-:Y:S05]  /*3290*/  @P0 EXIT ;  /* 0x000000000000094d */ /* 0x004fea0003800000 */
[----:B------:R-:W-:Y:S05]  /*32a0*/  BRA `(.L_x_47) ;  /* 0xfffffffc00ec7947 */ /* 0x000fea000383ffff */
.L_x_21:
[----:B------:R-:W2:Y:S02]  /*32b0*/  S2UR UR4, SR_CgaCtaId ;  /* 0x00000000000479c3 */ /* 0x000ea40000008800 */
[----:B--2---:R-:W-:-:S04]  /*32c0*/  UISETP.NE.AND UP0, UPT, UR4, URZ, UPT ;  /* 0x000000ff0400728c */ /* 0x004fc8000bf05270 */
[----:B------:R-:W-:-:S09]  /*32d0*/  UISETP.NE.OR UP0, UPT, UR18, 0x1, UP0 ;  /* 0x000000011200788c */ /* 0x000fd20008705670 */
[----:B------:R-:W-:Y:S05]  /*32e0*/  BRA.U UP0, `(.L_x_48) ;  /* 0x0000000100b47547 */ /* 0x000fea000b800000 */
[----:B------:R-:W2:Y:S01]  /*32f0*/  S2UR UR5, SR_CgaCtaId ;  /* 0x00000000000579c3 */ /* 0x000ea20000008800 */
[----:B------:R-:W-:Y:S01]  /*3300*/  UMOV UR4, 0x400 ;  /* 0x0000040000047882 */ /* 0x000fe20000000000 */
[----:B------:R-:W-:Y:S01]  /*3310*/  HFMA2 R2, -RZ, RZ, 0, 5.9604644775390625e-08 ;  /* 0x00000001ff027431 */ /* 0x000fe200000001ff */
[----:B------:R-:W-:Y:S01]  /*3320*/  ISETP.GE.U32.AND P0, PT, R3, 0x2, PT ;  /* 0x000000020300780c */ /* 0x000fe20003f06070 */
[----:B------:R-:W-:Y:S01]  /*3330*/  IMAD.MOV.U32 R8, RZ, RZ, RZ ;  /* 0x000000ffff087224 */ /* 0x000fe200078e00ff */
[----:B--2---:R-:W-:-:S04]  /*3340*/  ULEA UR4, UR5, UR4, 0x18 ;  /* 0x0000000405047291 */ /* 0x004fc8000f8ec0ff */
[----:B------:R-:W-:Y:S02]  /*3350*/  UIADD3 UR5, UPT, UPT, UR4, 0xd8, URZ ;  /* 0x000000d804057890 */ /* 0x000fe4000fffe0ff */
[----:B------:R-:W-:Y:S02]  /*3360*/  UIADD3 UR8, UPT, UPT, UR4, 0xd0, URZ ;  /* 0x000000d004087890 */ /* 0x000fe4000fffe0ff */
[----:B------:R-:W-:-:S12]  /*3370*/  UPRMT UR5, URZ, 0x654, UR5 ;  /* 0x00000654ff057896 */ /* 0x000fd80008000005 */
.L_x_51:
[----:B------:R-:W-:Y:S01]  /*3380*/  SHF.L.U32 R6, R2, 0x1f, RZ ;  /* 0x0000001f02067819 */ /* 0x000fe200000006ff */
[----:B------:R-:W-:Y:S02]  /*3390*/  IMAD.U32 R4, RZ, RZ, UR8 ;  /* 0x00000008ff047e24 */ /* 0x000fe4000f8e00ff */
[----:B------:R-:W-:Y:S01]  /*33a0*/  @!P0 IMAD.MOV.U32 R5, RZ, RZ, 0x10 ;  /* 0x00000010ff058424 */ /* 0x000fe200078e00ff */
[----:B------:R-:W2:Y:S02]  /*33b0*/  SYNCS.PHASECHK.TRANS64.TRYWAIT P1, [UR4+0xd8], R6 ;  /* 0x0000d806ff0075a7 */ /* 0x000ea40008021104 */
[----:B------:R-:W-:-:S04]  /*33c0*/  PRMT R4, R3, 0x654, R4 ;  /* 0x0000065403047816 */ /* 0x000fc80000000004 */
[----:B------:R-:W-:Y:S01]  /*33d0*/  SEL R0, R4, R0, !P0 ;  /* 0x0000000004007207 */ /* 0x000fe20004000000 */
[----:B--2---:R-:W-:Y:S06]  /*33e0*/  @!P1 BRA `(.L_x_49) ;  /* 0x0000009400509947 */ /* 0x004fec0003800000 */
.L_x_201:
[----:B------:R-:W-:Y:S01]  /*33f0*/  UIADD3 UR6, UPT, UPT, UR4, 0x110, URZ ;  /* 0x0000011004067890 */ /* 0x000fe2000fffe0ff */
[----:B------:R3:W-:Y:S01]  /*3400*/  @!P0 SYNCS.ARRIVE.TRANS64.RED RZ, [R0+URZ], R5 ;  /* 0x0000000500ff89a7 */ /* 0x0007e200080004ff */
[----:B------:R-:W-:Y:S01]  /*3410*/  UIADD3 UR7, UPT, UPT, UR4, 0xd0, URZ ;  /* 0x000000d004077890 */ /* 0x000fe2000fffe0ff */
[----:B------:R-:W-:-:S08]  /*3420*/  LOP3.LUT R2, R2, 0x1, RZ, 0x3c, !PT ;  /* 0x0000000102027812 */ /* 0x000fd000078e3cff */
[----:B------:R-:W-:Y:S06]  /*3430*/  UGETNEXTWORKID.BROADCAST [UR6], [UR7] ;  /* 0x00000000060073ca */ /* 0x000fec0008000100 */
[----:B---3--:R-:W-:-:S04]  /*3440*/  SHF.L.U32 R5, R8, 0x1f, RZ ;  /* 0x0000001f08057819 */ /* 0x008fc800000006ff */
[----:B------:R-:W3:Y:S02]  /*3450*/  SYNCS.PHASECHK.TRANS64.TRYWAIT P1, [UR4+0xd0], R5 ;  /* 0x0000d005ff0075a7 */ /* 0x000ee40008021104 */
[----:B---3--:R-:W-:Y:S05]  /*3460*/  @!P1 BRA `(.L_x_50) ;  /* 0x0000009400489947 */ /* 0x008fea0003800000 */
.L_x_203:
[----:B--2---:R-:W2:Y:S01]  /*3470*/  LDS.128 R4, [UR4+0x110] ;  /* 0x00011004ff047984 */ /* 0x004ea20008000c00 */
[----:B------:R-:W-:Y:S01]  /*3480*/  LOP3.LUT R8, R8, 0x1, RZ, 0x3c, !PT ;  /* 0x0000000108087812 */ /* 0x000fe200078e3cff */
[----:B------:R-:W-:Y:S01]  /*3490*/  @!PT LDS RZ, [RZ] ;  /* 0x00000000fffff984 */ /* 0x000fe20000000800 */
[----:B------:R-:W-:Y:S01]  /*34a0*/  @!PT LDS RZ, [RZ] ;  /* 0x00000000fffff984 */ /* 0x000fe20000000800 */
[----:B------:R-:W-:Y:S01]  /*34b0*/  @!PT LDS RZ, [RZ] ;  /* 0x00000000fffff984 */ /* 0x000fe20000000800 */
[----:B------:R-:W-:Y:S01]  /*34c0*/  @!PT LDS RZ, [RZ] ;  /* 0x00000000fffff984 */ /* 0x000fe20000000800 */
[----:B------:R3:W-:Y:S06]  /*34d0*/  MEMBAR.ALL.CTA ;  /* 0x0000000000007992 */ /* 0x0007ec0000008000 */
[----:B---3--:R-:W3:Y:S02]  /*34e0*/  FENCE.VIEW.ASYNC.S ;  /* 0x00000000000073c6 */ /* 0x008ee40000000000 */
[----:B---3--:R-:W-:Y:S01]  /*34f0*/  SYNCS.ARRIVE.TRANS64.RED.A1T0 RZ, [UR5], RZ ;  /* 0x000000ffffff79a7 */ /* 0x008fe20008100405 */
[----:B--2---:R-:W-:-:S13]  /*3500*/  LOP3.LUT P1, RZ, R6, 0x1, RZ, 0xc0, !PT ;  /* 0x0000000106ff7812 */ /* 0x004fda000782c0ff */
[----:B------:R-:W-:Y:S05]  /*3510*/  @P1 BRA `(.L_x_51) ;  /* 0xfffffffc00981947 */ /* 0x000fea000383ffff */
[----:B------:R-:W-:-:S04]  /*3520*/  SHF.L.U32 R0, R2, 0x1f, RZ ;  /* 0x0000001f02007819 */ /* 0x000fc800000006ff */
[----:B------:R-:W2:Y:S02]  /*3530*/  SYNCS.PHASECHK.TRANS64 P0, [UR4+0xd8], R0 ;  /* 0x0000d800ff0075a7 */ /* 0x000ea40008001004 */
[----:B-12---:R-:W-:Y:S05]  /*3540*/  @P0 EXIT ;  /* 0x000000000000094d */ /* 0x006fea0003800000 */
[----:B------:R-:W-:-:S07]  /*3550*/  MOV R0, UR4 ;  /* 0x0000000400007c02 */ /* 0x000fce0008000f00 */
.L_x_52:
[----:B-1----:R-:W-:-:S04]  /*3560*/  SHF.L.U32 R3, R2, 0x1f, RZ ;  /* 0x0000001f02037819 */ /* 0x002fc800000006ff */
[----:B------:R1:W2:Y:S03]  /*3570*/  SYNCS.PHASECHK.TRANS64.TRYWAIT P0, [R0+URZ+0xd8], R3 ;  /* 0x0000d803000075a7 */ /* 0x0002a600080011ff */
[----:B--2---:R-:W-:Y:S05]  /*3580*/  @!P0 NANOSLEEP.SYNCS 0x989680 ;  /* 0x009896800000895d */ /* 0x004fea0003900000 */
[----:B------:R-:W2:Y:S02]  /*3590*/  @!P0 SYNCS.PHASECHK.TRANS64 P0, [R0+URZ+0xd8], R3 ;  /* 0x0000d803000085a7 */ /* 0x000ea400080010ff */
[----:B--2---:R-:W-:Y:S05]  /*35a0*/  @P0 EXIT ;  /* 0x000000000000094d */ /* 0x004fea0003800000 */
[----:B------:R-:W-:Y:S05]  /*35b0*/  BRA `(.L_x_52) ;  /* 0xfffffffc00e87947 */ /* 0x000fea000383ffff */
.L_x_48:
[----:B------:R-:W-:Y:S05]  /*35c0*/  BRA.U UP4, `(.L_x_53) ;  /* 0x0000001104a87547 */ /* 0x000fea000b800000 */
[----:B------:R-:W2:Y:S01]  /*35d0*/  S2UR UR4, SR_CgaCtaId ;  /* 0x00000000000479c3 */ /* 0x000ea20000008800 */
[----:B------:R-:W-:Y:S01]  /*35e0*/  UMOV UR5, 0x40 ;  /* 0x0000004000057882 */ /* 0x000fe20000000000 */
[----:B------:R-:W-:Y:S01]  /*35f0*/  NOP ;  /* 0x0000000000007918 */ /* 0x000fe20000000000 */
[----:B------:R-:W-:Y:S01]  /*3600*/  UMOV UR6, 0x400 ;  /* 0x0000040000067882 */ /* 0x000fe20000000000 */
[----:B--2---:R-:W-:Y:S02]  /*3610*/  ULEA UR5, UR4, UR5, 0x18 ;  /* 0x0000000504057291 */ /* 0x004fe4000f8ec0ff */
[----:B------:R-:W-:-:S07]  /*3620*/  ULEA UR6, UR4, UR6, 0x18 ;  /* 0x0000000604067291 */ /* 0x000fce000f8ec0ff */
[----:B------:R-:W2:Y:S02]  /*3630*/  LDS.U8 R3, [UR5+0x1c] ;  /* 0x00001c05ff037984 */ /* 0x000ea40008000000 */
[----:B--2---:R-:W-:-:S13]  /*3640*/  ISETP.NE.AND P0, PT, R3, RZ, PT ;  /* 0x000000ff0300720c */ /* 0x004fda0003f05270 */
[----:B------:R-:W-:Y:S05]  /*3650*/  @P0 BRA `(.L_x_54) ;  /* 0x0000000400080947 */ /* 0x000fea0003800000 */
[----:B------:R-:W-:Y:S02]  /*3660*/  UISETP.NE.U32.AND UP1, UPT, UR38, 0x1, UPT ;  /* 0x000000012600788c */ /* 0x000fe4000bf25070 */
[----:B------:R-:W-:-:S07]  /*3670*/  UIADD3 UR7, UPT, UPT, UR5, 0x8, URZ ;  /* 0x0000000805077890 */ /* 0x000fce000fffe0ff */
[----:B------:R-:W-:Y:S05]  /*3680*/  BRA.U !UP1, `(.L_x_55) ;  /* 0x00000001099c7547 */ /* 0x000fea000b800000 */
[----:B------:R-:W-:Y:S01]  /*3690*/  ELECT P0, URZ, PT ;  /* 0x0000000000ff782f */ /* 0x000fe20003800000 */
[----:B------:R-:W-:-:S12]  /*36a0*/  BSSY B0, `(.L_x_55) ;  /* 0x0000025000007945 */ /* 0x000fd80003800000 */
[----:B------:R-:W-:Y:S05]  /*36b0*/  @!P0 BRA `(.L_x_56) ;  /* 0x00000000008c8947 */ /* 0x000fea0003800000 */
[----:B------:R-:W-:-:S05]  /*36c0*/  UMOV UR4, 0x10 ;  /* 0x0000001000047882 */ /* 0x000fca0000000000 */
[----:B------:R-:W-:Y:S04]  /*36d0*/  DEPBAR.LE SB2, 0x36 ;  /* 0x0000ad800000791a */ /* 0x000fe80000000000 */
[----:B------:R-:W2:Y:S02]  /*36e0*/  UTCATOMSWS.2CTA.FIND_AND_SET.ALIGN UP0, UR4, UR4 ;  /* 0x00000004000475e3 */ /* 0x000ea40008200800 */
[----:B--2---:R-:W-:Y:S01]  /*36f0*/  MOV R10, UR4 ;  /* 0x00000004000a7c02 */ /* 0x004fe20008000f00 */
[----:B------:R-:W-:Y:S06]  /*3700*/  BRA.U UP0, `(.L_x_57) ;  /* 0x0000000100187547 */ /* 0x000fec000b800000 */
.L_x_58:
[----:B------:R-:W-:Y:S05]  /*3710*/  NANOSLEEP 0x64 ;  /* 0x000000640000795d */ /* 0x000fea0003800000 */
[----:B------:R-:W-:-:S05]  /*3720*/  UMOV UR4, 0x10 ;  /* 0x0000001000047882 */ /* 0x000fca0000000000 */
[----:B------:R-:W-:Y:S04]  /*3730*/  DEPBAR.LE SB2, 0x36 ;  /* 0x0000ad800000791a */ /* 0x000fe80000000000 */
[----:B------:R-:W2:Y:S02]  /*3740*/  UTCATOMSWS.2CTA.FIND_AND_SET.ALIGN UP0, UR4, UR4 ;  /* 0x00000004000475e3 */ /* 0x000ea40008200800 */
[----:B--2---:R-:W-:Y:S01]  /*3750*/  MOV R10, UR4 ;  /* 0x00000004000a7c02 */ /* 0x004fe20008000f00 */
[----:B------:R-:W-:Y:S05]  /*3760*/  BRA.U !UP0, `(.L_x_58) ;  /* 0xfffffffd08e87547 */ /* 0x000fea000b83ffff */
.L_x_57:
[----:B------:R-:W2:Y:S01]  /*3770*/  LDS R6, [UR5+0x10] ;  /* 0x00001005ff067984 */ /* 0x000ea20008000800 */
[----:B------:R-:W-:Y:S01]  /*3780*/  IMAD.U32 R3, RZ, RZ, UR6 ;  /* 0x00000006ff037e24 */ /* 0x000fe2000f8e00ff */
[----:B------:R-:W-:-:S03]  /*3790*/  MOV R4, UR37 ;  /* 0x0000002500047c02 */ /* 0x000fc60008000f00 */
[----:B------:R-:W-:Y:S01]  /*37a0*/  VIADD R3, R3, 0x120 ;  /* 0x0000012003037836 */ /* 0x000fe20000000000 */
[----:B--2---:R-:W-:-:S04]  /*37b0*/  SHF.L.U32 R6, R6, 0x1f, RZ ;  /* 0x0000001f06067819 */ /* 0x004fc800000006ff */
[----:B------:R-:W2:Y:S02]  /*37c0*/  SYNCS.PHASECHK.TRANS64.TRYWAIT P0, [UR5+0x8], R6 ;  /* 0x00000806ff0075a7 */ /* 0x000ea40008001105 */
[----:B--2---:R-:W-:Y:S05]  /*37d0*/  @P0 BRA `(.L_x_59) ;  /* 0x0000000000080947 */ /* 0x004fea0003800000 */
[----:B------:R-:W2:Y:S02]  /*37e0*/  SYNCS.PHASECHK.TRANS64.TRYWAIT P0, [UR5+0x8], R6 ;  /* 0x00000806ff0075a7 */ /* 0x000ea40008001105 */
[----:B--2---:R-:W-:Y:S05]  /*37f0*/  @!P0 BRA `(.L_x_60) ;  /* 0x00000090007c8947 */ /* 0x004fea0003800000 */
.L_x_59:
[----:B------:R-:W-:Y:S01]  /*3800*/  PRMT R4, R4, 0x654, R3 ;  /* 0x0000065404047816 */ /* 0x000fe20000000003 */
[----:B------:R-:W-:Y:S01]  /*3810*/  HFMA2 R3, -RZ, RZ, 0, 5.9604644775390625e-08 ;  /* 0x00000001ff037431 */ /* 0x000fe200000001ff */
[----:B------:R-:W-:Y:S01]  /*3820*/  UPRMT UR4, UR37, 0x654, UR7 ;  /* 0x0000065425047896 */ /* 0x000fe20008000007 */
[----:B------:R-:W-:Y:S02]  /*3830*/  IMAD.MOV.U32 R8, RZ, RZ, 0xffff ;  /* 0x0000ffffff087424 */ /* 0x000fe400078e00ff */
[----:B--2---:R-:W-:Y:S02]  /*3840*/  IMAD.MOV.U32 R6, RZ, RZ, 0x4 ;  /* 0x00000004ff067424 */ /* 0x004fe400078e00ff */
[----:B------:R-:W-:Y:S01]  /*3850*/  IMAD.SHL.U32 R9, R10, 0x20, RZ ;  /* 0x000000200a097824 */ /* 0x000fe200078e00ff */
[----:B------:R-:W-:Y:S02]  /*3860*/  MOV R5, UR4 ;  /* 0x0000000400057c02 */ /* 0x000fe40008000f00 */
[-C--:B------:R-:W-:Y:S01]  /*3870*/  SHF.L.U32 R8, R8, R10.reuse, RZ ;  /* 0x0000000a08087219 */ /* 0x080fe200000006ff */
[----:B------:R2:W-:Y:S01]  /*3880*/  SYNCS.ARRIVE.TRANS64.RED RZ, [UR4], R6 ;  /* 0x00000006ffff79a7 */ /* 0x0005e20008000404 */
[----:B------:R-:W-:Y:S01]  /*3890*/  SHF.L.U32 R7, R3, R10, RZ ;  /* 0x0000000a03077219 */ /* 0x000fe200000006ff */
[----:B------:R2:W-:Y:S04]  /*38a0*/  STS [UR6+0x120], R9 ;  /* 0x00012009ff007988 */ /* 0x0005e80008000806 */
[----:B------:R2:W-:Y:S04]  /*38b0*/  STAS [R4.64], R10 ;  /* 0x0000000a04007dbd */ /* 0x0005e8000c0008ff */
[----:B------:R2:W-:Y:S04]  /*38c0*/  ATOMS.OR RZ, [UR5+0x14], R8 ;  /* 0x00001408ffff798c */ /* 0x0005e8000b000005 */
[----:B------:R2:W-:Y:S04]  /*38d0*/  ATOMS.OR RZ, [UR5+0x18], R7 ;  /* 0x00001807ffff798c */ /* 0x0005e8000b000005 */
[----:B------:R2:W-:Y:S02]  /*38e0*/  ATOMS.XOR RZ, [UR5+0x10], R3 ;  /* 0x00001003ffff798c */ /* 0x0005e4000b800005 */
.L_x_56:
[----:B-1----:R-:W-:Y:S05]  /*38f0*/  BSYNC B0 ;  /* 0x0000000000007941 */ /* 0x002fea0003800000 */
.L_x_55:
[----:B------:R-:W-:Y:S05]  /*3900*/  BRA.U UP1, `(.L_x_61) ;  /* 0x00000001016c7547 */ /* 0x000fea000b800000 */
[----:B------:R-:W-:-:S03]  /*3910*/  UMOV UR4, 0xffffffff ;  /* 0xffffffff00047882 */ /* 0x000fc60000000000 */
[----:B------:R-:W-:Y:S05]  /*3920*/  BRA.DIV UR4, `(.L_x_62) ;  /* 0x0000009204487947 */ /* 0x000fea000b800000 */
[----:B------:R-:W-:-:S13]  /*3930*/  ELECT P0, URZ, PT ;  /* 0x0000000000ff782f */ /* 0x000fda0003800000 */
.L_x_206:
[----:B------:R-:W-:Y:S05]  /*3940*/  @!P0 BRA `(.L_x_61) ;  /* 0x00000000005c8947 */ /* 0x000fea0003800000 */
[----:B--2---:R-:W2:Y:S02]  /*3950*/  LDS R4, [UR5+0x10] ;  /* 0x00001005ff047984 */ /* 0x004ea40008000800 */
[----:B--2---:R-:W-:-:S04]  /*3960*/  SHF.L.U32 R4, R4, 0x1f, RZ ;  /* 0x0000001f04047819 */ /* 0x004fc800000006ff */
[----:B------:R-:W2:Y:S02]  /*3970*/  SYNCS.PHASECHK.TRANS64.TRYWAIT P0, [UR5+0x8], R4 ;  /* 0x00000804ff0075a7 */ /* 0x000ea40008001105 */
[----:B--2---:R-:W-:Y:S05]  /*3980*/  @P0 BRA `(.L_x_63) ;  /* 0x0000000000080947 */ /* 0x004fea0003800000 */
[----:B------:R-:W2:Y:S02]  /*3990*/  SYNCS.PHASECHK.TRANS64.TRYWAIT P0, [UR5+0x8], R4 ;  /* 0x00000804ff0075a7 */ /* 0x000ea40008001105 */
[----:B--2---:R-:W-:Y:S05]  /*39a0*/  @!P0 BRA `(.L_x_64) ;  /* 0x00000090004c8947 */ /* 0x004fea0003800000 */
.L_x_63:
[----:B------:R-:W3:Y:S01]  /*39b0*/  LDS R6, [UR6+0x120] ;  /* 0x00012006ff067984 */ /* 0x000ee20008000800 */
[----:B--2---:R-:W-:Y:S02]  /*39c0*/  HFMA2 R3, -RZ, RZ, 0, 5.9604644775390625e-08 ;  /* 0x00000001ff037431 */ /* 0x004fe400000001ff */
[----:B------:R-:W-:Y:S01]  /*39d0*/  IMAD.MOV.U32 R4, RZ, RZ, 0xffff ;  /* 0x0000ffffff047424 */ /* 0x000fe200078e00ff */
[----:B------:R-:W-:Y:S01]  /*39e0*/  UPRMT UR4, UR37, 0x654, UR7 ;  /* 0x0000065425047896 */ /* 0x000fe20008000007 */
[----:B---3--:R-:W-:-:S03]  /*39f0*/  IMAD.SHL.U32 R5, R6, 0x20, RZ ;  /* 0x0000002006057824 */ /* 0x008fc600078e00ff */
[-C--:B------:R-:W-:Y:S02]  /*3a00*/  SHF.L.U32 R4, R4, R6.reuse, RZ ;  /* 0x0000000604047219 */ /* 0x080fe400000006ff */
[----:B------:R-:W-:Y:S01]  /*3a10*/  SHF.L.U32 R6, R3, R6, RZ ;  /* 0x0000000603067219 */ /* 0x000fe200000006ff */
[----:B------:R3:W-:Y:S04]  /*3a20*/  STS [UR6+0x120], R5 ;  /* 0x00012005ff007988 */ /* 0x0007e80008000806 */
[----:B------:R3:W-:Y:S04]  /*3a30*/  ATOMS.OR RZ, [UR5+0x14], R4 ;  /* 0x00001404ffff798c */ /* 0x0007e8000b000005 */
[----:B------:R3:W-:Y:S01]  /*3a40*/  ATOMS.OR RZ, [UR5+0x18], R6 ;  /* 0x00001806ffff798c */ /* 0x0007e2000b000005 */
[----:B------:R-:W-:Y:S03]  /*3a50*/  SYNCS.ARRIVE.TRANS64.RED.A1T0 RZ, [UR4], RZ ;  /* 0x000000ffffff79a7 */ /* 0x000fe60008100404 */
[----:B------:R3:W-:Y:S01]  /*3a60*/  ATOMS.XOR RZ, [UR5+0x10], R3 ;  /* 0x00001003ffff798c */ /* 0x0007e2000b800005 */
[----:B------:R-:W-:Y:S05]  /*3a70*/  BRA `(.L_x_61) ;  /* 0x0000000000107947 */ /* 0x000fea0003800000 */
.L_x_54:
[----:B------:R-:W-:Y:S02]  /*3a80*/  MOV R3, 0xffffffff ;  /* 0xffffffff00037802 */ /* 0x000fe40000000f00 */
[----:B------:R-:W-:-:S03]  /*3a90*/  MOV R4, 0x3ac0 ;  /* 0x00003ac000047802 */ /* 0x000fc60000000f00 */
[----:B------:R2:W-:Y:S04]  /*3aa0*/  STS [UR6+0x120], R3 ;  /* 0x00012003ff007988 */ /* 0x0005e80008000806 */
[----:B-12--5:R-:W-:Y:S05]  /*3ab0*/  CALL.REL.NOINC `($__internal_1_$__cuda_sm10x_tcgen05_guardrail_trap_phase_invalid_during_alloc) ;  /* 0x0000009800ac7944 */ /* 0x026fea0003c00000 */
.L_x_61:
[----:B------:R-:W-:Y:S05]  /*3ac0*/  WARPSYNC.ALL ;  /* 0x0000000000007948 */ /* 0x000fea0003800000 */
[----:B------:R-:W4:Y:S01]  /*3ad0*/  S2UR UR20, SR_CgaCtaId ;  /* 0x00000000001479c3 */ /* 0x000f220000008800 */
[----:B------:R-:W-:Y:S01]  /*3ae0*/  UMOV UR4, 0x400 ;  /* 0x0000040000047882 */ /* 0x000fe20000000000 */
[----:B------:R-:W-:-:S06]  /*3af0*/  NOP ;  /* 0x0000000000007918 */ /* 0x000fcc0000000000 */
[----:B------:R-:W-:Y:S06]  /*3b00*/  BAR.ARV 0x6, 0xa0 ;  /* 0x0182800000007b1d */ /* 0x000fec0000002000 */
[----:B------:R-:W1:Y:S01]  /*3b10*/  LDCU.64 UR6, c[0x0][0x388] ;  /* 0x00007100ff0677ac */ /* 0x000e620008000a00 */
[----:B------:R-:W-:Y:S01]  /*3b20*/  LOP3.LUT R2, R2, 0xffff, RZ, 0xc0, !PT ;  /* 0x0000ffff02027812 */ /* 0x000fe200078ec0ff */
[----:B--2---:R-:W-:Y:S01]  /*3b30*/  IMAD.MOV.U32 R8, RZ, RZ, 0x1 ;  /* 0x00000001ff087424 */ /* 0x004fe200078e00ff */
[----:B------:R-:W-:Y:S01]  /*3b40*/  LOP3.LUT R0, R0, 0xffff, RZ, 0xc0, !PT ;  /* 0x0000ffff00007812 */ /* 0x000fe200078ec0ff */
[----:B------:R-:W2:Y:S01]  /*3b50*/  LDCU.64 UR8, c[0x0][0x390] ;  /* 0x00007200ff0877ac */ /* 0x000ea20008000a00 */
[----:B------:R-:W-:Y:S01]  /*3b60*/  R2UR UR21, R2 ;  /* 0x00000000021572ca */ /* 0x000fe200000e0000 */
[----:B------:R-:W-:Y:S01]  /*3b70*/  IMAD.MOV.U32 R2, RZ, RZ, RZ ;  /* 0x000000ffff027224 */ /* 0x000fe200078e00ff */
[----:B------:R-:W-:Y:S01]  /*3b80*/  R2UR UR35, R0 ;  /* 0x00000000002372ca */ /* 0x000fe200000e0000 */
[----:B------:R-:W-:Y:S01]  /*3b90*/  IMAD.MOV.U32 R0, RZ, RZ, RZ ;  /* 0x000000ffff007224 */ /* 0x000fe200078e00ff */
[----:B------:R-:W-:Y:S01]  /*3ba0*/  UMOV UR24, URZ ;  /* 0x000000ff00187c82 */ /* 0x000fe20008000000 */
[----:B----4-:R-:W-:Y:S01]  /*3bb0*/  ULEA UR20, UR20, UR4, 0x18 ;  /* 0x0000000414147291 */ /* 0x010fe2000f8ec0ff */
[----:B------:R-:W-:Y:S01]  /*3bc0*/  UMOV UR19, URZ ;  /* 0x000000ff00137c82 */ /* 0x000fe20008000000 */
[----:B------:R-:W-:-:S02]  /*3bd0*/  UISETP.NE.AND UP3, UPT, UR38, URZ, UPT ;  /* 0x000000ff2600728c */ /* 0x000fc4000bf65270 */
[----:B------:R-:W-:Y:S01]  /*3be0*/  UIADD3 UR34, UPT, UPT, UR20, 0xd8, URZ ;  /* 0x000000d814227890 */ /* 0x000fe2000fffe0ff */
[----:B------:R-:W-:Y:S01]  /*3bf0*/  UMOV UR32, 0x0 ;  /* 0x0000000000207882 */ /* 0x000fe20000000000 */
[----:B-1----:R-:W-:-:S03]  /*3c00*/  UIADD3 UR4, UPT, UPT, UR6, 0x1f, URZ ;  /* 0x0000001f06047890 */ /* 0x002fc6000fffe0ff */
[----:B---3--:R-:W1:Y:S01]  /*3c10*/  LDS R3, [UR20+0x120] ;  /* 0x00012014ff037984 */ /* 0x008e620008000800 */
[----:B------:R-:W-:Y:S01]  /*3c20*/  UMOV UR33, 0x10200910 ;  /* 0x1020091000217882 */ /* 0x000fe20000000000 */
[----:B------:R-:W-:Y:S02]  /*3c30*/  UPRMT UR34, URZ, 0x654, UR34 ;  /* 0x00000654ff227896 */ /* 0x000fe40008000022 */
[----:B------:R-:W-:Y:S01]  /*3c40*/  USHF.R.S32.HI UR5, URZ, 0x1f, UR4 ;  /* 0x0000001fff057899 */ /* 0x000fe20008011404 */
[----:B------:R-:W-:Y:S01]  /*3c50*/  UMOV UR30, 0x0 ;  /* 0x00000000001e7882 */ /* 0x000fe20000000000 */
[----:B------:R-:W-:Y:S02]  /*3c60*/  UMOV UR31, 0x10200910 ;  /* 0x10200910001f7882 */ /* 0x000fe40000000000 */
[----:B------:R-:W-:Y:S02]  /*3c70*/  ULEA.HI UR4, UR5, UR4, URZ, 0x5 ;  /* 0x0000000405047291 */ /* 0x000fe4000f8f28ff */
[----:B------:R-:W-:-:S02]  /*3c80*/  UIADD3 UR5, UPT, UPT, UR20, 0x8400, URZ ;  /* 0x0000840014057890 */ /* 0x000fc4000fffe0ff */
[----:B------:R-:W-:Y:S02]  /*3c90*/  USHF.R.S32.HI UR4, URZ, 0x5, UR4 ;  /* 0x00000005ff047899 */ /* 0x000fe40008011404 */
[----:B------:R-:W-:Y:S02]  /*3ca0*/  USHF.R.U32.HI UR5, URZ, 0x4, UR5 ;  /* 0x00000004ff057899 */ /* 0x000fe40008011605 */
[----:B------:R-:W-:Y:S02]  /*3cb0*/  UIMAD UR4, UR4, UR7, URZ ;  /* 0x00000007040472a4 */ /* 0x000fe4000f8e02ff */
[----:B------:R-:W-:Y:S02]  /*3cc0*/  ULOP3.LUT UR5, UR5, 0x3fff, URZ, 0xc0, !UPT ;  /* 0x00003fff05057892 */ /* 0x000fe4000f8ec0ff */
[----:B--2---:R-:W-:Y:S02]  /*3cd0*/  UIMAD UR4, UR4, UR8, URZ ;  /* 0x00000008040472a4 */ /* 0x004fe4000f8e02ff */
[----:B------:R-:W-:-:S02]  /*3ce0*/  ULOP3.LUT UR22, UR5, 0x10000, URZ, 0xfc, !UPT ;  /* 0x0001000005167892 */ /* 0x000fc4000f8efcff */
[----:B------:R-:W-:Y:S02]  /*3cf0*/  UIMAD UR9, UR4, UR9, URZ ;  /* 0x00000009040972a4 */ /* 0x000fe4000f8e02ff */
[----:B------:R-:W-:Y:S02]  /*3d00*/  UIADD3 UR4, UPT, UPT, UR20, 0x28400, URZ ;  /* 0x0002840014047890 */ /* 0x000fe4000fffe0ff */
[----:B------:R-:W-:Y:S02]  /*3d10*/  UIADD3 UR36, UPT, UPT, UR9, -0x1, URZ ;  /* 0xffffffff09247890 */ /* 0x000fe4000fffe0ff */
[----:B------:R-:W-:Y:S02]  /*3d20*/  USHF.R.U32.HI UR4, URZ, 0x4, UR4 ;  /* 0x00000004ff047899 */ /* 0x000fe40008011604 */
[----:B------:R-:W-:Y:S02]  /*3d30*/  UISETP.GE.AND UP4, UPT, UR9, 0x1, UPT ;  /* 0x000000010900788c */ /* 0x000fe4000bf86270 */
[----:B------:R-:W-:Y:S01]  /*3d40*/  ULOP3.LUT UR4, UR4, 0x3fff, URZ, 0xc0, !UPT ;  /* 0x00003fff04047892 */ /* 0x000fe2000f8ec0ff */
[----:B------:R-:W-:Y:S01]  /*3d50*/  UMOV UR28, 0x0 ;  /* 0x00000000001c7882 */ /* 0x000fe20000000000 */
[----:B------:R-:W-:-:S02]  /*3d60*/  UMOV UR29, 0x10200910 ;  /* 0x10200910001d7882 */ /* 0x000fc40000000000 */
[----:B------:R-:W-:Y:S01]  /*3d70*/  ULOP3.LUT UR23, UR4, 0x10000, URZ, 0xfc, !UPT ;  /* 0x0001000004177892 */ /* 0x000fe2000f8efcff */
[C---:B-1----:R-:W-:Y:S01]  /*3d80*/  VIADD R5, R3.reuse, 0x80 ;  /* 0x0000008003057836 */ /* 0x042fe20000000000 */
[----:B------:R-:W-:Y:S01]  /*3d90*/  LOP3.LUT R4, R3, 0xffff, RZ, 0xc0, !PT ;  /* 0x0000ffff03047812 */ /* 0x000fe200078ec0ff */
[----:B------:R-:W-:Y:S01]  /*3da0*/  UMOV UR26, 0x0 ;  /* 0x00000000001a7882 */ /* 0x000fe20000000000 */
[----:B------:R-:W-:Y:S02]  /*3db0*/  UMOV UR27, 0x10200910 ;  /* 0x10200910001b7882 */ /* 0x000fe40000000000 */
[----:B------:R-:W-:-:S05]  /*3dc0*/  LOP3.LUT R5, R5, 0xffff, RZ, 0xc0, !PT ;  /* 0x0000ffff05057812 */ /* 0x000fca00078ec0ff */
[----:B------:R1:W-:Y:S02]  /*3dd0*/  STL.64 [R1], R4 ;  /* 0x0000000401007387 */ /* 0x0003e40000100a00 */
.L_x_73:
[----:B-1----:R-:W-:-:S04]  /*3de0*/  SHF.L.U32 R5, R2, 0x1f, RZ ;  /* 0x0000001f02057819 */ /* 0x002fc800000006ff */
[----:B------:R-:W1:Y:S02]  /*3df0*/  SYNCS.PHASECHK.TRANS64.TRYWAIT P0, [UR20+0xd0], R5 ;  /* 0x0000d005ff0075a7 */ /* 0x000e640008001114 */
[----:B-1-34-:R-:W-:Y:S05]  /*3e00*/  @!P0 BRA `(.L_x_65) ;  /* 0x0000008c004c8947 */ /* 0x01afea0003800000 */
.L_x_208:
[----:B-1----:R-:W1:Y:S01]  /*3e10*/  LDS.128 R4, [UR20+0x110] ;  /* 0x00011014ff047984 */ /* 0x002e620008000c00 */
[----:B------:R-:W-:Y:S01]  /*3e20*/  ULEA UR25, UR24, UR20, 0x3 ;  /* 0x0000001418197291 */ /* 0x000fe2000f8e18ff */
[----:B------:R-:W-:Y:S01]  /*3e30*/  @!PT LDS RZ, [RZ] ;  /* 0x00000000fffff984 */ /* 0x000fe20000000800 */
[----:B------:R-:W-:Y:S01]  /*3e40*/  @!PT LDS RZ, [RZ] ;  /* 0x00000000fffff984 */ /* 0x000fe20000000800 */
[----:B------:R-:W-:Y:S01]  /*3e50*/  @!PT LDS RZ, [RZ] ;  /* 0x00000000fffff984 */ /* 0x000fe20000000800 */
[----:B------:R-:W-:Y:S01]  /*3e60*/  @!PT LDS RZ, [RZ] ;  /* 0x00000000fffff984 */ /* 0x000fe20000000800 */
[----:B------:R2:W-:Y:S06]  /*3e70*/  MEMBAR.ALL.CTA ;  /* 0x0000000000007992 */ /* 0x0005ec0000008000 */
[----:B--2---:R-:W2:Y:S02]  /*3e80*/  FENCE.VIEW.ASYNC.S ;  /* 0x00000000000073c6 */ /* 0x004ea40000000000 */
[----:B--2---:R-:W-:Y:S01]  /*3e90*/  SYNCS.ARRIVE.TRANS64.RED.A1T0 RZ, [UR34], RZ ;  /* 0x000000ffffff79a7 */ /* 0x004fe20008100422 */
[----:B-1----:R-:W-:Y:S01]  /*3ea0*/  LOP3.LUT P3, RZ, R6, 0x1, RZ, 0xc0, !PT ;  /* 0x0000000106ff7812 */ /* 0x002fe2000786c0ff */
[----:B------:R-:W-:-:S12]  /*3eb0*/  BRA.U UP3, `(.L_x_66) ;  /* 0x00000001030c7547 */ /* 0x000fd8000b800000 */
[----:B------:R-:W-:-:S04]  /*3ec0*/  SHF.L.U32 R5, R8, 0x1f, RZ ;  /* 0x0000001f08057819 */ /* 0x000fc800000006ff */
[----:B------:R-:W1:Y:S02]  /*3ed0*/  SYNCS.PHASECHK.TRANS64.TRYWAIT P0, [UR25+0xf0], R5 ;  /* 0x0000f005ff0075a7 */ /* 0x000e640008001119 */
[----:B-1----:R-:W-:Y:S05]  /*3ee0*/  @!P0 BRA `(.L_x_67) ;  /* 0x0000008c002c8947 */ /* 0x002fea0003800000 */
.L_x_66:
[----:B------:R-:W-:Y:S05]  /*3ef0*/  BRA.U UP3, `(.L_x_68) ;  /* 0x0000000503047547 */ /* 0x000fea000b800000 */
[----:B------:R-:W-:Y:S05]  /*3f00*/  BRA.U !UP4, `(.L_x_69) ;  /* 0x000000010cf47547 */ /* 0x000fea000b800000 */
[----:B------:R-:W-:Y:S01]  /*3f10*/  ULEA UR4, UR24, UR49, 0x2 ;  /* 0x0000003118047291 */ /* 0x000fe2000f8e10ff */
[----:B-1----:R-:W-:-:S08]  /*3f20*/  SHF.L.U32 R4, R0, 0x1f, RZ ;  /* 0x0000001f00047819 */ /* 0x002fd000000006ff */
[----:B------:R-:W5:Y:S01]  /*3f30*/  LDL R5, [UR4] ;  /* 0x00000004ff057983 */ /* 0x000f620008100800 */
[----:B------:R-:W-:Y:S02]  /*3f40*/  ULEA UR4, UR19, UR20, 0x3 ;  /* 0x0000001413047291 */ /* 0x000fe4000f8e18ff */
[----:B------:R-:W-:Y:S01]  /*3f50*/  UPLOP3.LUT UP2, UPT, UPT, UPT, UPT, 0x40, 0x4 ;  /* 0x000000000004789c */ /* 0x000fe20003f4e870 */
[----:B------:R-:W-:-:S06]  /*3f60*/  UMOV UR17, UR36 ;  /* 0x0000002400117c82 */ /* 0x000fcc0008000000 */
[----:B------:R1:W2:Y:S01]  /*3f70*/  SYNCS.PHASECHK.TRANS64.TRYWAIT P2, [UR4], R4 ;  /* 0x00000004ff0075a7 */ /* 0x0002a20008041104 */
[----:B------:R-:W-:-:S05]  /*3f80*/  UMOV UR4, UR19 ;  /* 0x0000001300047c82 */ /* 0x000fca0008000000 */
.L_x_72:
[----:B------:R-:W-:Y:S01]  /*3f90*/  ULEA UR18, UR4, UR20, 0x3 ;  /* 0x0000001404127291 */ /* 0x000fe2000f8e18ff */
[----:B--234-:R-:W-:Y:S11]  /*3fa0*/  @P2 BRA `(.L_x_70) ;  /* 0x00000000000c2947 */ /* 0x01cff60003800000 */
[----:B------:R-:W-:Y:S04]  /*3fb0*/  SHF.L.U32 R6, R0, 0x1f, RZ ;  /* 0x0000001f00067819 */ /* 0x000fe800000006ff */
[----:B------:R-:W2:Y:S02]  /*3fc0*/  SYNCS.PHASECHK.TRANS64.TRYWAIT P0, [UR18], R6 ;  /* 0x00000006ff0075a7 */ /* 0x000ea40008001112 */
[----:B--2---:R-:W-:Y:S05]  /*3fd0*/  @!P0 BRA `(.L_x_71) ;  /* 0x0000008c00088947 */ /* 0x004fea0003800000 */
.L_x_70:
[----:B------:R-:W-:Y:S01]  /*3fe0*/  UISETP.NE.AND UP0, UPT, UR17, URZ, UPT ;  /* 0x000000ff1100728c */ /* 0x000fe2000bf05270 */
[----:B------:R-:W-:Y:S01]  /*3ff0*/  PLOP3.LUT P2, PT, PT, PT, PT, 0x80, 0x8 ;  /* 0x000000000008781c */ /* 0x000fe20003f4f070 */
[----:B------:R-:W-:Y:S02]  /*4000*/  UIADD3 UR5, UPT, UPT, UR4, 0x1, URZ ;  /* 0x0000000104057890 */ /* 0x000fe4000fffe0ff */
[----:B------:R-:W-:Y:S02]  /*4010*/  ULEA UR10, UR4, UR23, 0x9 ;  /* 0x00000017040a7291 */ /* 0x000fe4000f8e48ff */
[----:B------:R-:W-:Y:S01]  /*4020*/  UISETP.NE.AND UP1, UPT, UR5, 0x8, UPT ;  /* 0x000000080500788c */ /* 0x000fe2000bf25270 */
[----:B------:R-:W-:Y:S01]  /*4030*/  PLOP3.LUT P0, PT, PT, PT, UP0, 0x80, 0x8 ;  /* 0x000000000008781c */ /* 0x000fe20003f0f008 */
[----:B------:R-:W-:Y:S02]  /*4040*/  ULEA UR14, UR4, UR22, 0xa ;  /* 0x00000016040e7291 */ /* 0x000fe4000f8e50ff */
[----:B------:R-:W-:Y:S02]  /*4050*/  USEL UR6, URZ, 0x1, UP1 ;  /* 0x00000001ff067887 */ /* 0x000fe40008800000 */
[----:B------:R-:W-:Y:S01]  /*4060*/  USEL UR19, UR5, URZ, UP1 ;  /* 0x000000ff05137287 */ /* 0x000fe20008800000 */
[----:B------:R-:W-:Y:S11]  /*4070*/  ELECT P1, URZ, PT ;  /* 0x0000000000ff782f */ /* 0x000ff60003820000 */
[----:B------:R-:W-:Y:S02]  /*4080*/  @!UPT UIADD3 URZ, UPT, UPT, URZ, URZ, URZ ;  /* 0x000000fffffff290 */ /* 0x000fe4000fffe0ff */
[C---:B-----5:R-:W-:Y:S01]  /*4090*/  @P1 R2UR.BROADCAST UR4, R5.reuse ;  /* 0x00000000050412ca */ /* 0x060fe200008e0000 */
[----:B------:R-:W-:Y:S01]  /*40a0*/  @UP0 ULEA UR5, UR19, UR20, 0x3 ;  /* 0x0000001413050291 */ /* 0x000fe2000f8e18ff */
[----:B------:R-:W-:Y:S01]  /*40b0*/  LOP3.LUT R0, R0, UR6, RZ, 0x3c, !PT ;  /* 0x0000000600007c12 */ /* 0x000fe2000f8e3cff */
[----:B------:R-:W-:Y:S02]  /*40c0*/  UIADD3 UR8, UPT, UPT, UR10, 0x2, URZ ;  /* 0x000000020a087890 */ /* 0x000fe4000fffe0ff */
[----:B------:R-:W-:Y:S01]  /*40d0*/  UIADD3 UR6, UPT, UPT, UR14, 0x2, URZ ;  /* 0x000000020e067890 */ /* 0x000fe2000fffe0ff */
[----:B-1----:R-:W-:Y:S01]  /*40e0*/  @P0 SHF.L.U32 R4, R0, 0x1f, RZ ;  /* 0x0000001f00040819 */ /* 0x002fe200000006ff */
[----:B------:R-:W-:Y:S01]  /*40f0*/  UIADD3 UR12, UPT, UPT, UR10, 0x4, URZ ;  /* 0x000000040a0c7890 */ /* 0x000fe2000fffe0ff */
[----:B------:R-:W-:Y:S02]  /*4100*/  UMOV UR11, 0x40004040 ;  /* 0x40004040000b7882 */ /* 0x000fe40000000000 */
[----:B------:R3:W4:Y:S01]  /*4110*/  @P0 SYNCS.PHASECHK.TRANS64.TRYWAIT P2, [UR5], R4 ;  /* 0x00000004ff0005a7 */ /* 0x0007220008041105 */
[----:B------:R-:W-:Y:S11]  /*4120*/  ELECT P0, URZ, PT ;  /* 0x0000000000ff782f */ /* 0x000ff60003800000 */
[----:B------:R-:W-:Y:S02]  /*4130*/  @!UPT UIADD3 URZ, UPT, UPT, URZ, URZ, URZ ;  /* 0x000000fffffff290 */ /* 0x000fe4000fffe0ff */
[C---:B------:R-:W-:Y:S02]  /*4140*/  @P0 R2UR.BROADCAST UR16, R5.reuse ;  /* 0x00000000051002ca */ /* 0x040fe400008e0000 */
[----:B------:R-:W-:Y:S01]  /*4150*/  ELECT P0, URZ, PT ;  /* 0x0000000000ff782f */ /* 0x000fe20003800000 */
[----:B------:R-:W-:Y:S01]  /*4160*/  UMOV UR15, 0x40004040 ;  /* 0x40004040000f7882 */ /* 0x000fe20000000000 */
[----:B------:R-:W-:Y:S01]  /*4170*/  UMOV UR9, 0x40004040 ;  /* 0x4000404000097882 */ /* 0x000fe20000000000 */
[----:B------:R1:W-:Y:S01]  /*4180*/  UTCHMMA.2CTA gdesc[UR14], gdesc[UR10], tmem[UR4], tmem[UR32], idesc[UR33], UP2 ;  /* 0x00ff200a0e0075ea */ /* 0x0003e20009200004 */
[----:B------:R-:W-:Y:S01]  /*4190*/  UPLOP3.LUT UP2, UPT, UPT, UPT, UPT, 0x80, 0x8 ;  /* 0x000000000008789c */ /* 0x000fe20003f4f070 */
[----:B------:R-:W-:Y:S01]  /*41a0*/  UMOV UR7, 0x40004040 ;  /* 0x4000404000077882 */ /* 0x000fe20000000000 */
[----:B------:R-:W-:Y:S01]  /*41b0*/  UMOV UR13, 0x40004040 ;  /* 0x40004040000d7882 */ /* 0x000fe20000000000 */
[----:B------:R-:W-:Y:S04]  /*41c0*/  UMOV UR5, 0x40004040 ;  /* 0x4000404000057882 */ /* 0x000fe80000000000 */
[----:B------:R2:W-:Y:S01]  /*41d0*/  UTCHMMA.2CTA gdesc[UR6], gdesc[UR8], tmem[UR16], tmem[UR30], idesc[UR31], UPT ;  /* 0x00ff1e08060075ea */ /* 0x0005e2000ba00010 */
[----:B-1----:R-:W-:Y:S01]  /*41e0*/  UIADD3 UR4, UPT, UPT, UR14, 0x4, URZ ;  /* 0x000000040e047890 */ /* 0x002fe2000fffe0ff */
[C---:B------:R-:W-:Y:S02]  /*41f0*/  @P0 R2UR.BROADCAST UR15, R5.reuse ;  /* 0x00000000050f02ca */ /* 0x040fe400008e0000 */
[----:B------:R-:W-:Y:S01]  /*4200*/  ELECT P0, URZ, PT ;  /* 0x0000000000ff782f */ /* 0x000fe20003800000 */
[----:B------:R-:W-:Y:S02]  /*4210*/  UIADD3 UR10, UPT, UPT, UR10, 0x6, URZ ;  /* 0x000000060a0a7890 */ /* 0x000fe4000fffe0ff */
[----:B--2---:R-:W-:Y:S10]  /*4220*/  UIADD3 UR6, UPT, UPT, UR14, 0x6, URZ ;  /* 0x000000060e067890 */ /* 0x004ff4000fffe0ff */
[----:B------:R-:W-:Y:S01]  /*4230*/  @P0 R2UR.BROADCAST UR9, R5 ;  /* 0x00000000050902ca */ /* 0x000fe200008e0000 */
[----:B------:R-:W-:Y:S01]  /*4240*/  UIADD3 UR8, UPT, UPT, UR18, 0x40, URZ ;  /* 0x0000004012087890 */ /* 0x000fe2000fffe0ff */
[----:B------:R1:W-:Y:S11]  /*4250*/  UTCHMMA.2CTA gdesc[UR4], gdesc[UR12], tmem[UR15], tmem[UR28], idesc[UR29], UPT ;  /* 0x00ff1c0c040075ea */ /* 0x0003f6000ba0000f */
[----:B------:R3:W-:Y:S01]  /*4260*/  UTCHMMA.2CTA gdesc[UR6], gdesc[UR10], tmem[UR9], tmem[UR26], idesc[UR27], UPT ;  /* 0x00ff1a0a060075ea */ /* 0x0007e2000ba00009 */
[----:B------:R3:W-:Y:S01]  /*4270*/  UTCBAR.2CTA.MULTICAST [UR8], URZ, UR21 ;  /* 0x000000ff080073e9 */ /* 0x0007e20008200815 */
[----:B-1----:R-:W-:Y:S02]  /*4280*/  UIADD3 UR4, UPT, UPT, UR17, 0x1, URZ ;  /* 0x0000000111047890 */ /* 0x002fe4000fffe0ff */
[----:B------:R-:W-:Y:S02]  /*4290*/  UIADD3 UR5, UPT, UPT, UR17, -0x1, URZ ;  /* 0xffffffff11057890 */ /* 0x000fe4000fffe0ff */
[----:B------:R-:W-:Y:S03]  /*42a0*/  UISETP.GT.U32.AND UP0, UPT, UR4, 0x1, UPT ;  /* 0x000000010400788c */ /* 0x000fe6000bf04070 */
[----:B------:R-:W-:Y:S02]  /*42b0*/  UMOV UR4, UR19 ;  /* 0x0000001300047c82 */ /* 0x000fe40008000000 */
[----:B------:R-:W-:Y:S04]  /*42c0*/  UMOV UR17, UR5 ;  /* 0x0000000500117c82 */ /* 0x000fe80008000000 */
[----:B------:R-:W-:Y:S05]  /*42d0*/  BRA.U UP0, `(.L_x_72) ;  /* 0xfffffffd002c7547 */ /* 0x000fea000b83ffff */
.L_x_69:
[----:B------:R-:W-:-:S09]  /*42e0*/  UIADD3 UR4, UPT, UPT, UR25, 0xe0, URZ ;  /* 0x000000e019047890 */ /* 0x000fd2000fffe0ff */
[----:B------:R2:W-:Y:S01]  /*42f0*/  UTCBAR.2CTA.MULTICAST [UR4], URZ, UR35 ;  /* 0x000000ff040073e9 */ /* 0x0005e20008200823 */
[----:B------:R-:W-:Y:S02]  /*4300*/  NOP ;  /* 0x0000000000007918 */ /* 0x000fe40000000000 */
.L_x_68:
[----:B--2---:R-:W-:Y:S01]  /*4310*/  UIADD3 UR4, UPT, UPT, UR24, 0x1, URZ ;  /* 0x0000000118047890 */ /* 0x004fe2000fffe0ff */
[----:B------:R-:W-:-:S03]  /*4320*/  LOP3.LUT R2, R2, 0x1, RZ, 0x3c, !PT ;  /* 0x0000000102027812 */ /* 0x000fc600078e3cff */
[----:B------:R-:W-:-:S04]  /*4330*/  UISETP.NE.AND UP0, UPT, UR4, 0x2, UPT ;  /* 0x000000020400788c */ /* 0x000fc8000bf05270 */
[----:B------:R-:W-:Y:S02]  /*4340*/  USEL UR5, URZ, 0x1, UP0 ;  /* 0x00000001ff057887 */ /* 0x000fe40008000000 */
[----:B------:R-:W-:-:S04]  /*4350*/  USEL UR24, UR4, URZ, UP0 ;  /* 0x000000ff04187287 */ /* 0x000fc80008000000 */
[----:B------:R-:W-:Y:S01]  /*4360*/  LOP3.LUT R8, R8, UR5, RZ, 0x3c, !PT ;  /* 0x0000000508087c12 */ /* 0x000fe2000f8e3cff */
[----:B------:R-:W-:Y:S07]  /*4370*/  @P3 BRA `(.L_x_73) ;  /* 0xfffffff800983947 */ /* 0x000fee000383ffff */
[----:B---3--:R-:W2:Y:S01]  /*4380*/  S2UR UR8, SR_CgaCtaId ;  /* 0x00000000000879c3 */ /* 0x008ea20000008800 */
[----:B------:R-:W-:Y:S01]  /*4390*/  ELECT P0, URZ, PT ;  /* 0x0000000000ff782f */ /* 0x000fe20003800000 */
[----:B------:R-:W-:Y:S01]  /*43a0*/  HFMA2 R0, -RZ, RZ, 0, 5.9604644775390625e-08 ;  /* 0x00000001ff007431 */ /* 0x000fe200000001ff */
[----:B------:R-:W-:-:S05]  /*43b0*/  UMOV UR4, 0x40 ;  /* 0x0000004000047882 */ /* 0x000fca0000000000 */
[----:B------:R-:W-:Y:S01]  /*43c0*/  UVIRTCOUNT.DEALLOC.SMPOOL 0x80 ;  /* 0x000000800000784c */ /* 0x000fe20000000000 */
[----:B------:R-:W-:Y:S02]  /*43d0*/  UISETP.NE.AND UP0, UPT, UR38, URZ, UPT ;  /* 0x000000ff2600728c */ /* 0x000fe4000bf05270 */
[----:B--2---:R-:W-:-:S09]  /*43e0*/  ULEA UR8, UR8, UR4, 0x18 ;  /* 0x0000000408087291 */ /* 0x004fd2000f8ec0ff */
[----:B------:R2:W-:Y:S01]  /*43f0*/  @P0 STS.U8 [UR8+0x1c], R0 ;  /* 0x00001c00ff000988 */ /* 0x0005e20008000008 */
[----:B------:R-:W-:Y:S05]  /*4400*/  BRA.U UP0, `(.L_x_74) ;  /* 0x0000000100587547 */ /* 0x000fea000b800000 */
[----:B------:R-:W-:Y:S01]  /*4410*/  UIADD3 UR5, UPT, UPT, UR20, 0xf0, URZ ;  /* 0x000000f014057890 */ /* 0x000fe2000fffe0ff */
[----:B------:R-:W-:-:S03]  /*4420*/  SHF.L.U32 R2, R8, 0x1f, RZ ;  /* 0x0000001f08027819 */ /* 0x000fc600000006ff */
[----:B------:R-:W-:-:S09]  /*4430*/  ULEA UR4, UR24, UR5, 0x3 ;  /* 0x0000000518047291 */ /* 0x000fd2000f8e18ff */
[----:B------:R-:W3:Y:S02]  /*4440*/  SYNCS.PHASECHK.TRANS64.TRYWAIT P0, [UR4], R2 ;  /* 0x00000002ff0075a7 */ /* 0x000ee40008001104 */
[----:B---3--:R-:W-:Y:S05]  /*4450*/  @!P0 BRA `(.L_x_75) ;  /* 0x0000008800008947 */ /* 0x008fea0003800000 */
.L_x_212:
[----:B------:R-:W-:-:S04]  /*4460*/  UIADD3 UR4, UPT, UPT, UR24, 0x1, URZ ;  /* 0x0000000118047890 */ /* 0x000fc8000fffe0ff */
[----:B------:R-:W-:-:S04]  /*4470*/  UISETP.NE.AND UP1, UPT, UR4, 0x2, UPT ;  /* 0x000000020400788c */ /* 0x000fc8000bf25270 */
[----:B------:R-:W-:Y:S02]  /*4480*/  USEL UR6, URZ, 0x1, UP1 ;  /* 0x00000001ff067887 */ /* 0x000fe40008800000 */
[----:B------:R-:W-:-:S04]  /*4490*/  USEL UR4, UR4, URZ, UP1 ;  /* 0x000000ff04047287 */ /* 0x000fc80008800000 */
[----:B------:R-:W-:Y:S01]  /*44a0*/  ULEA UR4, UR4, UR5, 0x3 ;  /* 0x0000000504047291 */ /* 0x000fe2000f8e18ff */
[----:B--2---:R-:W-:-:S04]  /*44b0*/  LOP3.LUT R2, R8, UR6, RZ, 0x3c, !PT ;  /* 0x0000000608027c12 */ /* 0x004fc8000f8e3cff */
[----:B------:R-:W-:Y:S01]  /*44c0*/  SHF.L.U32 R2, R2, 0x1f, RZ ;  /* 0x0000001f02027819 */ /* 0x000fe200000006ff */
[----:B------:R-:W-:-:S04]  /*44d0*/  IMAD.U32 R0, RZ, RZ, UR4 ;  /* 0x00000004ff007e24 */ /* 0x000fc8000f8e00ff */
[----:B------:R2:W3:Y:S03]  /*44e0*/  SYNCS.PHASECHK.TRANS64.TRYWAIT P0, [R0+URZ], R2 ;  /* 0x00000002000075a7 */ /* 0x0004e600080011ff */
[----:B---3--:R-:W-:Y:S05]  /*44f0*/  @!P0 NANOSLEEP.SYNCS 0x989680 ;  /* 0x009896800000895d */ /* 0x008fea0003900000 */
[----:B------:R-:W3:Y:S02]  /*4500*/  @!P0 SYNCS.PHASECHK.TRANS64 P0, [R0+URZ], R2 ;  /* 0x00000002000085a7 */ /* 0x000ee400080010ff */
[----:B---3--:R-:W-:Y:S05]  /*4510*/  @P0 BRA `(.L_x_76) ;  /* 0x0000000000200947 */ /* 0x008fea0003800000 */
.L_x_77:
[----:B---3--:R3:W1:Y:S02]  /*4520*/  SYNCS.PHASECHK.TRANS64.TRYWAIT P0, [R0+URZ], R2 ;  /* 0x00000002000075a7 */ /* 0x00866400080011ff */
[----:B-1----:R-:W-:Y:S05]  /*4530*/  @!P0 NANOSLEEP.SYNCS 0x989680 ;  /* 0x009896800000895d */ /* 0x002fea0003900000 */
[----:B------:R-:W1:Y:S02]  /*4540*/  @!P0 SYNCS.PHASECHK.TRANS64 P0, [R0+URZ], R2 ;  /* 0x00000002000085a7 */ /* 0x000e6400080010ff */
[----:B-1----:R-:W-:Y:S05]  /*4550*/  @!P0 BRA `(.L_x_77) ;  /* 0xfffffffc00f08947 */ /* 0x002fea000383ffff */
[----:B------:R-:W-:Y:S05]  /*4560*/  BRA `(.L_x_76) ;  /* 0x00000000000c7947 */ /* 0x000fea0003800000 */
.L_x_74:
[----:B------:R-:W-:-:S04]  /*4570*/  UIADD3 UR4, UPT, UPT, UR20, 0x100, URZ ;  /* 0x0000010014047890 */ /* 0x000fc8000fffe0ff */
[----:B------:R-:W-:-:S09]  /*4580*/  UPRMT UR4, UR37, 0x654, UR4 ;  /* 0x0000065425047896 */ /* 0x000fd20008000004 */
[----:B------:R-:W-:Y:S03]  /*4590*/  SYNCS.ARRIVE.TRANS64.RED.A1T0 RZ, [UR4], RZ ;  /* 0x000000ffffff79a7 */ /* 0x000fe60008100404 */
.L_x_76:
[----:B--23--:R-:W-:Y:S01]  /*45a0*/  SHF.L.U32 R2, RZ, 0x1f, RZ ;  /* 0x0000001fff027819 */ /* 0x00cfe200000006ff */
[----:B------:R-:W-:Y:S01]  /*45b0*/  UIADD3 UR4, UPT, UPT, UR20, 0x100, URZ ;  /* 0x0000010014047890 */ /* 0x000fe2000fffe0ff */
[----:B------:R-:W-:Y:S02]  /*45c0*/  PLOP3.LUT P0, PT, PT, PT, UP0, 0x80, 0x8 ;  /* 0x000000000008781c */ /* 0x000fe40003f0f008 */
[----:B------:R-:W2:Y:S02]  /*45d0*/  SYNCS.PHASECHK.TRANS64.TRYWAIT P1, [UR20+0x100], R2 ;  /* 0x00010002ff0075a7 */ /* 0x000ea40008021114 */
[----:B--2---:R-:W-:Y:S09]  /*45e0*/  @!P1 BRA `(.L_x_78) ;  /* 0x0000008400b49947 */ /* 0x004ff20003800000 */
.L_x_214:
[----:B------:R-:W-:Y:S01]  /*45f0*/  @!UP0 UPRMT UR4, UR37, 0x654, UR4 ;  /* 0x0000065425048896 */ /* 0x000fe20008000004 */
[----:B------:R-:W-:Y:S01]  /*4600*/  LOP3.LUT R3, R3, 0xffff, RZ, 0xc0, !PT ;  /* 0x0000ffff03037812 */ /* 0x000fe200078ec0ff */
[----:B--2---:R-:W-:-:S03]  /*4610*/  IMAD.MOV.U32 R2, RZ, RZ, 0xffff ;  /* 0x0000ffffff027424 */ /* 0x004fc600078e00ff */
[----:B------:R-:W-:-:S04]  /*4620*/  SHF.R.U32.HI R3, RZ, 0x5, R3 ;  /* 0x00000005ff037819 */ /* 0x000fc80000011603 */
[----:B------:R-:W-:Y:S01]  /*4630*/  @!P0 SYNCS.ARRIVE.TRANS64.RED.A1T0 RZ, [UR4], RZ ;  /* 0x000000ffffff89a7 */ /* 0x000fe20008100404 */
[----:B------:R-:W-:Y:S01]  /*4640*/  NOP ;  /* 0x0000000000007918 */ /* 0x000fe20000000000 */
[----:B------:R-:W2:Y:S01]  /*4650*/  LDS R0, [UR8+0x14] ;  /* 0x00001408ff007984 */ /* 0x000ea20008000800 */
[----:B------:R-:W-:-:S04]  /*4660*/  SHF.L.U32 R2, R2, R3, RZ ;  /* 0x0000000302027219 */ /* 0x000fc800000006ff */
[----:B--2---:R-:W-:-:S04]  /*4670*/  LOP3.LUT R0, R0, R2, RZ, 0xc0, !PT ;  /* 0x0000000200007212 */ /* 0x004fc800078ec0ff */
[----:B------:R-:W-:Y:S01]  /*4680*/  ISETP.NE.AND P0, PT, R0, R2, PT ;  /* 0x000000020000720c */ /* 0x000fe20003f05270 */
[----:B------:R-:W-:-:S05]  /*4690*/  IMAD.MOV.U32 R0, RZ, RZ, 0x1 ;  /* 0x00000001ff007424 */ /* 0x000fca00078e00ff */
[----:B------:R-:W-:-:S07]  /*46a0*/  SHF.L.U32 R0, R0, R3, RZ ;  /* 0x0000000300007219 */ /* 0x000fce00000006ff */
[----:B------:R-:W-:Y:S05]  /*46b0*/  @P0 BRA `(.L_x_79) ;  /* 0x00000000005c0947 */ /* 0x000fea0003800000 */
[----:B------:R-:W2:Y:S02]  /*46c0*/  LDS R3, [UR8+0x18] ;  /* 0x00001808ff037984 */ /* 0x000ea40008000800 */
[----:B--2---:R-:W-:-:S04]  /*46d0*/  LOP3.LUT R3, R3, R0, RZ, 0xc0, !PT ;  /* 0x0000000003037212 */ /* 0x004fc800078ec0ff */
[----:B------:R-:W-:-:S13]  /*46e0*/  ISETP.NE.AND P0, PT, R3, R0, PT ;  /* 0x000000000300720c */ /* 0x000fda0003f05270 */
[----:B------:R-:W-:Y:S05]  /*46f0*/  @P0 BRA `(.L_x_80) ;  /* 0x0000000000400947 */ /* 0x000fea0003800000 */
[----:B------:R-:W-:Y:S01]  /*4700*/  R2UR UR4, R2 ;  /* 0x00000000020472ca */ /* 0x000fe200000e0000 */
[----:B------:R-:W2:Y:S01]  /*4710*/  S2R R3, SR_LANEID ;  /* 0x0000000000037919 */ /* 0x000ea20000000000 */
[----:B------:R-:W-:-:S04]  /*4720*/  LOP3.LUT R0, RZ, R0, RZ, 0x33, !PT ;  /* 0x00000000ff007212 */ /* 0x000fc800078e33ff */
[----:B------:R-:W3:Y:S07]  /*4730*/  REDUX UR6, R0 ;  /* 0x00000000000673c4 */ /* 0x000eee0000000000 */
[----:B------:R-:W-:-:S03]  /*4740*/  ULOP3.LUT UR5, URZ, UR4, URZ, 0x33, !UPT ;  /* 0x00000004ff057292 */ /* 0x000fc6000f8e33ff */
[----:B------:R-:W-:Y:S02]  /*4750*/  VOTEU.ANY UR4, UPT, PT ;  /* 0x0000000000047886 */ /* 0x000fe400038e0100 */
[----:B------:R-:W-:Y:S01]  /*4760*/  UFLO.U32 UR4, UR4 ;  /* 0x00000004000472bd */ /* 0x000fe200080e0000 */
[----:B------:R-:W-:-:S04]  /*4770*/  IMAD.U32 R2, RZ, RZ, UR5 ;  /* 0x00000005ff027e24 */ /* 0x000fc8000f8e00ff */
[----:B------:R-:W1:Y:S02]  /*4780*/  REDUX UR7, R2 ;  /* 0x00000000020773c4 */ /* 0x000e640000000000 */
[----:B------:R1:W-:Y:S01]  /*4790*/  UTCATOMSWS.AND URZ, UR5 ;  /* 0x0000000500ff79e3 */ /* 0x0003e20008000000 */
[----:B---3--:R-:W-:Y:S01]  /*47a0*/  IMAD.U32 R0, RZ, RZ, UR6 ;  /* 0x00000006ff007e24 */ /* 0x008fe2000f8e00ff */
[----:B--2---:R-:W-:Y:S01]  /*47b0*/  ISETP.EQ.U32.AND P0, PT, R3, UR4, PT ;  /* 0x0000000403007c0c */ /* 0x004fe2000bf02070 */
[----:B-1----:R-:W-:-:S12]  /*47c0*/  IMAD.U32 R2, RZ, RZ, UR7 ;  /* 0x00000007ff027e24 */ /* 0x002fd8000f8e00ff */
[----:B------:R1:W-:Y:S04]  /*47d0*/  @P0 ATOMS.AND RZ, [UR8+0x14], R2 ;  /* 0x00001402ffff098c */ /* 0x0003e8000a800008 */
[----:B------:R1:W-:Y:S01]  /*47e0*/  @P0 ATOMS.AND RZ, [UR8+0x18], R0 ;  /* 0x00001800ffff098c */ /* 0x0003e2000a800008 */
[----:B------:R-:W-:Y:S05]  /*47f0*/  BRA `(.L_x_81) ;  /* 0x0000000000147947 */ /* 0x000fea0003800000 */
.L_x_80:
[----:B------:R-:W-:Y:S02]  /*4800*/  MOV R2, 0x4820 ;  /* 0x0000482000027802 */ /* 0x000fe40000000f00 */
[----:B-1--45:R-:W-:Y:S05]  /*4810*/  CALL.REL.NOINC `($__internal_0_$__cuda_sm10x_tcgen05_guardrail_trap_col_being_dealloced_not_returned_by_alloc) ;  /* 0x0000008c00487944 */ /* 0x032fea0003c00000 */
[----:B------:R-:W-:Y:S05]  /*4820*/  BRA `(.L_x_81) ;  /* 0x0000000000087947 */ /* 0x000fea0003800000 */
.L_x_79:
[----:B------:R-:W-:Y:S02]  /*4830*/  MOV R2, 0x4850 ;  /* 0x0000485000027802 */ /* 0x000fe40000000f00 */
[----:B-1--45:R-:W-:Y:S05]  /*4840*/  CALL.REL.NOINC `($__internal_2_$__cuda_sm10x_tcgen05_guardrail_trap_unallocated_columns_being_dealloced) ;  /* 0x0000008c00547944 */ /* 0x032fea0003c00000 */
.L_x_81:
[----:B------:R-:W-:Y:S01]  /*4850*/  NOP ;  /* 0x0000000000007918 */ /* 0x000fe20000000000 */
[----:B------:R-:W-:Y:S05]  /*4860*/  EXIT ;  /* 0x000000000000794d */ /* 0x000fea0003800000 */
.L_x_53:
[----:B------:R-:W-:-:S09]  /*4870*/  UISETP.NE.OR UP0, UPT, UR18, 0x3, !UP3 ;  /* 0x000000031200788c */ /* 0x000fd2000df05670 */
[----:B------:R-:W-:Y:S05]  /*4880*/  BRA.U UP0, `(.L_x_82) ;  /* 0x0000001900807547 */ /* 0x000fea000b800000 */
[----:B------:R-:W2:Y:S01]  /*4890*/  LDCU.64 UR4, c[0x0][0x988] ;  /* 0x00013100ff0477ac */ /* 0x000ea20008000a00 */
[----:B------:R-:W3:Y:S01]  /*48a0*/  S2UR UR10, SR_CgaCtaId ;  /* 0x00000000000a79c3 */ /* 0x000ee20000008800 */
[----:B------:R-:W-:Y:S01]  /*48b0*/  HFMA2 R10, -RZ, RZ, 0, 0 ;  /* 0x00000000ff0a7431 */ /* 0x000fe200000001ff */
[----:B------:R-:W-:Y:S01]  /*48c0*/  MOV R3, 0x2000 ;  /* 0x0000200000037802 */ /* 0x000fe20000000f00 */
[----:B------:R-:W4:Y:S01]  /*48d0*/  LDCU UR54, c[0x0][0x370] ;  /* 0x00006e00ff3677ac */ /* 0x000f220008000800 */
[----:B------:R-:W4:Y:S04]  /*48e0*/  LDCU.128 UR56, c[0x0][0xc10] ;  /* 0x00018200ff3877ac */ /* 0x000f280008000c00 */
[----:B------:R-:W1:Y:S01]  /*48f0*/  LDC.64 R12, c[0x0][0x348] ;  /* 0x0000d200ff0c7b82 */ /* 0x000e620000000a00 */
[----:B------:R-:W3:Y:S01]  /*4900*/  LDCU UR49, c[0x0][0x374] ;  /* 0x00006e80ff3177ac */ /* 0x000ee20008000800 */
[----:B------:R-:W3:Y:S01]  /*4910*/  LDCU.64 UR50, c[0x0][0x990] ;  /* 0x00013200ff3277ac */ /* 0x000ee20008000a00 */
[----:B------:R-:W3:Y:S01]  /*4920*/  LDCU UR31, c[0x0][0xc0c] ;  /* 0x00018180ff1f77ac */ /* 0x000ee20008000800 */
[----:B--2---:R-:W-:Y:S01]  /*4930*/  UISETP.NE.U32.AND UP0, UPT, UR4, URZ, UPT ;  /* 0x000000ff0400728c */ /* 0x004fe2000bf05070 */
[----:B------:R-:W2:Y:S01]  /*4940*/  LDCU.128 UR60, c[0x0][0xa80] ;  /* 0x00015000ff3c77ac */ /* 0x000ea20008000c00 */
[----:B------:R-:W2:Y:S01]  /*4950*/  LDCU UR71, c[0x0][0xc20] ;  /* 0x00018400ff4777ac */ /* 0x000ea20008000800 */
[----:B------:R-:W1:Y:S01]  /*4960*/  LDCU UR4, c[0x0][0xc30] ;  /* 0x00018600ff0477ac */ /* 0x000e620008000800 */
[----:B------:R-:W1:Y:S01]  /*4970*/  LDCU.128 UR64, c[0x0][0xa90] ;  /* 0x00015200ff4077ac */ /* 0x000e620008000c00 */
[----:B------:R-:W-:Y:S01]  /*4980*/  UMOV UR42, 0x400 ;  /* 0x00000400002a7882 */ /* 0x000fe20000000000 */
[----:B----4-:R-:W-:-:S02]  /*4990*/  UIMAD.WIDE.U32 UR6, UR54, UR56, URZ ;  /* 0x00000038360672a5 */ /* 0x010fc4000f8e00ff */
[----:B---3--:R-:W-:Y:S02]  /*49a0*/  UIMAD.WIDE.U32 UR8, UR49, UR59, URZ ;  /* 0x0000003b310872a5 */ /* 0x008fe4000f8e00ff */
[----:B------:R-:W-:Y:S02]  /*49b0*/  UISETP.NE.AND.EX UP6, UPT, UR5, URZ, UPT, UP0 ;  /* 0x000000ff0500728c */ /* 0x000fe4000bfc5300 */
[----:B------:R-:W-:Y:S02]  /*49c0*/  ULEA UR42, UR10, UR42, 0x18 ;  /* 0x0000002a0a2a7291 */ /* 0x000fe4000f8ec0ff */
[----:B------:R-:W-:Y:S02]  /*49d0*/  UISETP.NE.AND UP0, UPT, UR39, 0x1, UPT ;  /* 0x000000012700788c */ /* 0x000fe4000bf05270 */
[----:B------:R-:W-:Y:S02]  /*49e0*/  UISETP.NE.U32.AND UP0, UPT, UR50, URZ, UPT ;  /* 0x000000ff3200728c */ /* 0x000fe4000bf05070 */
[----:B------:R-:W-:-:S02]  /*49f0*/  UIADD3 UR55, UPT, UPT, UR42, 0xd8, URZ ;  /* 0x000000d82a377890 */ /* 0x000fc4000fffe0ff */
[----:B------:R-:W-:Y:S02]  /*4a00*/  UIADD3 UR44, UPT, UPT, UR42, 0x80, URZ ;  /* 0x000000802a2c7890 */ /* 0x000fe4000fffe0ff */
[----:B------:R-:W-:Y:S02]  /*4a10*/  UIADD3 UR33, UPT, UPT, UR42, 0x88, URZ ;  /* 0x000000882a217890 */ /* 0x000fe4000fffe0ff */
[----:B------:R-:W-:Y:S02]  /*4a20*/  UIADD3 UR25, UPT, UPT, UR42, 0x90, URZ ;  /* 0x000000902a197890 */ /* 0x000fe4000fffe0ff */
[----:B------:R-:W-:Y:S02]  /*4a30*/  UIADD3 UR17, UPT, UPT, UR42, 0x98, URZ ;  /* 0x000000982a117890 */ /* 0x000fe4000fffe0ff */
[----:B------:R-:W-:Y:S02]  /*4a40*/  UISETP.GE.AND UP3, UPT, UR39, 0x1, UPT ;  /* 0x000000012700788c */ /* 0x000fe4000bf66270 */
[----:B------:R-:W-:-:S02]  /*4a50*/  UISETP.NE.AND UP3, UPT, UR31, 0x1, UPT ;  /* 0x000000011f00788c */ /* 0x000fc4000bf65270 */
[----:B------:R-:W-:Y:S01]  /*4a60*/  UISETP.NE.AND.EX UP5, UPT, UR51, URZ, UPT, UP0 ;  /* 0x000000ff3300728c */ /* 0x000fe2000bfa5300 */
[----:B------:R-:W-:Y:S01]  /*4a70*/  UMOV UR69, UR7 ;  /* 0x0000000700457c82 */ /* 0x000fe20008000000 */
[----:B------:R-:W-:Y:S01]  /*4a80*/  UMOV UR68, UR9 ;  /* 0x0000000900447c82 */ /* 0x000fe20008000000 */
[----:B------:R-:W-:Y:S02]  /*4a90*/  UISETP.NE.AND UP3, UPT, UR58, 0x1, UPT ;  /* 0x000000013a00788c */ /* 0x000fe4000bf65270 */
[----:B--2---:R-:W-:Y:S01]  /*4aa0*/  UISETP.NE.AND UP0, UPT, UR60, 0x1, UPT ;  /* 0x000000013c00788c */ /* 0x004fe2000bf05270 */
[----:B------:R-:W2:Y:S01]  /*4ab0*/  LDCU UR72, c[0x0][0xaa0] ;  /* 0x00015400ff4877ac */ /* 0x000ea20008000800 */
[----:B------:R-:W-:Y:S01]  /*4ac0*/  UPLOP3.LUT UP2, UPT, UPT, UPT, UPT, 0x40, 0x4 ;  /* 0x000000000004789c */ /* 0x000fe20003f4e870 */
[----:B------:R-:W3:Y:S01]  /*4ad0*/  LDCU.64 UR40, c[0x0][0xc28] ;  /* 0x00018500ff2877ac */ /* 0x000ee20008000a00 */
[----:B------:R-:W-:Y:S02]  /*4ae0*/  UPRMT UR55, URZ, 0x654, UR55 ;  /* 0x00000654ff377896 */ /* 0x000fe40008000037 */
[----:B------:R-:W-:-:S02]  /*4af0*/  UPRMT UR48, UR10, 0x654, UR44 ;  /* 0x000006540a307896 */ /* 0x000fc4000800002c */
[----:B------:R-:W-:Y:S02]  /*4b00*/  UPRMT UR47, UR10, 0x654, UR33 ;  /* 0x000006540a2f7896 */ /* 0x000fe40008000021 */
[----:B------:R-:W-:Y:S02]  /*4b10*/  UPRMT UR46, UR10, 0x654, UR25 ;  /* 0x000006540a2e7896 */ /* 0x000fe40008000019 */
[----:B------:R-:W-:Y:S02]  /*4b20*/  UPRMT UR45, UR10, 0x654, UR17 ;  /* 0x000006540a2d7896 */ /* 0x000fe40008000011 */
[----:B------:R-:W-:Y:S02]  /*4b30*/  USHF.R.U32.HI UR69, URZ, UR57, UR69 ;  /* 0x00000039ff457299 */ /* 0x000fe40008011645 */
[----:B------:R-:W-:Y:S02]  /*4b40*/  USHF.R.U32.HI UR68, URZ, UR71, UR68 ;  /* 0x00000047ff447299 */ /* 0x000fe40008011644 */
[----:B-1----:R-:W-:-:S02]  /*4b50*/  UISETP.NE.AND UP4, UPT, UR4, 0x1, UPT ;  /* 0x000000010400788c */ /* 0x002fc4000bf85270 */
[----:B------:R-:W-:Y:S02]  /*4b60*/  UISETP.NE.AND UP3, UPT, UR63, 0x1, UPT ;  /* 0x000000013f00788c */ /* 0x000fe4000bf65270 */
[----:B--23--:R-:W-:-:S11]  /*4b70*/  UISETP.NE.AND UP0, UPT, UR66, 0x1, UPT ;  /* 0x000000014200788c */ /* 0x00cfd6000bf05270 */
.L_x_97:
[----:B------:R-:W-:Y:S04]  /*4b80*/  SHF.L.U32 R2, R10, 0x1f, RZ ;  /* 0x0000001f0a027819 */ /* 0x000fe800000006ff */
[----:B-1----:R-:W1:Y:S02]  /*4b90*/  SYNCS.PHASECHK.TRANS64.TRYWAIT P0, [UR42+0xd0], R2 ;  /* 0x0000d002ff0075a7 */ /* 0x002e64000800112a */
[----:B-1----:R-:W-:Y:S05]  /*4ba0*/  @!P0 BRA `(.L_x_83) ;  /* 0x00000080005c8947 */ /* 0x002fea0003800000 */
.L_x_216:
[----:B------:R-:W2:Y:S01]  /*4bb0*/  LDS.128 R4, [UR42+0x110] ;  /* 0x0001102aff047984 */ /* 0x000ea20008000c00 */
[----:B------:R-:W-:Y:S01]  /*4bc0*/  UISETP.GE.AND UP0, UPT, UR39, 0x1, UPT ;  /* 0x000000012700788c */ /* 0x000fe2000bf06270 */
[----:B------:R-:W-:Y:S01]  /*4bd0*/  @!PT LDS RZ, [RZ] ;  /* 0x00000000fffff984 */ /* 0x000fe20000000800 */
[----:B------:R-:W-:Y:S01]  /*4be0*/  @!PT LDS RZ, [RZ] ;  /* 0x00000000fffff984 */ /* 0x000fe20000000800 */
[----:B------:R-:W-:Y:S01]  /*4bf0*/  @!PT LDS RZ, [RZ] ;  /* 0x00000000fffff984 */ /* 0x000fe20000000800 */
[----:B------:R-:W-:Y:S01]  /*4c00*/  @!PT LDS RZ, [RZ] ;  /* 0x00000000fffff984 */ /* 0x000fe20000000800 */
[----:B------:R3:W-:Y:S06]  /*4c10*/  MEMBAR.ALL.CTA ;  /* 0x0000000000007992 */ /* 0x0007ec0000008000 */
[----:B---3--:R-:W3:Y:S02]  /*4c20*/  FENCE.VIEW.ASYNC.S ;  /* 0x00000000000073c6 */ /* 0x008ee40000000000 */
[----:B---3--:R-:W-:Y:S01]  /*4c30*/  SYNCS.ARRIVE.TRANS64.RED.A1T0 RZ, [UR55], RZ ;  /* 0x000000ffffff79a7 */ /* 0x008fe20008100437 */
[----:B--2---:R-:W-:Y:S11]  /*4c40*/  LOP3.LUT P0, RZ, R6, 0x1, RZ, 0xc0, !PT ;  /* 0x0000000106ff7812 */ /* 0x004ff6000780c0ff */
[----:B------:R-:W-:Y:S02]  /*4c50*/  @!UPT UIADD3 URZ, UPT, UPT, URZ, URZ, URZ ;  /* 0x000000fffffff290 */ /* 0x000fe4000fffe0ff */
[----:B------:R-:W-:Y:S01]  /*4c60*/  VOTEU.ANY UP3, P0 ;  /* 0x0000000000ff7886 */ /* 0x000fe20000060100 */
[----:B------:R-:W-:Y:S11]  /*4c70*/  PLOP3.LUT P0, PT, PT, PT, UP3, 0x80, 0x8 ;  /* 0x000000000008781c */ /* 0x000ff60003f0f038 */
[----:B------:R-:W-:Y:S02]  /*4c80*/  @!UPT UIADD3 URZ, UPT, UPT, URZ, URZ, URZ ;  /* 0x000000fffffff290 */ /* 0x000fe4000fffe0ff */
[----:B-1----:R-:W-:Y:S02]  /*4c90*/  @P0 MOV R2, R4 ;  /* 0x0000000400020202 */ /* 0x002fe40000000f00 */
[----:B------:R-:W-:Y:S02]  /*4ca0*/  @P0 LOP3.LUT R0, R5, 0xffff, RZ, 0xc0, !PT ;  /* 0x0000ffff05000812 */ /* 0x000fe400078ec0ff */
[----:B------:R-:W-:Y:S02]  /*4cb0*/  @P0 R2UR UR5, R2 ;  /* 0x00000000020502ca */ /* 0x000fe400000e0000 */
[----:B------:R-:W-:Y:S11]  /*4cc0*/  @P0 R2UR UR4, R0 ;  /* 0x00000000000402ca */ /* 0x000ff600000e0000 */
[----:B------:R-:W-:Y:S02]  /*4cd0*/  @UP3 UMOV UR23, UR5 ;  /* 0x0000000500173c82 */ /* 0x000fe40008000000 */
[----:B------:R-:W-:Y:S01]  /*4ce0*/  @UP3 UMOV UR15, UR4 ;  /* 0x00000004000f3c82 */ /* 0x000fe20008000000 */
[----:B------:R-:W-:Y:S05]  /*4cf0*/  BRA.U !UP0, `(.L_x_84) ;  /* 0x0000000108c07547 */ /* 0x000fea000b800000 */
[----:B------:R-:W-:Y:S02]  /*4d00*/  UIMAD.WIDE.U32 UR8, UR15, UR59, URZ ;  /* 0x0000003b0f0872a5 */ /* 0x000fe4000f8e00ff */
[----:B------:R-:W-:Y:S02]  /*4d10*/  UP2UR UR14, UPR, URZ, 0x4 ;  /* 0x00000004ff0e7883 */ /* 0x000fe40008000000 */
[----:B------:R-:W-:Y:S02]  /*4d20*/  UISETP.NE.AND UP2, UPT, UR58, 0x1, UPT ;  /* 0x000000013a00788c */ /* 0x000fe4000bf45270 */
[----:B------:R-:W-:Y:S02]  /*4d30*/  UIMAD.WIDE.U32 UR10, UR23, UR56, URZ ;  /* 0x00000038170a72a5 */ /* 0x000fe4000f8e00ff */
[----:B------:R-:W-:Y:S02]  /*4d40*/  USEL UR4, UR49, UR68, !UP2 ;  /* 0x0000004431047287 */ /* 0x000fe4000d000000 */
[----:B------:R-:W-:Y:S02]  /*4d50*/  UISETP.NE.AND UP0, UPT, UR31, 0x1, UPT ;  /* 0x000000011f00788c */ /* 0x000fe4000bf05270 */
[----:B------:R-:W-:Y:S02]  /*4d60*/  UP2UR UR16, UPR, URZ, 0x2 ;  /* 0x00000002ff107883 */ /* 0x000fe40008000000 */
[----:B------:R-:W-:Y:S02]  /*4d70*/  UISETP.NE.AND UP1, UPT, UR39, 0x1, UPT ;  /* 0x000000012700788c */ /* 0x000fe4000bf25270 */
[----:B------:R-:W-:Y:S02]  /*4d80*/  UIMAD.WIDE.U32 UR12, UR4, UR40, URZ ;  /* 0x00000028040c72a5 */ /* 0x000fe4000f8e00ff */
[----:B------:R-:W-:Y:S01]  /*4d90*/  USEL UR7, UR54, UR69, !UP0 ;  /* 0x0000004536077287 */ /* 0x000fe2000c000000 */
[----:B------:R-:W-:Y:S02]  /*4da0*/  UMOV UR5, UR9 ;  /* 0x0000000900057c82 */ /* 0x000fe40008000000 */
[----:B------:R-:W-:Y:S02]  /*4db0*/  USHF.R.U32.HI UR6, URZ, UR71, UR5 ;  /* 0x00000047ff067299 */ /* 0x000fe40008011605 */
[----:B------:R-:W-:Y:S02]  /*4dc0*/  UIMAD.WIDE.U32 UR18, UR7, UR40, URZ ;  /* 0x00000028071272a5 */ /* 0x000fe4000f8e00ff */
[----:B------:R-:W-:Y:S02]  /*4dd0*/  USEL UR6, UR15, UR6, !UP2 ;  /* 0x000000060f067287 */ /* 0x000fe4000d000000 */
[----:B------:R-:W-:Y:S01]  /*4de0*/  UISETP.NE.AND UP2, UPT, UR14, URZ, UPT ;  /* 0x000000ff0e00728c */ /* 0x000fe2000bf45270 */
[----:B------:R-:W-:Y:S01]  /*4df0*/  UMOV UR5, UR11 ;  /* 0x0000000b00057c82 */ /* 0x000fe20008000000 */
[----:B------:R-:W-:Y:S02]  /*4e00*/  UIMAD.WIDE.U32 UR10, UR6, UR40, URZ ;  /* 0x00000028060a72a5 */ /* 0x000fe4000f8e00ff */
[----:B------:R-:W-:Y:S03]  /*4e10*/  USHF.R.U32.HI UR8, URZ, UR57, UR5 ;  /* 0x00000039ff087299 */ /* 0x000fe60008011605 */
[----:B------:R-:W-:Y:S02]  /*4e20*/  UMOV UR5, UR13 ;  /* 0x0000000d00057c82 */ /* 0x000fe40008000000 */
[----:B------:R-:W-:Y:S03]  /*4e30*/  @UP1 USHF.R.U32.HI UR4, URZ, UR41, UR5 ;  /* 0x00000029ff041299 */ /* 0x000fe60008011605 */
[----:B------:R-:W-:Y:S01]  /*4e40*/  UMOV UR5, UR19 ;  /* 0x0000001300057c82 */ /* 0x000fe20008000000 */
[----:B------:R-:W-:Y:S02]  /*4e50*/  UIMAD UR4, UR39, UR4, URZ ;  /* 0x00000004270472a4 */ /* 0x000fe4000f8e02ff */
[----:B------:R-:W-:Y:S02]  /*4e60*/  @UP1 USHF.R.U32.HI UR7, URZ, UR41, UR5 ;  /* 0x00000029ff071299 */ /* 0x000fe40008011605 */
[----:B------:R-:W-:Y:S02]  /*4e70*/  USEL UR5, UR23, UR8, !UP0 ;  /* 0x0000000817057287 */ /* 0x000fe4000c000000 */
[----:B------:R-:W-:Y:S02]  /*4e80*/  UIMAD UR8, UR39, UR7, URZ ;  /* 0x00000007270872a4 */ /* 0x000fe4000f8e02ff */
[----:B------:R-:W-:Y:S03]  /*4e90*/  UISETP.GE.AND UP0, UPT, UR6, UR4, UPT ;  /* 0x000000040600728c */ /* 0x000fe6000bf06270 */
[----:B------:R-:W-:Y:S01]  /*4ea0*/  UMOV UR4, UR11 ;  /* 0x0000000b00047c82 */ /* 0x000fe20008000000 */
[----:B------:R-:W-:Y:S02]  /*4eb0*/  UISETP.GE.OR UP0, UPT, UR5, UR8, UP0 ;  /* 0x000000080500728c */ /* 0x000fe40008706670 */
[----:B------:R-:W-:Y:S02]  /*4ec0*/  USHF.R.U32.HI UR4, URZ, UR41, UR4 ;  /* 0x00000029ff047299 */ /* 0x000fe40008011604 */
[----:B------:R-:W-:Y:S02]  /*4ed0*/  UIMAD.WIDE.U32 UR8, UR5, UR40, URZ ;  /* 0x00000028050872a5 */ /* 0x000fe4000f8e00ff */
[----:B------:R-:W-:Y:S04]  /*4ee0*/  USEL UR10, UR6, UR4, !UP1 ;  /* 0x00000004060a7287 */ /* 0x000fe8000c800000 */
[----:B------:R-:W-:Y:S01]  /*4ef0*/  UIADD3 UR11, UPT, UPT, -UR10, URZ, URZ ;  /* 0x000000ff0a0b7290 */ /* 0x000fe2000fffe1ff */
[----:B------:R-:W-:Y:S02]  /*4f00*/  @!UP0 UMOV UR4, UR9 ;  /* 0x0000000900048c82 */ /* 0x000fe40008000000 */
[----:B------:R-:W-:Y:S02]  /*4f10*/  @!UP0 USHF.R.U32.HI UR4, URZ, UR41, UR4 ;  /* 0x00000029ff048299 */ /* 0x000fe40008011604 */
[----:B------:R-:W-:Y:S02]  /*4f20*/  UIMAD UR8, UR39, UR11, UR6 ;  /* 0x0000000b270872a4 */ /* 0x000fe4000f8e0206 */
[----:B------:R-:W-:Y:S02]  /*4f30*/  @!UP0 USEL UR4, UR5, UR4, !UP1 ;  /* 0x0000000405048287 */ /* 0x000fe4000c800000 */
[----:B------:R-:W-:Y:S02]  /*4f40*/  UISETP.NE.AND UP1, UPT, UR16, URZ, UPT ;  /* 0x000000ff1000728c */ /* 0x000fe4000bf25270 */
[----:B------:R-:W-:Y:S02]  /*4f50*/  @!UP0 UIMAD UR7, UR7, UR8, UR4 ;  /* 0x00000008070782a4 */ /* 0x000fe4000f8e0204 */
[----:B------:R-:W-:Y:S02]  /*4f60*/  @!UP0 UIADD3 UR9, UPT, UPT, UR10, -UR4, URZ ;  /* 0x800000040a098290 */ /* 0x000fe4000fffe0ff */
[----:B------:R-:W-:Y:S02]  /*4f70*/  UIADD3 UR8, UPT, UPT, -UR6, URZ, URZ ;  /* 0x000000ff06087290 */ /* 0x000fe4000fffe1ff */
[----:B------:R-:W-:Y:S02]  /*4f80*/  UIADD3 UR4, UPT, UPT, -UR5, URZ, URZ ;  /* 0x000000ff05047290 */ /* 0x000fe4000fffe1ff */
[----:B------:R-:W-:Y:S03]  /*4f90*/  @!UP0 UIMAD UR6, UR9, UR39, UR5 ;  /* 0x00000027090682a4 */ /* 0x000fe6000f8e0205 */
[----:B------:R-:W-:Y:S01]  /*4fa0*/  @!UP0 UMOV UR5, UR7 ;  /* 0x0000000700058c82 */ /* 0x000fe20008000000 */
[----:B------:R-:W-:Y:S02]  /*4fb0*/  UIMAD UR7, UR31, UR4, UR23 ;  /* 0x000000041f0772a4 */ /* 0x000fe4000f8e0217 */
[----:B------:R-:W-:Y:S02]  /*4fc0*/  UIMAD UR4, UR58, UR8, UR15 ;  /* 0x000000083a0472a4 */ /* 0x000fe4000f8e020f */
[----:B------:R-:W-:Y:S02]  /*4fd0*/  UIMAD UR23, UR5, UR31, UR7 ;  /* 0x0000001f051772a4 */ /* 0x000fe4000f8e0207 */
[----:B------:R-:W-:Y:S11]  /*4fe0*/  UIMAD UR15, UR6, UR58, UR4 ;  /* 0x0000003a060f72a4 */ /* 0x000ff6000f8e0204 */
[----:B------:R-:W-:Y:S01]  /*4ff0*/  @!UPT UIADD3 URZ, UPT, UPT, URZ, URZ, URZ ;  /* 0x000000fffffff290 */ /* 0x000fe2000fffe0ff */
.L_x_84:
[----:B------:R-:W1:Y:S01]  /*5000*/  @!UP4 LDCU.128 UR8, c[0x0][0xc10] ;  /* 0x00018200ff08c7ac */ /* 0x000e620008000c00 */
[----:B------:R-:W-:Y:S01]  /*5010*/  IMAD.MOV.U32 R9, RZ, RZ, 0x1 ;  /* 0x00000001ff097424 */ /* 0x000fe200078e00ff */
[----:B------:R-:W-:Y:S04]  /*5020*/  ISETP.NE.U32.AND P1, PT, RZ, UR50, PT ;  /* 0x00000032ff007c0c */ /* 0x000fe8000bf25070 */
[----:B------:R-:W-:Y:S01]  /*5030*/  ISETP.NE.AND.EX P1, PT, RZ, UR51, PT, P1 ;  /* 0x00000033ff007c0c */ /* 0x000fe2000bf25310 */
[----:B------:R-:W2:Y:S01]  /*5040*/  @!UP4 LDCU UR5, c[0x0][0xc0c] ;  /* 0x00018180ff05c7ac */ /* 0x000ea20008000800 */
[----:B------:R-:W-:Y:S01]  /*5050*/  SHF.L.U32 R9, R9, 0x1f, RZ ;  /* 0x0000001f09097819 */ /* 0x000fe200000006ff */
[----:B------:R-:W3:Y:S01]  /*5060*/  @!UP4 LDCU UR4, c[0x0][0xc20] ;  /* 0x00018400ff04c7ac */ /* 0x000ee20008000800 */
[----:B------:R-:W-:Y:S02]  /*5070*/  USHF.L.U32 UR43, UR20, 0x7, URZ ;  /* 0x00000007142b7899 */ /* 0x000fe400080006ff */
[----:B-1----:R-:W-:Y:S04]  /*5080*/  UIMAD.WIDE.U32 UR6, UR23, UR8, URZ ;  /* 0x00000008170672a5 */ /* 0x002fe8000f8e00ff */
[----:B------:R-:W-:Y:S02]  /*5090*/  @!UP4 USHF.R.U32.HI UR7, URZ, UR9, UR7 ;  /* 0x00000009ff07c299 */ /* 0x000fe40008011607 */
[----:B------:R-:W-:Y:S02]  /*50a0*/  UIMAD.WIDE.U32 UR8, UR15, UR11, URZ ;  /* 0x0000000b0f0872a5 */ /* 0x000fe4000f8e00ff */
[----:B--2---:R-:W-:Y:S04]  /*50b0*/  @!UP4 UISETP.NE.AND UP0, UPT, UR5, 0x1, UPT ;  /* 0x000000010500c88c */ /* 0x004fe8000bf05270 */
[----:B------:R-:W-:Y:S02]  /*50c0*/  @!UP4 USEL UR7, UR23, UR7, !UP0 ;  /* 0x000000071707c287 */ /* 0x000fe4000c000000 */
[----:B------:R-:W-:Y:S01]  /*50d0*/  @!UP4 UISETP.NE.AND UP0, UPT, UR10, 0x1, UPT ;  /* 0x000000010a00c88c */ /* 0x000fe2000bf05270 */
[----:B------:R-:W-:Y:S02]  /*50e0*/  @!UP4 UMOV UR6, UR9 ;  /* 0x000000090006cc82 */ /* 0x000fe40008000000 */
[----:B---3--:R-:W-:Y:S04]  /*50f0*/  @!UP4 USHF.R.U32.HI UR6, URZ, UR4, UR6 ;  /* 0x00000004ff06c299 */ /* 0x008fe80008011606 */
[----:B------:R-:W-:Y:S04]  /*5100*/  @!UP4 USEL UR6, UR15, UR6, !UP0 ;  /* 0x000000060f06c287 */ /* 0x000fe8000c000000 */
[----:B------:R-:W-:Y:S02]  /*5110*/  @!UP4 UIADD3 UR4, UPT, UPT, -UR7, UR6, URZ ;  /* 0x000000060704c290 */ /* 0x000fe4000fffe1ff */
[----:B------:R-:W-:Y:S02]  /*5120*/  @!UP4 UIADD3 UR6, UPT, UPT, UR7, -UR6, URZ ;  /* 0x800000060706c290 */ /* 0x000fe4000fffe0ff */
[----:B------:R-:W-:Y:S02]  /*5130*/  @!UP4 UIMAD UR23, UR4, UR5, UR23 ;  /* 0x000000050417c2a4 */ /* 0x000fe4000f8e0217 */
[----:B------:R-:W-:Y:S01]  /*5140*/  @!UP4 UIMAD UR15, UR6, UR10, UR15 ;  /* 0x0000000a060fc2a4 */ /* 0x000fe2000f8e020f */
[----:B------:R-:W-:Y:S11]  /*5150*/  BRA.U UP2, `(.L_x_85) ;  /* 0x0000000102107547 */ /* 0x000ff6000b800000 */
[----:B------:R-:W-:Y:S04]  /*5160*/  MOV R2, UR70 ;  /* 0x0000004600027c02 */ /* 0x000fe80008000f00 */
[----:B------:R-:W-:Y:S04]  /*5170*/  SHF.L.U32 R2, R2, 0x1f, RZ ;  /* 0x0000001f02027819 */ /* 0x000fe800000006ff */
[----:B------:R-:W1:Y:S02]  /*5180*/  SYNCS.PHASECHK.TRANS64.TRYWAIT P2, [UR42+0xc8], R2 ;  /* 0x0000c802ff0075a7 */ /* 0x000e64000804112a */
[----:B-1----:R-:W-:Y:S05]  /*5190*/  @!P2 BRA `(.L_x_86) ;  /* 0x0000007800f8a947 */ /* 0x002fea0003800000 */
.L_x_85:
[----:B------:R-:W-:Y:S05]  /*51a0*/  BRA.U !UP5, `(.L_x_87) ;  /* 0x000000010d387547 */ /* 0x000fea000b800000 */
[----:B------:R-:W-:Y:S01]  /*51b0*/  UPLOP3.LUT UP1, UPT, UPT, UPT, UP6, 0x80, 0x8 ;  /* 0x000000000008789c */ /* 0x000fe20003f2f060 */
[----:B-1----:R-:W-:Y:S01]  /*51c0*/  HFMA2 R0, -RZ, RZ, 0, 5.9604644775390625e-08 ;  /* 0x00000001ff007431 */ /* 0x002fe200000001ff */
[----:B------:R-:W1:Y:S01]  /*51d0*/  LDCU.64 UR8, c[0x0][0x358] ;  /* 0x00006b00ff0877ac */ /* 0x000e620008000a00 */
[----:B------:R-:W-:Y:S03]  /*51e0*/  IMAD.MOV.U32 R58, RZ, RZ, 0x1 ;  /* 0x00000001ff3a7424 */ /* 0x000fe600078e00ff */
[----:B------:R-:W-:Y:S05]  /*51f0*/  PLOP3.LUT P2, PT, PT, PT, UP1, 0x80, 0x8 ;  /* 0x000000000008781c */ /* 0x000fea0003f4f018 */
[----:B------:R-:W2:Y:S01]  /*5200*/  @UP1 LDCU.64 UR4, c[0x0][0x988] ;  /* 0x00013100ff0417ac */ /* 0x000ea20008000a00 */
[----:B------:R-:W-:Y:S07]  /*5210*/  @UP1 UIMAD UR6, UR53, UR50, URZ ;  /* 0x00000032350612a4 */ /* 0x000fee000f8e02ff */
[----:B------:R-:W-:Y:S01]  /*5220*/  @!P2 PRMT R58, R0, 0x7610, R58 ;  /* 0x00007610003aa816 */ /* 0x000fe2000000003a */
[----:B--2---:R-:W-:Y:S06]  /*5230*/  @UP1 UIMAD.WIDE UR4, UR6, 0x4, UR4 ;  /* 0x00000004060418a5 */ /* 0x004fec000f8e0204 */
[----:B------:R-:W-:Y:S01]  /*5240*/  IMAD.U32 R14, RZ, RZ, UR4 ;  /* 0x00000004ff0e7e24 */ /* 0x000fe2000f8e00ff */
[----:B------:R-:W-:Y:S04]  /*5250*/  MOV R15, UR5 ;  /* 0x00000005000f7c02 */ /* 0x000fe80008000f00 */
[----:B------:R-:W2:Y:S01]  /*5260*/  @!UP1 LDCU UR4, c[0x0][0x980] ;  /* 0x00013000ff0497ac */ /* 0x000ea20008000800 */
[----:B-1---5:R3:W5:Y:S02]  /*5270*/  @P2 LDG.E R27, desc[UR8][R14.64] ;  /* 0x000000080e1b2981 */ /* 0x022764000c1e1900 */
[----:B--23--:R-:W-:Y:S07]  /*5280*/  @!P2 IMAD.U32 R27, RZ, RZ, UR4 ;  /* 0x00000004ff1bae24 */ /* 0x00cfee000f8e00ff */
.L_x_87:
[----:B-----5:R-:W-:Y:S01]  /*5290*/  @!P1 FSETP.EQ.AND P3, PT, R27, RZ, PT ;  /* 0x000000ff1b00920b */ /* 0x020fe20003f62000 */
[----:B------:R-:W-:Y:S01]  /*52a0*/  @!UPT UIADD3 URZ, UPT, UPT, URZ, URZ, URZ ;  /* 0x000000fffffff290 */ /* 0x000fe2000fffe0ff */
[----:B------:R-:W-:Y:S11]  /*52b0*/  @!P1 BRA `(.L_x_88) ;  /* 0x0000000000149947 */ /* 0x000ff60003800000 */
[----:B------:R-:W-:Y:S02]  /*52c0*/  LOP3.LUT P1, RZ, R58, 0xff, RZ, 0xc0, !PT ;  /* 0x000000ff3aff7812 */ /* 0x000fe4000782c0ff */
[----:B------:R-:W-:Y:S04]  /*52d0*/  PLOP3.LUT P3, PT, PT, PT, UP1, 0x80, 0x8 ;  /* 0x000000000008781c */ /* 0x000fe80003f6f018 */
[----:B------:R-:W-:Y:S07]  /*52e0*/  PLOP3.LUT P3, PT, P3, PT, PT, 0x8, 0x80 ;  /* 0x000000000080781c */ /* 0x000fee0001f6e170 */
[----:B------:R-:W-:Y:S11]  /*52f0*/  @P1 FSETP.EQ.AND P3, PT, R27, RZ, PT ;  /* 0x000000ff1b00120b */ /* 0x000ff60003f62000 */
[----:B------:R-:W-:Y:S02]  /*5300*/  @!UPT UIADD3 URZ, UPT, UPT, URZ, URZ, URZ ;  /* 0x000000fffffff290 */ /* 0x000fe4000fffe0ff */
.L_x_88:
[----:B------:R-:W-:Y:S01]  /*5310*/  USHF.L.U32 UR11, UR52, 0x7, URZ ;  /* 0x00000007340b7899 */ /* 0x000fe200080006ff */
[----:B------:R-:W2:Y:S01]  /*5320*/  SYNCS.PHASECHK.TRANS64.TRYWAIT P1, [UR42+0xa0], R9 ;  /* 0x0000a009ff0075a7 */ /* 0x000ea2000802112a */
[----:B------:R-:W-:Y:S02]  /*5330*/  UISETP.NE.AND UP0, UPT, UR60, 0x1, UPT ;  /* 0x000000013c00788c */ /* 0x000fe4000bf05270 */
[----:B------:R-:W-:Y:S01]  /*5340*/  UIMAD.WIDE.U32 UR4, UR11, UR61, URZ ;  /* 0x0000003d0b0472a5 */ /* 0x000fe2000f8e00ff */
[----:B------:R-:W-:Y:S04]  /*5350*/  ELECT P2, URZ, PT ;  /* 0x0000000000ff782f */ /* 0x000fe80003840000 */
[----:B------:R-:W-:Y:S02]  /*5360*/  PLOP3.LUT P2, PT, P3, P2, PT, 0xf2, 0x2f ;  /* 0x00000000002f781c */ /* 0x000fe40001f45e72 */
[----:B------:R-:W-:Y:S02]  /*5370*/  UMOV UR4, UR5 ;  /* 0x0000000500047c82 */ /* 0x000fe40008000000 */
[----:B------:R-:W-:Y:S04]  /*5380*/  USHF.R.U32.HI UR4, URZ, UR62, UR4 ;  /* 0x0000003eff047299 */ /* 0x000fe80008011604 */
[----:B------:R-:W-:Y:S02]  /*5390*/  USEL UR12, UR11, UR4, !UP0 ;  /* 0x000000040b0c7287 */ /* 0x000fe4000c000000 */
[----:B------:R-:W-:Y:S02]  /*53a0*/  UISETP.NE.AND UP0, UPT, UR63, 0x1, UPT ;  /* 0x000000013f00788c */ /* 0x000fe4000bf05270 */
[----:B------:R-:W-:Y:S02]  /*53b0*/  UIMAD.WIDE.U32 UR4, UR12, UR64, URZ ;  /* 0x000000400c0472a5 */ /* 0x000fe4000f8e00ff */
[----:B------:R-:W-:Y:S01]  /*53c0*/  UIADD3 UR6, UPT, UPT, -UR12, URZ, URZ ;  /* 0x000000ff0c067290 */ /* 0x000fe2000fffe1ff */
[----:B-1----:R-:W-:Y:S03]  /*53d0*/  @!P2 IMAD.MOV.U32 R0, RZ, 0x20, RZ ;  /* 0x00000020ff00a824 */ /* 0x002fe600078e00ff */
[----:B------:R-:W-:Y:S01]  /*53e0*/  UIMAD UR11, UR60, UR6, UR11 ;  /* 0x000000063c0b72a4 */ /* 0x000fe2000f8e020b */
[----:B------:R-:W-:Y:S01]  /*53f0*/  @!P2 IMAD.MOV.U32 R0, RZ, 0x400, R0 ;  /* 0x00000400ff00a824 */ /* 0x000fe200078e0000 */
[----:B------:R-:W-:Y:S02]  /*5400*/  UMOV UR4, UR5 ;  /* 0x0000000500047c82 */ /* 0x000fe40008000000 */
[----:B------:R-:W-:Y:S04]  /*5410*/  USHF.R.U32.HI UR4, URZ, UR65, UR4 ;  /* 0x00000041ff047299 */ /* 0x000fe80008011604 */
[----:B------:R-:W-:Y:S02]  /*5420*/  USEL UR13, UR12, UR4, !UP0 ;  /* 0x000000040c0d7287 */ /* 0x000fe4000c000000 */
[----:B------:R-:W-:Y:S02]  /*5430*/  UISETP.NE.AND UP0, UPT, UR66, 0x1, UPT ;  /* 0x000000014200788c */ /* 0x000fe4000bf05270 */
[----:B------:R-:W-:Y:S07]  /*5440*/  UIMAD.WIDE.U32 UR4, UR13, UR67, URZ ;  /* 0x000000430d0472a5 */ /* 0x000fee000f8e00ff */
[----:B------:R-:W-:Y:S02]  /*5450*/  UMOV UR4, UR5 ;  /* 0x0000000500047c82 */ /* 0x000fe40008000000 */
[----:B------:R-:W-:Y:S04]  /*5460*/  USHF.R.U32.HI UR4, URZ, UR72, UR4 ;  /* 0x00000048ff047299 */ /* 0x000fe80008011604 */
[----:B------:R-:W-:Y:S02]  /*5470*/  USEL UR14, UR13, UR4, !UP0 ;  /* 0x000000040d0e7287 */ /* 0x000fe4000c000000 */
[----:B------:R-:W-:Y:S02]  /*5480*/  UIADD3 UR4, UPT, UPT, -UR13, URZ, URZ ;  /* 0x000000ff0d047290 */ /* 0x000fe4000fffe1ff */
[----:B------:R-:W-:Y:S02]  /*5490*/  UIADD3 UR5, UPT, UPT, -UR14, URZ, URZ ;  /* 0x000000ff0e057290 */ /* 0x000fe4000fffe1ff */
[----:B------:R-:W-:Y:S02]  /*54a0*/  UIMAD UR12, UR63, UR4, UR12 ;  /* 0x000000043f0c72a4 */ /* 0x000fe4000f8e020c */
[----:B------:R-:W-:Y:S01]  /*54b0*/  UIMAD UR13, UR66, UR5, UR13 ;  /* 0x00000005420d72a4 */ /* 0x000fe2000f8e020d */
[----:B--2---:R-:W-:Y:S11]  /*54c0*/  @!P1 BRA `(.L_x_89) ;  /* 0x0000007800449947 */ /* 0x004ff60003800000 */
.L_x_219:
[----:B------:R-:W-:Y:S01]  /*54d0*/  @!P2 R2UR UR4, R0 ;  /* 0x000000000004a2ca */ /* 0x000fe200000e0000 */
[----:B------:R-:W-:Y:S01]  /*54e0*/  VOTEU.ALL UP0, P2 ;  /* 0x0000000000ff7886 */ /* 0x000fe20001000000 */
[----:B-1----:R-:W-:Y:S04]  /*54f0*/  @!P2 IADD3 R2, P1, PT, R12, 0x680, RZ ;  /* 0x000006800c02a810 */ /* 0x002fe80007f3e0ff */
[----:B------:R-:W-:Y:S01]  /*5500*/  @!P2 R2UR UR5, R2 ;  /* 0x000000000205a2ca */ /* 0x000fe200000e0000 */
[----:B------:R-:W-:Y:S01]  /*5510*/  @!P2 IMAD.X R0, RZ, RZ, R13, P1 ;  /* 0x000000ffff00a224 */ /* 0x000fe200008e060d */
[----:B------:R-:W-:Y:S05]  /*5520*/  @!UP0 UIADD3 UR8, UPT, UPT, UR42, 0x200, URZ ;  /* 0x000002002a088890 */ /* 0x000fea000fffe0ff */
[----:B------:R-:W-:Y:S01]  /*5530*/  @!UP0 UPRMT UR6, UR4, 0x5410, URZ ;  /* 0x0000541004068896 */ /* 0x000fe200080000ff */
[----:B------:R-:W-:Y:S01]  /*5540*/  @!P2 R2UR UR4, R0 ;  /* 0x000000000004a2ca */ /* 0x000fe200000e0000 */
[----:B------:R-:W-:Y:S01]  /*5550*/  VOTEU.ALL UP0, P2 ;  /* 0x0000000000ff7886 */ /* 0x000fe20001000000 */
[----:B------:R-:W-:Y:S03]  /*5560*/  @!P2 IMAD.MOV.U32 R0, RZ, RZ, 0x2000 ;  /* 0x00002000ff00a424 */ /* 0x000fe600078e00ff */
[----:B------:R-:W-:Y:S01]  /*5570*/  IMAD.U32 R14, RZ, RZ, UR5 ;  /* 0x00000005ff0e7e24 */ /* 0x000fe2000f8e00ff */
[----:B------:R-:W-:Y:S01]  /*5580*/  @!UP0 UMOV UR9, UR44 ;  /* 0x0000002c00098c82 */ /* 0x000fe20008000000 */
[----:B------:R-:W-:Y:S06]  /*5590*/  @!UP0 UMOV UR10, UR43 ;  /* 0x0000002b000a8c82 */ /* 0x000fec0008000000 */
[----:B------:R-:W-:Y:S01]  /*55a0*/  IMAD.U32 R15, RZ, RZ, UR4 ;  /* 0x00000004ff0f7e24 */ /* 0x000fe2000f8e00ff */
[----:B------:R-:W-:Y:S04]  /*55b0*/  @!P2 R2UR UR4, R14 ;  /* 0x000000000e04a2ca */ /* 0x000fe800000e0000 */
[----:B------:R-:W-:Y:S11]  /*55c0*/  @!P2 R2UR UR5, R15 ;  /* 0x000000000f05a2ca */ /* 0x000ff600000e0000 */
[----:B------:R-:W-:Y:S02]  /*55d0*/  @!UPT UIADD3 URZ, UPT, UPT, URZ, URZ, URZ ;  /* 0x000000fffffff290 */ /* 0x000fe4000fffe0ff */
[----:B------:R1:W-:Y:S01]  /*55e0*/  @!UP0 UTMALDG.5D.IM2COL [UR8], [UR4], UR6 ;  /* 0x00000008040083b4 */ /* 0x0003e20008060006 */
[----:B------:R2:W-:Y:S01]  /*55f0*/  @!P2 SYNCS.ARRIVE.TRANS64.RED.A0TR RZ, [UR42+0x80], R0 ;  /* 0x00008000ffffa9a7 */ /* 0x0005e2000830042a */
[----:B------:R-:W-:Y:S01]  /*5600*/  SYNCS.ARRIVE.TRANS64.RED.A1T0 RZ, [UR48], RZ ;  /* 0x000000ffffff79a7 */ /* 0x000fe20008100430 */
[----:B--2---:R-:W-:Y:S01]  /*5610*/  @!P2 IMAD.MOV.U32 R0, RZ, 0x20, RZ ;  /* 0x00000020ff00a824 */ /* 0x004fe200078e00ff */
[----:B------:R-:W2:Y:S03]  /*5620*/  SYNCS.PHASECHK.TRANS64.TRYWAIT P1, [UR42+0xa8], R9 ;  /* 0x0000a809ff0075a7 */ /* 0x000ea6000802112a */
[----:B------:R-:W-:Y:S01]  /*5630*/  @!P2 IMAD.MOV.U32 R0, RZ, 0x400, R0 ;  /* 0x00000400ff00a824 */ /* 0x000fe200078e0000 */
[----:B-12---:R-:W-:Y:S06]  /*5640*/  @!P1 BRA `(.L_x_90) ;  /* 0x0000007400fc9947 */ /* 0x006fec0003800000 */
.L_x_221:
[----:B------:R-:W-:Y:S01]  /*5650*/  @!P2 R2UR UR4, R0 ;  /* 0x000000000004a2ca */ /* 0x000fe200000e0000 */
[----:B------:R-:W-:Y:S01]  /*5660*/  VOTEU.ALL UP0, P2 ;  /* 0x0000000000ff7886 */ /* 0x000fe20001000000 */
[----:B-1----:R-:W-:Y:S01]  /*5670*/  @!P2 IADD3 R2, P1, PT, R12, 0x680, RZ ;  /* 0x000006800c02a810 */ /* 0x002fe20007f3e0ff */
[----:B------:R-:W-:Y:S01]  /*5680*/  UMOV UR35, UR11 ;  /* 0x0000000b00237c82 */ /* 0x000fe20008000000 */
[----:B------:R-:W-:Y:S01]  /*5690*/  UMOV UR36, UR12 ;  /* 0x0000000c00247c82 */ /* 0x000fe20008000000 */
[----:B------:R-:W-:Y:S01]  /*56a0*/  UMOV UR37, UR13 ;  /* 0x0000000d00257c82 */ /* 0x000fe20008000000 */
[----:B------:R-:W-:Y:S01]  /*56b0*/  @!P2 R2UR UR5, R2 ;  /* 0x000000000205a2ca */ /* 0x000fe200000e0000 */
[----:B------:R-:W-:Y:S01]  /*56c0*/  @!P2 IMAD.X R0, RZ, RZ, R13, P1 ;  /* 0x000000ffff00a224 */ /* 0x000fe200008e060d */
[----:B------:R-:W-:Y:S02]  /*56d0*/  @!UP0 UIADD3 UR34, UPT, UPT, UR43, 0x10, URZ ;  /* 0x000000102b228890 */ /* 0x000fe4000fffe0ff */
[----:B------:R-:W-:Y:S01]  /*56e0*/  @!UP0 UIADD3 UR32, UPT, UPT, UR42, 0x2200, URZ ;  /* 0x000022002a208890 */ /* 0x000fe2000fffe0ff */
[----:B------:R-:W-:Y:S02]  /*56f0*/  UMOV UR38, UR14 ;  /* 0x0000000e00267c82 */ /* 0x000fe40008000000 */
[----:B------:R-:W-:Y:S01]  /*5700*/  @!UP0 UPRMT UR6, UR4, 0x5410, URZ ;  /* 0x0000541004068896 */ /* 0x000fe200080000ff */
[----:B------:R-:W-:Y:S01]  /*5710*/  @!P2 R2UR UR4, R0 ;  /* 0x000000000004a2ca */ /* 0x000fe200000e0000 */
[----:B------:R-:W-:Y:S01]  /*5720*/  VOTEU.ALL UP0, P2 ;  /* 0x0000000000ff7886 */ /* 0x000fe20001000000 */
[----:B------:R-:W-:Y:S03]  /*5730*/  @!P2 IMAD.MOV.U32 R0, RZ, RZ, 0x2000 ;  /* 0x00002000ff00a424 */ /* 0x000fe600078e00ff */
[----:B------:R-:W-:Y:S08]  /*5740*/  IMAD.U32 R14, RZ, RZ, UR5 ;  /* 0x00000005ff0e7e24 */ /* 0x000ff0000f8e00ff */
        /* <DEDUP_REMOVED lines=11> */
.L_x_223:
        /* <DEDUP_REMOVED lines=27> */
.L_x_225:
        /* <DEDUP_REMOVED lines=8> */
[----:B------:R-:W-:Y:S01]  /*5a30*/  @!UP0 UIADD3 UR18, UPT, UPT, UR43, 0x30, URZ ;  /* 0x000000302b128890 */ /* 0x000fe2000fffe0ff */
[----:B------:R-:W-:Y:S01]  /*5a40*/  SHF.L.U32 R8, RZ, 0x1f, RZ ;  /* 0x0000001fff087819 */ /* 0x000fe200000006ff */
        /* <DEDUP_REMOVED lines=18> */
.L_x_227:
[----:B------:R-:W-:Y:S01]  /*5b70*/  @!P2 R2UR UR4, R0 ;  /* 0x000000000004a2ca */ /* 0x000fe200000e0000 */
[----:B------:R-:W-:Y:S01]  /*5b80*/  VOTEU.ALL UP0, P2 ;  /* 0x0000000000ff7886 */ /* 0x000fe20001000000 */
[----:B-1----:R-:W-:Y:S04]  /*5b90*/  @!P2 IADD3 R2, P1, PT, R12, 0x680, RZ ;  /* 0x000006800c02a810 */ /* 0x002fe80007f3e0ff */
[----:B------:R-:W-:Y:S01]  /*5ba0*/  @!P2 R2UR UR5, R2 ;  /* 0x000000000205a2ca */ /* 0x000fe200000e0000 */
[----:B------:R-:W-:Y:S01]  /*5bb0*/  @!P2 IMAD.X R0, RZ, RZ, R13, P1 ;  /* 0x000000ffff00a224 */ /* 0x000fe200008e060d */
[----:B------:R-:W-:Y:S02]  /*5bc0*/  @!UP0 UIADD3 UR10, UPT, UPT, UR43, 0x40, URZ ;  /* 0x000000402b0a8890 */ /* 0x000fe4000fffe0ff */
[----:B------:R-:W-:Y:S03]  /*5bd0*/  @!UP0 UIADD3 UR8, UPT, UPT, UR42, 0x200, URZ ;  /* 0x000002002a088890 */ /* 0x000fe6000fffe0ff */
[----:B------:R-:W-:Y:S01]  /*5be0*/  @!UP0 UPRMT UR6, UR4, 0x5410, URZ ;  /* 0x0000541004068896 */ /* 0x000fe200080000ff */
[----:B------:R-:W-:Y:S01]  /*5bf0*/  @!P2 R2UR UR4, R0 ;  /* 0x000000000004a2ca */ /* 0x000fe200000e0000 */
[----:B------:R-:W-:Y:S01]  /*5c00*/  VOTEU.ALL UP0, P2 ;  /* 0x0000000000ff7886 */ /* 0x000fe20001000000 */
[----:B------:R-:W-:Y:S03]  /*5c10*/  @!P2 IMAD.MOV.U32 R0, RZ, RZ, 0x2000 ;  /* 0x00002000ff00a424 */ /* 0x000fe600078e00ff */
[----:B------:R-:W-:Y:S01]  /*5c20*/  IMAD.U32 R14, RZ, RZ, UR5 ;  /* 0x00000005ff0e7e24 */ /* 0x000fe2000f8e00ff */
[----:B------:R-:W-:Y:S07]  /*5c30*/  @!UP0 UMOV UR9, UR44 ;  /* 0x0000002c00098c82 */ /* 0x000fee0008000000 */
        /* <DEDUP_REMOVED lines=11> */
.L_x_229:
[----:B------:R-:W-:Y:S01]  /*5cf0*/  @!P2 R2UR UR4, R0 ;  /* 0x000000000004a2ca */ /* 0x000fe200000e0000 */
[----:B------:R-:W-:Y:S01]  /*5d00*/  VOTEU.ALL UP0, P2 ;  /* 0x0000000000ff7886 */ /* 0x000fe20001000000 */
[----:B-1----:R-:W-:Y:S01]  /*5d10*/  @!P2 IADD3 R2, P1, PT, R12, 0x680, RZ ;  /* 0x000006800c02a810 */ /* 0x002fe20007f3e0ff */
[----:B------:R-:W-:Y:S03]  /*5d20*/  UMOV UR9, UR33 ;  /* 0x0000002100097c82 */ /* 0x000fe60008000000 */
        /* <DEDUP_REMOVED lines=20> */
.L_x_231:
[----:B------:R-:W-:Y:S01]  /*5e70*/  @!P2 R2UR UR4, R0 ;  /* 0x000000000004a2ca */ /* 0x000fe200000e0000 */
[----:B------:R-:W-:Y:S01]  /*5e80*/  VOTEU.ALL UP0, P2 ;  /* 0x0000000000ff7886 */ /* 0x000fe20001000000 */
[----:B-1----:R-:W-:Y:S01]  /*5e90*/  @!P2 IADD3 R2, P1, PT, R12, 0x680, RZ ;  /* 0x000006800c02a810 */ /* 0x002fe20007f3e0ff */
[----:B------:R-:W-:Y:S01]  /*5ea0*/  UMOV UR9, UR25 ;  /* 0x0000001900097c82 */ /* 0x000fe20008000000 */
[----:B------:R-:W-:Y:S02]  /*5eb0*/  @P0 SHF.R.U32.HI R4, RZ, 0x10, R5 ;  /* 0x00000010ff040819 */ /* 0x000fe40000011605 */
[----:B------:R-:W-:Y:S01]  /*5ec0*/  @!P2 R2UR UR5, R2 ;  /* 0x000000000205a2ca */ /* 0x000fe200000e0000 */
[----:B------:R-:W-:Y:S01]  /*5ed0*/  @!P2 IMAD.X R0, RZ, RZ, R13, P1 ;  /* 0x000000ffff00a224 */ /* 0x000fe200008e060d */
[----:B------:R-:W-:Y:S01]  /*5ee0*/  @!UP0 UIADD3 UR10, UPT, UPT, UR43, 0x60, URZ ;  /* 0x000000602b0a8890 */ /* 0x000fe2000fffe0ff */
[----:B------:R-:W-:Y:S01]  /*5ef0*/  @P0 R2UR UR53, R4 ;  /* 0x00000000043502ca */ /* 0x000fe200000e0000 */
        /* <DEDUP_REMOVED lines=13> */
[----:B------:R-:W2:Y:S02]  /*5fd0*/  SYNCS.PHASECHK.TRANS64.TRYWAIT P1, [UR42+0xb8], R8 ;  /* 0x0000b808ff0075a7 */ /* 0x000ea4000802112a */
[----:B-12---:R-:W-:Y:S05]  /*5fe0*/  @!P1 BRA `(.L_x_96) ;  /* 0x0000007000249947 */ /* 0x006fea0003800000 */
.L_x_233:
[----:B-1----:R-:W-:Y:S01]  /*5ff0*/  @!P2 IMAD.MOV.U32 R0, RZ, 0x20, RZ ;  /* 0x00000020ff00a824 */ /* 0x002fe200078e00ff */
[----:B------:R-:W-:Y:S01]  /*6000*/  @!P2 IADD3 R2, P0, PT, R12, 0x680, RZ ;  /* 0x000006800c02a810 */ /* 0x000fe20007f1e0ff */
[----:B------:R-:W-:Y:S01]  /*6010*/  VOTEU.ALL UP0, P2 ;  /* 0x0000000000ff7886 */ /* 0x000fe20001000000 */
[----:B------:R-:W-:Y:S01]  /*6020*/  UMOV UR9, UR17 ;  /* 0x0000001100097c82 */ /* 0x000fe20008000000 */
[----:B------:R-:W-:Y:S01]  /*6030*/  @!P2 IMAD.MOV.U32 R0, RZ, 0x400, R0 ;  /* 0x00000400ff00a824 */ /* 0x000fe200078e0000 */
[----:B------:R-:W-:Y:S01]  /*6040*/  @!P2 R2UR UR5, R2 ;  /* 0x000000000205a2ca */ /* 0x000fe200000e0000 */
[----:B------:R-:W-:Y:S01]  /*6050*/  UPLOP3.LUT UP2, UPT, UPT, UPT, UPT, 0x80, 0x8 ;  /* 0x000000000008789c */ /* 0x000fe20003f4f070 */
[----:B------:R-:W-:Y:S01]  /*6060*/  R2UR UR16, R67 ;  /* 0x00000000431072ca */ /* 0x000fe200000e0000 */
[----:B------:R-:W-:Y:S01]  /*6070*/  @!UP0 UIADD3 UR10, UPT, UPT, UR43, 0x70, URZ ;  /* 0x000000702b0a8890 */ /* 0x000fe2000fffe0ff */
[----:B------:R-:W-:Y:S01]  /*6080*/  @!P2 R2UR UR4, R0 ;  /* 0x000000000004a2ca */ /* 0x000fe200000e0000 */
[----:B------:R-:W-:Y:S01]  /*6090*/  @!P2 IMAD.X R0, RZ, RZ, R13, P0 ;  /* 0x000000ffff00a224 */ /* 0x000fe200000e060d */
[----:B------:R-:W-:Y:S01]  /*60a0*/  @!UP0 UIADD3 UR8, UPT, UPT, UR42, 0x6200, URZ ;  /* 0x000062002a088890 */ /* 0x000fe2000fffe0ff */
[----:B------:R-:W-:Y:S02]  /*60b0*/  R2UR UR7, R68 ;  /* 0x00000000440772ca */ /* 0x000fe400000e0000 */
[----:B------:R-:W-:Y:S04]  /*60c0*/  LOP3.LUT R10, R10, 0x1, RZ, 0x3c, !PT ;  /* 0x000000010a0a7812 */ /* 0x000fe800078e3cff */
[----:B------:R-:W-:Y:S02]  /*60d0*/  IMAD.U32 R4, RZ, RZ, UR5 ;  /* 0x00000005ff047e24 */ /* 0x000fe4000f8e00ff */
[----:B------:R-:W-:Y:S02]  /*60e0*/  UIADD3 UR20, UPT, UPT, UR15, UR16, URZ ;  /* 0x000000100f147290 */ /* 0x000fe4000fffe0ff */
[----:B------:R-:W-:Y:S01]  /*60f0*/  @!UP0 UPRMT UR6, UR4, 0x5410, URZ ;  /* 0x0000541004068896 */ /* 0x000fe200080000ff */
[----:B------:R-:W-:Y:S01]  /*6100*/  @!P2 R2UR UR4, R0 ;  /* 0x000000000004a2ca */ /* 0x000fe200000e0000 */
[----:B------:R-:W-:Y:S01]  /*6110*/  VOTEU.ALL UP0, P2 ;  /* 0x0000000000ff7886 */ /* 0x000fe20001000000 */
[----:B------:R-:W-:Y:S11]  /*6120*/  UIADD3 UR52, UPT, UPT, UR23, UR7, URZ ;  /* 0x0000000717347290 */ /* 0x000ff6000fffe0ff */
[----:B------:R-:W-:Y:S01]  /*6130*/  IMAD.U32 R5, RZ, RZ, UR4 ;  /* 0x00000004ff057e24 */ /* 0x000fe2000f8e00ff */
[----:B------:R-:W-:Y:S04]  /*6140*/  @!P2 R2UR UR4, R4 ;  /* 0x000000000404a2ca */ /* 0x000fe800000e0000 */
[----:B------:R-:W-:Y:S11]  /*6150*/  @!P2 R2UR UR5, R5 ;  /* 0x000000000505a2ca */ /* 0x000ff600000e0000 */
[----:B------:R-:W-:Y:S02]  /*6160*/  @!UPT UIADD3 URZ, UPT, UPT, URZ, URZ, URZ ;  /* 0x000000fffffff290 */ /* 0x000fe4000fffe0ff */
[----:B------:R1:W-:Y:S01]  /*6170*/  @!UP0 UTMALDG.5D.IM2COL [UR8], [UR4], UR6 ;  /* 0x00000008040083b4 */ /* 0x0003e20008060006 */
[----:B------:R1:W-:Y:S01]  /*6180*/  @!P2 SYNCS.ARRIVE.TRANS64.RED.A0TR RZ, [UR42+0x98], R3 ;  /* 0x00009803ffffa9a7 */ /* 0x0003e2000830042a */
[----:B------:R-:W-:Y:S01]  /*6190*/  SYNCS.ARRIVE.TRANS64.RED.A1T0 RZ, [UR45], RZ ;  /* 0x000000ffffff79a7 */ /* 0x000fe2000810042d */
[----:B------:R-:W-:Y:S05]  /*61a0*/  BRA.U UP3, `(.L_x_97) ;  /* 0xffffffe903747547 */ /* 0x000fea000b83ffff */
[----:B------:R-:W2:Y:S02]  /*61b0*/  SYNCS.PHASECHK.TRANS64.TRYWAIT P0, [UR42+0xa0], R9 ;  /* 0x0000a009ff0075a7 */ /* 0x000ea4000800112a */
[----:B--2---:R-:W-:Y:S05]  /*61c0*/  @!P0 BRA `(.L_x_98) ;  /* 0x0000006c00c48947 */ /* 0x004fea0003800000 */
.L_x_235:
[----:B------:R-:W3:Y:S02]  /*61d0*/  SYNCS.PHASECHK.TRANS64.TRYWAIT P0, [UR42+0xa8], R9 ;  /* 0x0000a809ff0075a7 */ /* 0x000ee4000800112a */
[----:B---3--:R-:W-:Y:S05]  /*61e0*/  @!P0 BRA `(.L_x_99) ;  /* 0x0000006c00d48947 */ /* 0x008fea0003800000 */
.L_x_237:
[----:B------:R-:W3:Y:S01]  /*61f0*/  SYNCS.PHASECHK.TRANS64.TRYWAIT P0, [UR42+0xb0], R9 ;  /* 0x0000b009ff0075a7 */ /* 0x000ee2000800112a */
[----:B--2---:R-:W-:Y:S01]  /*6200*/  HFMA2 R0, -RZ, RZ, 0, 5.9604644775390625e-08 ;  /* 0x00000001ff007431 */ /* 0x004fe200000001ff */
[----:B---3--:R-:W-:Y:S06]  /*6210*/  @!P0 BRA `(.L_x_100) ;  /* 0x0000006c00e08947 */ /* 0x008fec0003800000 */
.L_x_239:
[----:B--2---:R-:W-:Y:S02]  /*6220*/  MOV R2, UR42 ;  /* 0x0000002a00027c02 */ /* 0x004fe40008000f00 */
[----:B------:R-:W-:-:S07]  /*6230*/  SHF.L.U32 R0, R0, 0x1f, RZ ;  /* 0x0000001f00007819 */ /* 0x000fce00000006ff */
.L_x_101:
[----:B--2---:R2:W3:Y:S02]  /*6240*/  SYNCS.PHASECHK.TRANS64.TRYWAIT P0, [R2+URZ+0xb8], R0 ;  /* 0x0000b800020075a7 */ /* 0x0044e400080011ff */
[----:B---3--:R-:W-:Y:S05]  /*6250*/  @!P0 NANOSLEEP.SYNCS 0x989680 ;  /* 0x009896800000895d */ /* 0x008fea0003900000 */
[----:B------:R-:W3:Y:S02]  /*6260*/  @!P0 SYNCS.PHASECHK.TRANS64 P0, [R2+URZ+0xb8], R0 ;  /* 0x0000b800020085a7 */ /* 0x000ee400080010ff */
[----:B-1-3--:R-:W-:Y:S05]  /*6270*/  @P0 EXIT ;  /* 0x000000000000094d */ /* 0x00afea0003800000 */
[----:B------:R-:W-:Y:S05]  /*6280*/  BRA `(.L_x_101) ;  /* 0xfffffffc00ec7947 */ /* 0x000fea000383ffff */
.L_x_82:
[----:B------:R-:W-:-:S06]  /*6290*/  UISETP.GE.AND UP0, UPT, UR18, 0x4, UPT ;  /* 0x000000041200788c */ /* 0x000fcc000bf06270 */
[----:B------:R-:W-:-:S13]  /*62a0*/  PLOP3.LUT P0, PT, PT, PT, UP0, 0x80, 0x8 ;  /* 0x000000000008781c */ /* 0x000fda0003f0f008 */
[----:B-1----:R-:W-:Y:S05]  /*62b0*/  @!P0 EXIT ;  /* 0x000000000000894d */ /* 0x002fea0003800000 */
[----:B------:R-:W1:Y:S08]  /*62c0*/  S2UR UR4, SR_CgaCtaId ;  /* 0x00000000000479c3 */ /* 0x000e700000008800 */
[----:B------:R-:W-:Y:S01]  /*62d0*/  BAR.SYNC.DEFER_BLOCKING 0x6, 0xa0 ;  /* 0x0182800000007b1d */ /* 0x000fe20000010000 */
[C---:B------:R-:W-:Y:S01]  /*62e0*/  IMAD.SHL.U32 R0, R56.reuse, 0x10, RZ ;  /* 0x0000001038007824 */ /* 0x040fe200078e00ff */
[C---:B------:R-:W-:Y:S01]  /*62f0*/  SHF.L.U32 R55, R56.reuse, 0x1, RZ ;  /* 0x0000000138377819 */ /* 0x040fe200000006ff */
[C---:B------:R-:W-:Y:S01]  /*6300*/  IMAD.U32 R23, R56.reuse, 0x10000, RZ ;  /* 0x0001000038177824 */ /* 0x040fe200078e00ff */
[----:B------:R-:W-:Y:S01]  /*6310*/  LOP3.LUT R57, R56, 0x60, RZ, 0xc0, !PT ;  /* 0x0000006038397812 */ /* 0x000fe200078ec0ff */
[----:B------:R-:W-:Y:S01]  /*6320*/  HFMA2 R53, -RZ, RZ, 0, 0 ;  /* 0x00000000ff357431 */ /* 0x000fe200000001ff */
[----:B------:R-:W-:-:S02]  /*6330*/  UMOV UR50, 0x400 ;  /* 0x0000040000327882 */ /* 0x000fc40000000000 */
[----:B------:R-:W2:Y:S01]  /*6340*/  LDC.64 R50, c[0x0][0x9b0] ;  /* 0x00026c00ff327b82 */ /* 0x000ea20000000a00 */
[----:B------:R-:W3:Y:S01]  /*6350*/  LDCU.128 UR8, c[0x0][0xb80] ;  /* 0x00017000ff0877ac */ /* 0x000ee20008000c00 */
[----:B------:R-:W-:Y:S01]  /*6360*/  LOP3.LUT R4, R0, 0x60, RZ, 0xc0, !PT ;  /* 0x0000006000047812 */ /* 0x000fe200078ec0ff */
[----:B------:R-:W-:Y:S01]  /*6370*/  IMAD.MOV.U32 R54, RZ, RZ, RZ ;  /* 0x000000ffff367224 */ /* 0x000fe200078e00ff */
[----:B------:R-:W-:Y:S01]  /*6380*/  LOP3.LUT R71, R56, 0x2, RZ, 0xc0, !PT ;  /* 0x0000000238477812 */ /* 0x000fe200078ec0ff */
[----:B------:R-:W4:Y:S01]  /*6390*/  LDCU.64 UR56, c[0x0][0x348] ;  /* 0x00006900ff3877ac */ /* 0x000f220008000a00 */
[----:B------:R-:W-:Y:S02]  /*63a0*/  LOP3.LUT R55, R4, 0xc, R55, 0xf8, !PT ;  /* 0x0000000c04377812 */ /* 0x000fe400078ef837 */
[----:B------:R-:W2:Y:S01]  /*63b0*/  LDC.64 R48, c[0x0][0x9a8] ;  /* 0x00026a00ff307b82 */ /* 0x000ea20000000a00 */
[----:B------:R-:W-:Y:S01]  /*63c0*/  LOP3.LUT R56, R56, 0x4, RZ, 0xc0, !PT ;  /* 0x0000000438387812 */ /* 0x000fe200078ec0ff */
[----:B------:R-:W2:Y:S01]  /*63d0*/  LDCU UR48, c[0x0][0xc0c] ;  /* 0x00018180ff3077ac */ /* 0x000ea20008000800 */
[----:B------:R-:W-:-:S02]  /*63e0*/  LOP3.LUT R55, R55, 0x790, R0, 0xf8, !PT ;  /* 0x0000079037377812 */ /* 0x000fc400078ef800 */
[----:B------:R-:W-:Y:S01]  /*63f0*/  MOV R22, RZ ;  /* 0x000000ff00167202 */ /* 0x000fe20000000f00 */
[----:B------:R-:W2:Y:S01]  /*6400*/  LDCU UR38, c[0x0][0xc30] ;  /* 0x00018600ff2677ac */ /* 0x000ea20008000800 */
[----:B------:R-:W-:Y:S01]  /*6410*/  LOP3.LUT R23, R23, 0x600000, RZ, 0xc0, !PT ;  /* 0x0060000017177812 */ /* 0x000fe200078ec0ff */
[----:B-1----:R-:W-:Y:S01]  /*6420*/  ULEA UR50, UR4, UR50, 0x18 ;  /* 0x0000003204327291 */ /* 0x002fe2000f8ec0ff */
[----:B---3--:R-:W-:Y:S01]  /*6430*/  IMAD.U32 R65, RZ, RZ, UR8 ;  /* 0x00000008ff417e24 */ /* 0x008fe2000f8e00ff */
[----:B------:R-:W1:Y:S01]  /*6440*/  LDCU UR4, c[0x0][0x370] ;  /* 0x00006e00ff0477ac */ /* 0x000e620008000800 */
[----:B------:R-:W-:Y:S01]  /*6450*/  IMAD.U32 R64, RZ, RZ, UR9 ;  /* 0x00000009ff407e24 */ /* 0x000fe2000f8e00ff */
[----:B------:R-:W-:Y:S01]  /*6460*/  MOV R63, UR10 ;  /* 0x0000000a003f7c02 */ /* 0x000fe20008000f00 */
[----:B------:R-:W-:Y:S01]  /*6470*/  IMAD.U32 R62, RZ, RZ, UR11 ;  /* 0x0000000bff3e7e24 */ /* 0x000fe2000f8e00ff */
[----:B------:R-:W3:Y:S03]  /*6480*/  LDCU.64 UR58, c[0x0][0x988] ;  /* 0x00013100ff3a77ac */ /* 0x000ee60008000a00 */
[----:B------:R-:W4:Y:S01]  /*6490*/  LDS R2, [UR50+0x120] ;  /* 0x00012032ff027984 */ /* 0x000f220008000800 */
[----:B------:R-:W2:Y:S01]  /*64a0*/  LDCU.64 UR46, c[0x0][0xc28] ;  /* 0x00018500ff2e77ac */ /* 0x000ea20008000a00 */
[----:B------:R-:W2:Y:S01]  /*64b0*/  LDCU.128 UR60, c[0x0][0xc10] ;  /* 0x00018200ff3c77ac */ /* 0x000ea20008000c00 */
[----:B------:R-:W2:Y:S01]  /*64c0*/  LDCU UR55, c[0x0][0x374] ;  /* 0x00006e80ff3777ac */ /* 0x000ea20008000800 */
[----:B-1----:R-:W-:Y:S01]  /*64d0*/  IMAD.U32 R66, RZ, RZ, UR4 ;  /* 0x00000004ff427e24 */ /* 0x002fe2000f8e00ff */
[----:B------:R-:W1:Y:S01]  /*64e0*/  LDCU.64 UR4, c[0x0][0x990] ;  /* 0x00013200ff0477ac */ /* 0x000e620008000a00 */
[----:B------:R-:W-:Y:S01]  /*64f0*/  UMOV UR54, URZ ;  /* 0x000000ff00367c82 */ /* 0x000fe20008000000 */
[----:B------:R-:W-:Y:S01]  /*6500*/  UMOV UR51, URZ ;  /* 0x000000ff00337c82 */ /* 0x000fe20008000000 */
[----:B-1----:R-:W-:Y:S01]  /*6510*/  IMAD.U32 R61, RZ, RZ, UR4 ;  /* 0x00000004ff3d7e24 */ /* 0x002fe2000f8e00ff */
[----:B------:R-:W-:Y:S01]  /*6520*/  UIADD3 UR4, UPT, UPT, UR50, 0x200, URZ ;  /* 0x0000020032047890 */ /* 0x000fe2000fffe0ff */
[----:B------:R-:W-:-:S05]  /*6530*/  MOV R60, UR5 ;  /* 0x00000005003c7c02 */ /* 0x000fca0008000f00 */
[----:B------:R-:W-:Y:S01]  /*6540*/  MOV R52, UR4 ;  /* 0x0000000400347c02 */ /* 0x000fe20008000f00 */
[C---:B----4-:R-:W-:Y:S01]  /*6550*/  VIADD R3, R2.reuse, 0x80 ;  /* 0x0000008002037836 */ /* 0x050fe20000000000 */
[----:B------:R-:W-:-:S03]  /*6560*/  LOP3.LUT R2, R2, 0xffff, RZ, 0xc0, !PT ;  /* 0x0000ffff02027812 */ /* 0x000fc600078ec0ff */
[----:B------:R-:W-:Y:S01]  /*6570*/  IMAD R55, R55, 0x4, R52 ;  /* 0x0000000437377824 */ /* 0x000fe200078e0234 */
[----:B------:R-:W-:-:S03]  /*6580*/  LOP3.LUT R3, R3, 0xffff, RZ, 0xc0, !PT ;  /* 0x0000ffff03037812 */ /* 0x000fc600078ec0ff */
[--C-:B------:R-:W-:Y:S02]  /*6590*/  IMAD R71, R71, -0x10, R55.reuse ;  /* 0xfffffff047477824 */ /* 0x100fe400078e0237 */
[----:B------:R-:W-:Y:S01]  /*65a0*/  IMAD R70, R56, -0x10, R55 ;  /* 0xfffffff038467824 */ /* 0x000fe200078e0237 */
[----:B--23--:R1:W-:Y:S06]  /*65b0*/  STL.64 [R1], R2 ;  /* 0x0000000201007387 */ /* 0x00c3ec0000100a00 */
.L_x_177:
[----:B-1----:R-:W-:Y:S04]  /*65c0*/  SHF.L.U32 R2, R53, 0x1f, RZ ;  /* 0x0000001f35027819 */ /* 0x002fe800000006ff */
[----:B------:R-:W1:Y:S02]  /*65d0*/  SYNCS.PHASECHK.TRANS64.TRYWAIT P0, [UR50+0xd0], R2 ;  /* 0x0000d002ff0075a7 */ /* 0x000e640008001132 */
[----:B-12---:R-:W-:Y:S05]  /*65e0*/  @!P0 BRA `(.L_x_102) ;  /* 0x0000006c00048947 */ /* 0x006fea0003800000 */
.L_x_241:
[----:B-1----:R-:W-:Y:S01]  /*65f0*/  LEA R2, R22, UR49, 0x2 ;  /* 0x0000003116027c11 */ /* 0x002fe2000f8e10ff */
[----:B------:R-:W1:Y:S01]  /*6600*/  LDS.128 R4, [UR50+0x110] ;  /* 0x00011032ff047984 */ /* 0x000e620008000c00 */
[----:B------:R-:W-:Y:S02]  /*6610*/  UIADD3 UR4, UPT, UPT, UR50, 0xd8, URZ ;  /* 0x000000d832047890 */ /* 0x000fe4000fffe0ff */
[----:B------:R-:W-:Y:S01]  /*6620*/  UISETP.GE.AND UP0, UPT, UR39, 0x1, UPT ;  /* 0x000000012700788c */ /* 0x000fe2000bf06270 */
[----:B------:R-:W-:Y:S01]  /*6630*/  @!PT LDS RZ, [RZ] ;  /* 0x00000000fffff984 */ /* 0x000fe20000000800 */
[----:B------:R-:W-:Y:S01]  /*6640*/  @!PT LDS RZ, [RZ] ;  /* 0x00000000fffff984 */ /* 0x000fe20000000800 */
[----:B------:R-:W-:Y:S01]  /*6650*/  @!PT LDS RZ, [RZ] ;  /* 0x00000000fffff984 */ /* 0x000fe20000000800 */
[----:B------:R-:W-:Y:S01]  /*6660*/  @!PT LDS RZ, [RZ] ;  /* 0x00000000fffff984 */ /* 0x000fe20000000800 */
[----:B------:R2:W-:Y:S06]  /*6670*/  MEMBAR.ALL.CTA ;  /* 0x0000000000007992 */ /* 0x0005ec0000008000 */
[----:B--2---:R-:W2:Y:S01]  /*6680*/  FENCE.VIEW.ASYNC.S ;  /* 0x00000000000073c6 */ /* 0x004ea20000000000 */
[----:B------:R-:W-:Y:S09]  /*6690*/  UPRMT UR4, URZ, 0x654, UR4 ;  /* 0x00000654ff047896 */ /* 0x000ff20008000004 */
[----:B--2---:R-:W-:Y:S01]  /*66a0*/  SYNCS.ARRIVE.TRANS64.RED.A1T0 RZ, [UR4], RZ ;  /* 0x000000ffffff79a7 */ /* 0x004fe20008100404 */
[----:B------:R-:W5:Y:S01]  /*66b0*/  LDL R2, [R2] ;  /* 0x0000000002027983 */ /* 0x000f620000100800 */
[----:B-1----:R-:W-:Y:S11]  /*66c0*/  LOP3.LUT P0, RZ, R6, 0x1, RZ, 0xc0, !PT ;  /* 0x0000000106ff7812 */ /* 0x002ff6000780c0ff */
[----:B------:R-:W-:Y:S02]  /*66d0*/  @!UPT UIADD3 URZ, UPT, UPT, URZ, URZ, URZ ;  /* 0x000000fffffff290 */ /* 0x000fe4000fffe0ff */
[----:B------:R-:W-:Y:S01]  /*66e0*/  VOTEU.ANY UP1, P0 ;  /* 0x0000000000ff7886 */ /* 0x000fe20000020100 */
[----:B------:R-:W-:Y:S01]  /*66f0*/  PLOP3.LUT P0, PT, PT, PT, UP1, 0x80, 0x8 ;  /* 0x000000000008781c */ /* 0x000fe20003f0f018 */
[----:B------:R-:W-:Y:S06]  /*6700*/  UP2UR UR4, UPR, URZ, 0x2 ;  /* 0x00000002ff047883 */ /* 0x000fec0008000000 */
[----:B------:R-:W-:Y:S06]  /*6710*/  IMAD.U32 R78, RZ, RZ, UR4 ;  /* 0x00000004ff4e7e24 */ /* 0x000fec000f8e00ff */
[----:B------:R-:W-:Y:S02]  /*6720*/  @P0 MOV R3, R4 ;  /* 0x0000000400030202 */ /* 0x000fe40000000f00 */
[----:B------:R-:W-:Y:S02]  /*6730*/  @P0 LOP3.LUT R0, R5, 0xffff, RZ, 0xc0, !PT ;  /* 0x0000ffff05000812 */ /* 0x000fe400078ec0ff */
[----:B------:R-:W-:Y:S02]  /*6740*/  @P0 R2UR UR5, R3 ;  /* 0x00000000030502ca */ /* 0x000fe400000e0000 */
[----:B------:R-:W-:Y:S11]  /*6750*/  @P0 R2UR UR4, R0 ;  /* 0x00000000000402ca */ /* 0x000ff600000e0000 */
[----:B------:R-:W-:Y:S02]  /*6760*/  @UP1 UMOV UR37, UR5 ;  /* 0x0000000500251c82 */ /* 0x000fe40008000000 */
[----:B------:R-:W-:Y:S01]  /*6770*/  @UP1 UMOV UR36, UR4 ;  /* 0x0000000400241c82 */ /* 0x000fe20008000000 */
[----:B------:R-:W-:Y:S05]  /*6780*/  BRA.U !UP0, `(.L_x_103) ;  /* 0x0000000108d07547 */ /* 0x000fea000b800000 */
[----:B------:R-:W1:Y:S01]  /*6790*/  LDCU UR14, c[0x0][0xc20] ;  /* 0x00018400ff0e77ac */ /* 0x000e620008000800 */
[----:B------:R-:W-:Y:S01]  /*67a0*/  R2UR UR9, R66 ;  /* 0x00000000420972ca */ /* 0x000fe200000e0000 */
[----:B------:R-:W-:Y:S02]  /*67b0*/  UIMAD.WIDE.U32 UR4, UR55, UR63, URZ ;  /* 0x0000003f370472a5 */ /* 0x000fe4000f8e00ff */
[----:B------:R-:W-:Y:S02]  /*67c0*/  UIMAD.WIDE.U32 UR10, UR36, UR63, URZ ;  /* 0x0000003f240a72a5 */ /* 0x000fe4000f8e00ff */
[----:B------:R-:W-:Y:S02]  /*67d0*/  UISETP.NE.AND UP0, UPT, UR62, 0x1, UPT ;  /* 0x000000013e00788c */ /* 0x000fe4000bf05270 */
[----:B------:R-:W-:Y:S02]  /*67e0*/  UISETP.NE.AND UP1, UPT, UR48, 0x1, UPT ;  /* 0x000000013000788c */ /* 0x000fe4000bf25270 */
[----:B------:R-:W-:Y:S04]  /*67f0*/  UISETP.NE.AND UP2, UPT, UR39, 0x1, UPT ;  /* 0x000000012700788c */ /* 0x000fe8000bf45270 */
[----:B------:R-:W-:Y:S02]  /*6800*/  UIMAD.WIDE.U32 UR6, UR9, UR60, URZ ;  /* 0x0000003c090672a5 */ /* 0x000fe4000f8e00ff */
[----:B------:R-:W-:Y:S01]  /*6810*/  UIMAD.WIDE.U32 UR12, UR37, UR60, URZ ;  /* 0x0000003c250c72a5 */ /* 0x000fe2000f8e00ff */
[----:B------:R-:W-:Y:S02]  /*6820*/  UMOV UR4, UR5 ;  /* 0x0000000500047c82 */ /* 0x000fe40008000000 */
[----:B-1----:R-:W-:Y:S02]  /*6830*/  USHF.R.U32.HI UR8, URZ, UR14, UR4 ;  /* 0x0000000eff087299 */ /* 0x002fe40008011604 */
[----:B------:R-:W-:Y:S01]  /*6840*/  UMOV UR6, UR11 ;  /* 0x0000000b00067c82 */ /* 0x000fe20008000000 */
[----:B------:R-:W-:Y:S02]  /*6850*/  UMOV UR4, UR7 ;  /* 0x0000000700047c82 */ /* 0x000fe40008000000 */
[----:B------:R-:W-:Y:S02]  /*6860*/  USHF.R.U32.HI UR5, URZ, UR61, UR4 ;  /* 0x0000003dff057299 */ /* 0x000fe40008011604 */
[----:B------:R-:W-:Y:S02]  /*6870*/  USEL UR4, UR55, UR8, !UP0 ;  /* 0x0000000837047287 */ /* 0x000fe4000c000000 */
[----:B------:R-:W-:Y:S02]  /*6880*/  USHF.R.U32.HI UR8, URZ, UR14, UR6 ;  /* 0x0000000eff087299 */ /* 0x000fe40008011606 */
[----:B------:R-:W-:Y:S02]  /*6890*/  UIMAD.WIDE.U32 UR6, UR4, UR46, URZ ;  /* 0x0000002e040672a5 */ /* 0x000fe4000f8e00ff */
[----:B------:R-:W-:Y:S02]  /*68a0*/  USEL UR9, UR9, UR5, !UP1 ;  /* 0x0000000509097287 */ /* 0x000fe4000c800000 */
[----:B------:R-:W-:Y:S02]  /*68b0*/  USEL UR8, UR36, UR8, !UP0 ;  /* 0x0000000824087287 */ /* 0x000fe4000c000000 */
[----:B------:R-:W-:Y:S01]  /*68c0*/  UIMAD.WIDE.U32 UR10, UR9, UR46, URZ ;  /* 0x0000002e090a72a5 */ /* 0x000fe2000f8e00ff */
[----:B------:R-:W-:Y:S01]  /*68d0*/  UMOV UR6, UR7 ;  /* 0x0000000700067c82 */ /* 0x000fe20008000000 */
[----:B------:R-:W-:Y:S01]  /*68e0*/  UMOV UR5, UR13 ;  /* 0x0000000d00057c82 */ /* 0x000fe20008000000 */
[----:B------:R-:W-:Y:S02]  /*68f0*/  @UP2 USHF.R.U32.HI UR4, URZ, UR47, UR6 ;  /* 0x0000002fff042299 */ /* 0x000fe40008011606 */
[----:B------:R-:W-:Y:S02]  /*6900*/  USHF.R.U32.HI UR5, URZ, UR61, UR5 ;  /* 0x0000003dff057299 */ /* 0x000fe40008011605 */
[----:B------:R-:W-:Y:S02]  /*6910*/  UIMAD UR4, UR39, UR4, URZ ;  /* 0x00000004270472a4 */ /* 0x000fe4000f8e02ff */
[----:B------:R-:W-:Y:S02]  /*6920*/  USEL UR5, UR37, UR5, !UP1 ;  /* 0x0000000525057287 */ /* 0x000fe4000c800000 */
[----:B------:R-:W-:Y:S01]  /*6930*/  UISETP.GE.AND UP0, UPT, UR8, UR4, UPT ;  /* 0x000000040800728c */ /* 0x000fe2000bf06270 */
[----:B------:R-:W-:Y:S01]  /*6940*/  UMOV UR6, UR11 ;  /* 0x0000000b00067c82 */ /* 0x000fe20008000000 */
[----:B------:R-:W-:Y:S02]  /*6950*/  UIMAD.WIDE.U32 UR10, UR8, UR46, URZ ;  /* 0x0000002e080a72a5 */ /* 0x000fe4000f8e00ff */
[----:B------:R-:W-:Y:S04]  /*6960*/  @UP2 USHF.R.U32.HI UR9, URZ, UR47, UR6 ;  /* 0x0000002fff092299 */ /* 0x000fe80008011606 */
[----:B------:R-:W-:Y:S01]  /*6970*/  UIMAD UR6, UR39, UR9, URZ ;  /* 0x00000009270672a4 */ /* 0x000fe2000f8e02ff */
[----:B------:R-:W-:Y:S03]  /*6980*/  UMOV UR4, UR11 ;  /* 0x0000000b00047c82 */ /* 0x000fe60008000000 */
[----:B------:R-:W-:Y:S02]  /*6990*/  UISETP.GE.OR UP0, UPT, UR5, UR6, UP0 ;  /* 0x000000060500728c */ /* 0x000fe40008706670 */
[----:B------:R-:W-:Y:S02]  /*69a0*/  USHF.R.U32.HI UR4, URZ, UR47, UR4 ;  /* 0x0000002fff047299 */ /* 0x000fe40008011604 */
[----:B------:R-:W-:Y:S02]  /*69b0*/  UIMAD.WIDE.U32 UR6, UR5, UR46, URZ ;  /* 0x0000002e050672a5 */ /* 0x000fe4000f8e00ff */
[----:B------:R-:W-:Y:S02]  /*69c0*/  USEL UR11, UR8, UR4, !UP2 ;  /* 0x00000004080b7287 */ /* 0x000fe4000d000000 */
[----:B------:R-:W-:Y:S02]  /*69d0*/  UIADD3 UR6, UPT, UPT, -UR5, URZ, URZ ;  /* 0x000000ff05067290 */ /* 0x000fe4000fffe1ff */
[----:B------:R-:W-:Y:S02]  /*69e0*/  UIADD3 UR10, UPT, UPT, -UR11, URZ, URZ ;  /* 0x000000ff0b0a7290 */ /* 0x000fe4000fffe1ff */
[----:B------:R-:W-:Y:S02]  /*69f0*/  UIMAD UR6, UR48, UR6, UR37 ;  /* 0x00000006300672a4 */ /* 0x000fe4000f8e0225 */
[----:B------:R-:W-:Y:S01]  /*6a00*/  UIMAD UR10, UR39, UR10, UR8 ;  /* 0x0000000a270a72a4 */ /* 0x000fe2000f8e0208 */
[----:B------:R-:W-:Y:S01]  /*6a10*/  @!UP0 UMOV UR4, UR7 ;  /* 0x0000000700048c82 */ /* 0x000fe20008000000 */
[----:B------:R-:W-:Y:S02]  /*6a20*/  UIADD3 UR7, UPT, UPT, -UR8, URZ, URZ ;  /* 0x000000ff08077290 */ /* 0x000fe4000fffe1ff */
[----:B------:R-:W-:Y:S04]  /*6a30*/  @!UP0 USHF.R.U32.HI UR4, URZ, UR47, UR4 ;  /* 0x0000002fff048299 */ /* 0x000fe80008011604 */
[----:B------:R-:W-:Y:S04]  /*6a40*/  @!UP0 USEL UR4, UR5, UR4, !UP2 ;  /* 0x0000000405048287 */ /* 0x000fe8000d000000 */
[----:B------:R-:W-:Y:S02]  /*6a50*/  @!UP0 UIMAD UR9, UR9, UR10, UR4 ;  /* 0x0000000a090982a4 */ /* 0x000fe4000f8e0204 */
[----:B------:R-:W-:Y:S02]  /*6a60*/  @!UP0 UIADD3 UR10, UPT, UPT, UR11, -UR4, URZ ;  /* 0x800000040b0a8290 */ /* 0x000fe4000fffe0ff */
[----:B------:R-:W-:Y:S02]  /*6a70*/  UIMAD UR4, UR62, UR7, UR36 ;  /* 0x000000073e0472a4 */ /* 0x000fe4000f8e0224 */
[----:B------:R-:W-:Y:S03]  /*6a80*/  @!UP0 UIMAD UR8, UR10, UR39, UR5 ;  /* 0x000000270a0882a4 */ /* 0x000fe6000f8e0205 */
[----:B------:R-:W-:Y:S02]  /*6a90*/  @!UP0 UMOV UR5, UR9 ;  /* 0x0000000900058c82 */ /* 0x000fe40008000000 */
[----:B------:R-:W-:Y:S02]  /*6aa0*/  UIMAD UR37, UR5, UR48, UR6 ;  /* 0x00000030052572a4 */ /* 0x000fe4000f8e0206 */
[----:B------:R-:W-:Y:S11]  /*6ab0*/  UIMAD UR36, UR8, UR62, UR4 ;  /* 0x0000003e082472a4 */ /* 0x000ff6000f8e0204 */
[----:B------:R-:W-:Y:S01]  /*6ac0*/  @!UPT UIADD3 URZ, UPT, UPT, URZ, URZ, URZ ;  /* 0x000000fffffff290 */ /* 0x000fe2000fffe0ff */
.L_x_103:
[----:B------:R-:W-:Y:S01]  /*6ad0*/  UISETP.NE.AND UP0, UPT, UR38, 0x1, UPT ;  /* 0x000000012600788c */ /* 0x000fe2000bf05270 */
[----:B------:R-:W-:Y:S01]  /*6ae0*/  @P0 SHF.R.U32.HI R4, RZ, 0x10, R5 ;  /* 0x00000010ff040819 */ /* 0x000fe20000011605 */
[----:B------:R-:W-:Y:S01]  /*6af0*/  USHF.L.U32 UR41, UR20, 0x7, URZ ;  /* 0x0000000714297899 */ /* 0x000fe200080006ff */
[----:B------:R-:W-:Y:S01]  /*6b00*/  R2UR UR11, R72 ;  /* 0x00000000480b72ca */ /* 0x000fe200000e0000 */
[----:B------:R-:W-:Y:S01]  /*6b10*/  BSSY.RECONVERGENT B6, `(.L_x_104) ;  /* 0x0000035000067945 */ /* 0x000fe20003800200 */
[----:B------:R-:W-:Y:S02]  /*6b20*/  @P0 R2UR UR11, R4 ;  /* 0x00000000040b02ca */ /* 0x000fe400000e0000 */
[----:B------:R-:W-:Y:S04]  /*6b30*/  LOP3.LUT P0, RZ, R52, 0x1b0, RZ, 0xc0, !PT ;  /* 0x000001b034ff7812 */ /* 0x000fe8000780c0ff */
[----:B------:R-:W1:Y:S07]  /*6b40*/  @!UP0 LDCU.128 UR12, c[0x0][0xc10] ;  /* 0x00018200ff0c87ac */ /* 0x000e6e0008000c00 */
[----:B------:R-:W-:Y:S01]  /*6b50*/  IMAD.U32 R72, RZ, RZ, UR11 ;  /* 0x0000000bff487e24 */ /* 0x000fe2000f8e00ff */
[----:B------:R-:W2:Y:S01]  /*6b60*/  @!UP0 LDCU UR5, c[0x0][0xc0c] ;  /* 0x00018180ff0587ac */ /* 0x000ea20008000800 */
[----:B------:R-:W3:Y:S01]  /*6b70*/  @!UP0 LDCU UR10, c[0x0][0xc20] ;  /* 0x00018400ff0a87ac */ /* 0x000ee20008000800 */
[----:B-1----:R-:W-:Y:S02]  /*6b80*/  UIMAD.WIDE.U32 UR8, UR37, UR12, URZ ;  /* 0x0000000c250872a5 */ /* 0x002fe4000f8e00ff */
[----:B------:R-:W-:Y:S02]  /*6b90*/  UIMAD.WIDE.U32 UR6, UR36, UR15, URZ ;  /* 0x0000000f240672a5 */ /* 0x000fe4000f8e00ff */
[----:B------:R-:W-:Y:S03]  /*6ba0*/  @!UP0 UISETP.NE.AND UP1, UPT, UR14, 0x1, UPT ;  /* 0x000000010e00888c */ /* 0x000fe6000bf25270 */
[----:B------:R-:W-:Y:S01]  /*6bb0*/  @!UP0 UMOV UR4, UR9 ;  /* 0x0000000900048c82 */ /* 0x000fe20008000000 */
[----:B--2---:R-:W-:Y:S02]  /*6bc0*/  @!UP0 UISETP.NE.AND UP2, UPT, UR5, 0x1, UPT ;  /* 0x000000010500888c */ /* 0x004fe4000bf45270 */
[----:B------:R-:W-:Y:S01]  /*6bd0*/  @!UP0 USHF.R.U32.HI UR4, URZ, UR13, UR4 ;  /* 0x0000000dff048299 */ /* 0x000fe20008011604 */
[----:B------:R-:W-:Y:S02]  /*6be0*/  @!UP0 UMOV UR6, UR7 ;  /* 0x0000000700068c82 */ /* 0x000fe40008000000 */
[----:B---3--:R-:W-:Y:S02]  /*6bf0*/  @!UP0 USHF.R.U32.HI UR6, URZ, UR10, UR6 ;  /* 0x0000000aff068299 */ /* 0x008fe40008011606 */
[----:B------:R-:W-:Y:S02]  /*6c00*/  @!UP0 USEL UR7, UR37, UR4, !UP2 ;  /* 0x0000000425078287 */ /* 0x000fe4000d000000 */
[----:B------:R-:W-:Y:S04]  /*6c10*/  @!UP0 USEL UR6, UR36, UR6, !UP1 ;  /* 0x0000000624068287 */ /* 0x000fe8000c800000 */
[----:B------:R-:W-:Y:S02]  /*6c20*/  @!UP0 UIADD3 UR4, UPT, UPT, -UR7, UR6, URZ ;  /* 0x0000000607048290 */ /* 0x000fe4000fffe1ff */
[----:B------:R-:W-:Y:S02]  /*6c30*/  @!UP0 UIADD3 UR6, UPT, UPT, UR7, -UR6, URZ ;  /* 0x8000000607068290 */ /* 0x000fe4000fffe0ff */
[----:B------:R-:W-:Y:S02]  /*6c40*/  @!UP0 UIMAD UR37, UR4, UR5, UR37 ;  /* 0x00000005042582a4 */ /* 0x000fe4000f8e0225 */
[----:B------:R-:W-:Y:S01]  /*6c50*/  @!UP0 UIMAD UR36, UR6, UR14, UR36 ;  /* 0x0000000e062482a4 */ /* 0x000fe2000f8e0224 */
[----:B------:R-:W-:Y:S11]  /*6c60*/  @!P0 BRA `(.L_x_105) ;  /* 0x00000000007c8947 */ /* 0x000ff60003800000 */
[----:B------:R-:W1:Y:S01]  /*6c70*/  LDCU.64 UR8, c[0x4][0x80] ;  /* 0x01001000ff0877ac */ /* 0x000e620008000a00 */
[----:B------:R-:W-:Y:S01]  /*6c80*/  MOV R16, 0x0 ;  /* 0x0000000000107802 */ /* 0x000fe20000000f00 */
[----:B------:R-:W-:Y:S02]  /*6c90*/  HFMA2 R12, -RZ, RZ, 0, 5.9604644775390625e-08 ;  /* 0x00000001ff0c7431 */ /* 0x000fe400000001ff */
[----:B------:R-:W-:Y:S01]  /*6ca0*/  IMAD.MOV.U32 R8, RZ, RZ, 0x70 ;  /* 0x00000070ff087424 */ /* 0x000fe200078e00ff */
[----:B------:R2:W3:Y:S01]  /*6cb0*/  LDC.64 R14, c[0x4][R16] ;  /* 0x01000000100e7b82 */ /* 0x0004e20000000a00 */
[----:B------:R-:W4:Y:S01]  /*6cc0*/  LDCU.64 UR6, c[0x4][0x88] ;  /* 0x01001100ff0677ac */ /* 0x000f220008000a00 */
[----:B------:R-:W-:Y:S01]  /*6cd0*/  IMAD.MOV.U32 R13, RZ, RZ, RZ ;  /* 0x000000ffff0d7224 */ /* 0x000fe200078e00ff */
[----:B------:R-:W2:Y:S01]  /*6ce0*/  LDCU.64 UR4, c[0x4][0x8] ;  /* 0x01000100ff0477ac */ /* 0x000ea20008000a00 */
[----:B-1----:R-:W-:Y:S01]  /*6cf0*/  MOV R5, UR9 ;  /* 0x0000000900057c02 */ /* 0x002fe20008000f00 */
[----:B------:R-:W-:Y:S01]  /*6d00*/  IMAD.U32 R4, RZ, RZ, UR8 ;  /* 0x00000008ff047e24 */ /* 0x000fe2000f8e00ff */
[----:B----4-:R-:W-:Y:S01]  /*6d10*/  MOV R7, UR7 ;  /* 0x0000000700077c02 */ /* 0x010fe20008000f00 */
[----:B------:R-:W-:Y:S01]  /*6d20*/  IMAD.U32 R6, RZ, RZ, UR6 ;  /* 0x00000006ff067e24 */ /* 0x000fe2000f8e00ff */
[----:B--2---:R-:W-:Y:S01]  /*6d30*/  MOV R11, UR5 ;  /* 0x00000005000b7c02 */ /* 0x004fe20008000f00 */
[----:B------:R-:W-:Y:S02]  /*6d40*/  IMAD.U32 R10, RZ, RZ, UR4 ;  /* 0x00000004ff0a7e24 */ /* 0x000fe4000f8e00ff */
[----:B------:R-:W-:Y:S07]  /*6d50*/  LEPC R20, `(.L_x_106) ;  /* 0x000000001014794e */ /* 0x000fee0000000000 */
[----:B---3-5:R-:W-:Y:S05]  /*6d60*/  CALL.ABS.NOINC R14 ;  /* 0x000000000e007343 */ /* 0x028fea0003c00000 */
.L_x_106:
[----:B------:R-:W1:Y:S01]  /*6d70*/  LDCU.64 UR8, c[0x4][0x80] ;  /* 0x01001000ff0877ac */ /* 0x000e620008000a00 */
[----:B------:R-:W2:Y:S01]  /*6d80*/  LDC.64 R16, c[0x4][R16] ;  /* 0x0100000010107b82 */ /* 0x000ea20000000a00 */
[----:B------:R-:W-:Y:S02]  /*6d90*/  HFMA2 R12, -RZ, RZ, 0, 5.9604644775390625e-08 ;  /* 0x00000001ff0c7431 */ /* 0x000fe400000001ff */
[----:B------:R-:W-:Y:S02]  /*6da0*/  IMAD.MOV.U32 R8, RZ, RZ, 0x70 ;  /* 0x00000070ff087424 */ /* 0x000fe400078e00ff */
[----:B------:R-:W-:Y:S01]  /*6db0*/  IMAD.MOV.U32 R13, RZ, RZ, RZ ;  /* 0x000000ffff0d7224 */ /* 0x000fe200078e00ff */
[----:B------:R-:W3:Y:S01]  /*6dc0*/  LDCU.64 UR6, c[0x4][0x88] ;  /* 0x01001100ff0677ac */ /* 0x000ee20008000a00 */
[----:B------:R-:W4:Y:S01]  /*6dd0*/  LDCU.64 UR4, c[0x4][0x8] ;  /* 0x01000100ff0477ac */ /* 0x000f220008000a00 */
[----:B-1----:R-:W-:Y:S02]  /*6de0*/  MOV R4, UR8 ;  /* 0x0000000800047c02 */ /* 0x002fe40008000f00 */
[----:B------:R-:W-:Y:S02]  /*6df0*/  MOV R5, UR9 ;  /* 0x0000000900057c02 */ /* 0x000fe40008000f00 */
[----:B---3--:R-:W-:Y:S01]  /*6e00*/  MOV R7, UR7 ;  /* 0x0000000700077c02 */ /* 0x008fe20008000f00 */
[----:B------:R-:W-:Y:S01]  /*6e10*/  IMAD.U32 R6, RZ, RZ, UR6 ;  /* 0x00000006ff067e24 */ /* 0x000fe2000f8e00ff */
[----:B----4-:R-:W-:Y:S01]  /*6e20*/  MOV R11, UR5 ;  /* 0x00000005000b7c02 */ /* 0x010fe20008000f00 */
[----:B------:R-:W-:Y:S02]  /*6e30*/  IMAD.U32 R10, RZ, RZ, UR4 ;  /* 0x00000004ff0a7e24 */ /* 0x000fe4000f8e00ff */
[----:B------:R-:W-:Y:S07]  /*6e40*/  LEPC R20, `(.L_x_105) ;  /* 0x000000001014794e */ /* 0x000fee0000000000 */
[----:B--2---:R-:W-:Y:S05]  /*6e50*/  CALL.ABS.NOINC R16 ;  /* 0x0000000010007343 */ /* 0x004fea0003c00000 */
.L_x_105:
[----:B------:R-:W-:Y:S05]  /*6e60*/  BSYNC.RECONVERGENT B6 ;  /* 0x0000000000067941 */ /* 0x000fea0003800200 */
.L_x_104:
[----:B------:R-:W-:Y:S02]  /*6e70*/  R2UR UR6, R69 ;  /* 0x00000000450672ca */ /* 0x000fe400000e0000 */
[----:B------:R-:W-:Y:S02]  /*6e80*/  R2UR UR5, R61 ;  /* 0x000000003d0572ca */ /* 0x000fe400000e0000 */
[----:B------:R-:W-:Y:S02]  /*6e90*/  R2UR UR4, R60 ;  /* 0x000000003c0472ca */ /* 0x000fe400000e0000 */
[----:B------:R-:W-:Y:S02]  /*6ea0*/  ISETP.NE.U32.AND P4, PT, R50, RZ, PT ;  /* 0x000000ff3200720c */ /* 0x000fe40003f85070 */
[----:B------:R-:W-:Y:S02]  /*6eb0*/  ISETP.NE.U32.AND P2, PT, RZ, UR58, PT ;  /* 0x0000003aff007c0c */ /* 0x000fe4000bf45070 */
[----:B------:R-:W-:Y:S02]  /*6ec0*/  ISETP.NE.AND.EX P4, PT, R51, RZ, PT, P4 ;  /* 0x000000ff3300720c */ /* 0x000fe40003f85340 */
[----:B------:R-:W-:Y:S01]  /*6ed0*/  ISETP.NE.AND.EX P2, PT, RZ, UR59, PT, P2 ;  /* 0x0000003bff007c0c */ /* 0x000fe2000bf45320 */
[----:B------:R-:W-:Y:S02]  /*6ee0*/  UISETP.NE.AND UP2, UPT, UR6, URZ, UPT ;  /* 0x000000ff0600728c */ /* 0x000fe4000bf45270 */
[----:B------:R-:W-:Y:S04]  /*6ef0*/  UISETP.NE.U32.AND UP0, UPT, UR5, URZ, UPT ;  /* 0x000000ff0500728c */ /* 0x000fe8000bf05070 */
[----:B------:R-:W-:Y:S01]  /*6f00*/  UISETP.NE.AND.EX UP1, UPT, UR4, URZ, UPT, UP0 ;  /* 0x000000ff0400728c */ /* 0x000fe2000bf25300 */
[----:B------:R-:W-:Y:S01]  /*6f10*/  PLOP3.LUT P1, PT, PT, PT, UP2, 0x80, 0x8 ;  /* 0x000000000008781c */ /* 0x000fe20003f2f028 */
[----:B------:R-:W-:Y:S03]  /*6f20*/  UPLOP3.LUT UP0, UPT, UPT, UPT, UPT, 0x40, 0x4 ;  /* 0x000000000004789c */ /* 0x000fe60003f0e870 */
[----:B------:R-:W-:Y:S06]  /*6f30*/  @UP2 UPLOP3.LUT UP0, UPT, UPT, UPT, UP1, 0x80, 0x8 ;  /* 0x000000000008289c */ /* 0x000fec0003f0f010 */
[----:B------:R-:W-:Y:S01]  /*6f40*/  PLOP3.LUT P0, PT, PT, PT, UP0, 0x80, 0x8 ;  /* 0x000000000008781c */ /* 0x000fe20003f0f008 */
[----:B------:R-:W-:Y:S01]  /*6f50*/  @!UPT UIADD3 URZ, UPT, UPT, URZ, URZ, URZ ;  /* 0x000000fffffff290 */ /* 0x000fe2000fffe0ff */
[----:B------:R-:W-:Y:S11]  /*6f60*/  BRA.U !UP1, `(.L_x_107) ;  /* 0x0000000109407547 */ /* 0x000ff6000b800000 */
[----:B------:R-:W-:Y:S01]  /*6f70*/  UISETP.NE.U32.AND UP0, UPT, UR58, URZ, UPT ;  /* 0x000000ff3a00728c */ /* 0x000fe2000bf05070 */
[----:B------:R-:W-:Y:S01]  /*6f80*/  R2UR UR6, R61 ;  /* 0x000000003d0672ca */ /* 0x000fe200000e0000 */
[----:B------:R-:W1:Y:S01]  /*6f90*/  LDCU.64 UR8, c[0x0][0x358] ;  /* 0x00006b00ff0877ac */ /* 0x000e620008000a00 */
[----:B------:R-:W-:Y:S02]  /*6fa0*/  HFMA2 R58, -RZ, RZ, 0, 5.9604644775390625e-08 ;  /* 0x00000001ff3a7431 */ /* 0x000fe400000001ff */
[----:B------:R-:W-:Y:S01]  /*6fb0*/  IMAD.MOV.U32 R0, RZ, RZ, 0x1 ;  /* 0x00000001ff007424 */ /* 0x000fe200078e00ff */
[----:B------:R-:W-:Y:S06]  /*6fc0*/  UISETP.NE.AND.EX UP0, UPT, UR59, URZ, UPT, UP0 ;  /* 0x000000ff3b00728c */ /* 0x000fec000bf05300 */
[----:B------:R-:W-:Y:S05]  /*6fd0*/  PLOP3.LUT P3, PT, PT, PT, UP0, 0x80, 0x8 ;  /* 0x000000000008781c */ /* 0x000fea0003f6f008 */
[----:B------:R-:W2:Y:S01]  /*6fe0*/  @UP0 LDCU.64 UR4, c[0x0][0x988] ;  /* 0x00013100ff0407ac */ /* 0x000ea20008000a00 */
[----:B------:R-:W-:Y:S07]  /*6ff0*/  @UP0 UIMAD UR6, UR53, UR6, URZ ;  /* 0x00000006350602a4 */ /* 0x000fee000f8e02ff */
[----:B------:R-:W-:Y:S01]  /*7000*/  @!P3 PRMT R58, R0, 0x7610, R58 ;  /* 0x00007610003ab816 */ /* 0x000fe2000000003a */
[----:B--2---:R-:W-:Y:S06]  /*7010*/  @UP0 UIMAD.WIDE UR4, UR6, 0x4, UR4 ;  /* 0x00000004060408a5 */ /* 0x004fec000f8e0204 */
[----:B------:R-:W-:Y:S02]  /*7020*/  IMAD.U32 R4, RZ, RZ, UR4 ;  /* 0x00000004ff047e24 */ /* 0x000fe4000f8e00ff */
[----:B------:R-:W-:Y:S03]  /*7030*/  IMAD.U32 R5, RZ, RZ, UR5 ;  /* 0x00000005ff057e24 */ /* 0x000fe6000f8e00ff */
[----:B------:R-:W2:Y:S02]  /*7040*/  @!UP0 LDCU UR4, c[0x0][0x980] ;  /* 0x00013000ff0487ac */ /* 0x000ea40008000800 */
[----:B-1---5:R1:W5:Y:S02]  /*7050*/  @P3 LDG.E R27, desc[UR8][R4.64] ;  /* 0x00000008041b3981 */ /* 0x022364000c1e1900 */
[----:B-12---:R-:W-:Y:S02]  /*7060*/  @!P3 MOV R27, UR4 ;  /* 0x00000004001bbc02 */ /* 0x006fe40008000f00 */
.L_x_107:
[----:B------:R-:W-:Y:S05]  /*7070*/  @!P4 BRA `(.L_x_108) ;  /* 0x000000000024c947 */ /* 0x000fea0003800000 */
[----:B------:R-:W-:Y:S01]  /*7080*/  ISETP.NE.U32.AND P3, PT, R48, RZ, PT ;  /* 0x000000ff3000720c */ /* 0x000fe20003f65070 */
[----:B------:R-:W1:Y:S03]  /*7090*/  LDCU.64 UR4, c[0x0][0x358] ;  /* 0x00006b00ff0477ac */ /* 0x000e660008000a00 */
[----:B------:R-:W-:Y:S11]  /*70a0*/  ISETP.NE.AND.EX P3, PT, R49, RZ, PT, P3 ;  /* 0x000000ff3100720c */ /* 0x000ff60003f65330 */
[----:B------:R-:W-:Y:S02]  /*70b0*/  @!UPT UIADD3 URZ, UPT, UPT, URZ, URZ, URZ ;  /* 0x000000fffffff290 */ /* 0x000fe4000fffe0ff */
[----:B------:R-:W2:Y:S01]  /*70c0*/  @P3 LDC.64 R4, c[0x0][0x9a8] ;  /* 0x00026a00ff043b82 */ /* 0x000ea20000000a00 */
[----:B------:R-:W-:Y:S04]  /*70d0*/  @P3 IMAD R0, R50, UR53, RZ ;  /* 0x0000003532003c24 */ /* 0x000fe8000f8e02ff */
[----:B--2---:R-:W-:Y:S05]  /*70e0*/  @P3 IMAD.WIDE R4, R0, 0x4, R4 ;  /* 0x0000000400043825 */ /* 0x004fea00078e0204 */
[----:B-1---5:R1:W5:Y:S02]  /*70f0*/  @P3 LDG.E R24, desc[UR4][R4.64] ;  /* 0x0000000404183981 */ /* 0x022364000c1e1900 */
[----:B-1----:R-:W2:Y:S02]  /*7100*/  @!P3 LDC R24, c[0x0][0x9a0] ;  /* 0x00026800ff18bb82 */ /* 0x002ea40000000800 */
.L_x_108:
[----:B-----5:R-:W-:Y:S01]  /*7110*/  FSETP.NEU.AND P3, PT, R27, RZ, PT ;  /* 0x000000ff1b00720b */ /* 0x020fe20003f6d000 */
[----:B------:R-:W1:Y:S01]  /*7120*/  LDCU.128 UR12, c[0x0][0xb90] ;  /* 0x00017200ff0c77ac */ /* 0x000e620008000c00 */
[----:B------:R-:W-:Y:S01]  /*7130*/  SEL R3, RZ, 0xffffffff, P2 ;  /* 0xffffffffff037807 */ /* 0x000fe20001000000 */
[----:B------:R-:W-:Y:S01]  /*7140*/  BSSY B1, `(.L_x_109) ;  /* 0x0000056000017945 */ /* 0x000fe20003800000 */
[----:B------:R-:W-:Y:S01]  /*7150*/  @P1 LOP3.LUT P2, RZ, R58, 0xff, RZ, 0xc0, !PT ;  /* 0x000000ff3aff1812 */ /* 0x000fe2000784c0ff */
[----:B------:R-:W-:Y:S01]  /*7160*/  IMAD.MOV.U32 R83, RZ, RZ, 0x1 ;  /* 0x00000001ff537424 */ /* 0x000fe200078e00ff */
[----:B------:R-:W-:Y:S01]  /*7170*/  @P1 SEL R0, RZ, 0xffffffff, P3 ;  /* 0xffffffffff001807 */ /* 0x000fe20001800000 */
[----:B------:R-:W-:Y:S01]  /*7180*/  IMAD.IADD R25, R23, 0x1, R2 ;  /* 0x0000000117197824 */ /* 0x000fe200078e0202 */
[----:B------:R-:W-:Y:S01]  /*7190*/  LEA R81, R22, UR50, 0x3 ;  /* 0x0000003216517c11 */ /* 0x000fe2000f8e18ff */
[----:B------:R-:W3:Y:S01]  /*71a0*/  LDCU UR11, c[0x0][0xba0] ;  /* 0x00017400ff0b77ac */ /* 0x000ee20008000800 */
[----:B------:R-:W-:Y:S01]  /*71b0*/  @P0 SEL R0, R3, R0, !P2 ;  /* 0x0000000003000207 */ /* 0x000fe20005000000 */
[----:B------:R-:W-:Y:S01]  /*71c0*/  IMAD R80, R56, -0x10, R71 ;  /* 0xfffffff038507824 */ /* 0x000fe200078e0247 */
[----:B------:R-:W-:Y:S01]  /*71d0*/  R2UR UR4, R64 ;  /* 0x00000000400472ca */ /* 0x000fe200000e0000 */
[----:B------:R-:W-:Y:S01]  /*71e0*/  USHF.L.U32 UR8, UR52, 0x7, URZ ;  /* 0x0000000734087899 */ /* 0x000fe200080006ff */
[----:B------:R-:W-:Y:S01]  /*71f0*/  @P1 LOP3.LUT R0, R0, 0x1, RZ, 0xc0, !PT ;  /* 0x0000000100001812 */ /* 0x000fe200078ec0ff */
[----:B------:R-:W-:Y:S01]  /*7200*/  IMAD.MOV.U32 R82, RZ, RZ, RZ ;  /* 0x000000ffff527224 */ /* 0x000fe200078e00ff */
[----:B------:R-:W-:Y:S02]  /*7210*/  R2UR UR6, R63 ;  /* 0x000000003f0672ca */ /* 0x000fe400000e0000 */
[----:B------:R-:W-:Y:S02]  /*7220*/  CS2R R38, SRZ ;  /* 0x0000000000267805 */ /* 0x000fe4000001ff00 */
[----:B------:R-:W-:Y:S01]  /*7230*/  ISETP.NE.U32.OR P5, PT, R0, 0x1, !P1 ;  /* 0x000000010000780c */ /* 0x000fe20004fa5470 */
[----:B------:R-:W-:Y:S01]  /*7240*/  IMAD.U32 R76, RZ, RZ, UR8 ;  /* 0x00000008ff4c7e24 */ /* 0x000fe2000f8e00ff */
[----:B------:R-:W-:Y:S02]  /*7250*/  R2UR UR10, R65 ;  /* 0x00000000410a72ca */ /* 0x000fe400000e0000 */
[----:B------:R-:W-:Y:S02]  /*7260*/  CS2R R36, SRZ ;  /* 0x0000000000247805 */ /* 0x000fe4000001ff00 */
[----:B------:R-:W-:Y:S02]  /*7270*/  R2UR UR9, R62 ;  /* 0x000000003e0972ca */ /* 0x000fe400000e0000 */
[----:B------:R-:W-:Y:S02]  /*7280*/  CS2R R34, SRZ ;  /* 0x0000000000227805 */ /* 0x000fe4000001ff00 */
[----:B------:R-:W-:Y:S01]  /*7290*/  PLOP3.LUT P2, PT, PT, PT, UP1, 0x80, 0x8 ;  /* 0x000000000008781c */ /* 0x000fe20003f4f018 */
[----:B------:R-:W-:Y:S01]  /*72a0*/  UIMAD.WIDE.U32 UR4, UR8, UR4, URZ ;  /* 0x00000004080472a5 */ /* 0x000fe2000f8e00ff */
[----:B------:R-:W-:Y:S02]  /*72b0*/  LOP3.LUT P4, R77, R58, 0xff, RZ, 0xc0, !PT ;  /* 0x000000ff3a4d7812 */ /* 0x000fe4000788c0ff */
[----:B------:R-:W-:Y:S02]  /*72c0*/  CS2R R32, SRZ ;  /* 0x0000000000207805 */ /* 0x000fe4000001ff00 */
[----:B------:R-:W-:Y:S01]  /*72d0*/  SEL R4, RZ, 0xffffffff, P3 ;  /* 0xffffffffff047807 */ /* 0x000fe20001800000 */
[----:B------:R-:W-:Y:S01]  /*72e0*/  USHF.R.U32.HI UR5, URZ, UR6, UR5 ;  /* 0x00000006ff057299 */ /* 0x000fe20008011605 */
[----:B------:R-:W-:Y:S02]  /*72f0*/  P2R R79, PR, RZ, 0x20 ;  /* 0x00000020ff4f7803 */ /* 0x000fe40000000000 */
[----:B------:R-:W-:Y:S02]  /*7300*/  CS2R R42, SRZ ;  /* 0x00000000002a7805 */ /* 0x000fe4000001ff00 */
[----:B------:R-:W-:Y:S01]  /*7310*/  @P5 SHF.L.U32 R0, RZ, 0x1f, RZ ;  /* 0x0000001fff005819 */ /* 0x000fe200000006ff */
[----:B------:R-:W-:Y:S01]  /*7320*/  UISETP.NE.AND UP0, UPT, UR10, 0x1, UPT ;  /* 0x000000010a00788c */ /* 0x000fe2000bf05270 */
[----:B------:R-:W-:Y:S02]  /*7330*/  CS2R R40, SRZ ;  /* 0x0000000000287805 */ /* 0x000fe4000001ff00 */
[----:B------:R-:W-:Y:S01]  /*7340*/  CS2R R46, SRZ ;  /* 0x00000000002e7805 */ /* 0x000fe2000001ff00 */
[----:B------:R4:W2:Y:S01]  /*7350*/  @P5 SYNCS.PHASECHK.TRANS64.TRYWAIT P1, [UR50+0x80], R0 ;  /* 0x00008000ff0055a7 */ /* 0x0008a20008021132 */
[----:B------:R-:W-:Y:S01]  /*7360*/  USEL UR5, UR8, UR5, !UP0 ;  /* 0x0000000508057287 */ /* 0x000fe2000c000000 */
[----:B------:R-:W-:Y:S01]  /*7370*/  @P2 SEL R4, R3, R4, !P4 ;  /* 0x0000000403042207 */ /* 0x000fe20006000000 */
[----:B------:R-:W-:Y:S01]  /*7380*/  UISETP.NE.AND UP0, UPT, UR9, 0x1, UPT ;  /* 0x000000010900788c */ /* 0x000fe2000bf05270 */
[----:B------:R-:W-:Y:S02]  /*7390*/  CS2R R44, SRZ ;  /* 0x00000000002c7805 */ /* 0x000fe4000001ff00 */
[----:B------:R-:W-:Y:S01]  /*73a0*/  LOP3.LUT R4, R4, 0x1, RZ, 0xc0, !PT ;  /* 0x0000000104047812 */ /* 0x000fe200078ec0ff */
[----:B------:R-:W-:Y:S02]  /*73b0*/  IMAD R6, RZ, RZ, -UR5 ;  /* 0x80000005ff067e24 */ /* 0x000fe4000f8e02ff */
[----:B------:R-:W-:Y:S02]  /*73c0*/  IMAD.U32 R75, RZ, RZ, UR5 ;  /* 0x00000005ff4b7e24 */ /* 0x000fe4000f8e00ff */
[----:B------:R-:W-:Y:S01]  /*73d0*/  IMAD R76, R6, UR10, R76 ;  /* 0x0000000a064c7c24 */ /* 0x000fe2000f8e024c */
[----:B----4-:R-:W-:Y:S04]  /*73e0*/  SHF.L.U32 R0, R54, 0x1f, RZ ;  /* 0x0000001f36007819 */ /* 0x010fe800000006ff */
[----:B------:R4:W4:Y:S01]  /*73f0*/  SYNCS.PHASECHK.TRANS64.TRYWAIT P0, [R81+URZ+0xe0], R0 ;  /* 0x0000e000510075a7 */ /* 0x00092200080011ff */
[----:B-1----:R-:W-:Y:S07]  /*7400*/  UIMAD.WIDE.U32 UR6, UR5, UR12, URZ ;  /* 0x0000000c050672a5 */ /* 0x002fee000f8e00ff */
[----:B------:R-:W-:Y:S02]  /*7410*/  UMOV UR4, UR7 ;  /* 0x0000000700047c82 */ /* 0x000fe40008000000 */
[----:B------:R-:W-:Y:S04]  /*7420*/  USHF.R.U32.HI UR4, URZ, UR13, UR4 ;  /* 0x0000000dff047299 */ /* 0x000fe80008011604 */
[----:B------:R-:W-:Y:S02]  /*7430*/  USEL UR4, UR5, UR4, !UP0 ;  /* 0x0000000405047287 */ /* 0x000fe4000c000000 */
[----:B------:R-:W-:Y:S02]  /*7440*/  UISETP.NE.AND UP0, UPT, UR14, 0x1, UPT ;  /* 0x000000010e00788c */ /* 0x000fe4000bf05270 */
[----:B------:R-:W-:Y:S02]  /*7450*/  UIMAD.WIDE.U32 UR6, UR4, UR15, URZ ;  /* 0x0000000f040672a5 */ /* 0x000fe4000f8e00ff */
[----:B------:R-:W-:Y:S02]  /*7460*/  IMAD.U32 R74, RZ, RZ, UR4 ;  /* 0x00000004ff4a7e24 */ /* 0x000fe4000f8e00ff */
[----:B------:R-:W-:Y:S01]  /*7470*/  PLOP3.LUT P2, PT, PT, PT, UP0, 0x80, 0x8 ;  /* 0x000000000008781c */ /* 0x000fe20003f4f008 */
[----:B------:R-:W-:Y:S02]  /*7480*/  IMAD R5, RZ, RZ, -UR4 ;  /* 0x80000004ff057e24 */ /* 0x000fe4000f8e02ff */
[----:B------:R-:W-:Y:S01]  /*7490*/  UMOV UR6, UR7 ;  /* 0x0000000700067c82 */ /* 0x000fe20008000000 */
[----:B------:R-:W-:Y:S01]  /*74a0*/  IMAD.U32 R73, RZ, RZ, UR4 ;  /* 0x00000004ff497e24 */ /* 0x000fe2000f8e00ff */
[----:B---3--:R-:W-:Y:S01]  /*74b0*/  USHF.R.U32.HI UR6, URZ, UR11, UR6 ;  /* 0x0000000bff067299 */ /* 0x008fe20008011606 */
[----:B------:R-:W-:Y:S05]  /*74c0*/  IMAD R75, R5, UR9, R75 ;  /* 0x00000009054b7c24 */ /* 0x000fea000f8e024b */
[----:B------:R-:W-:Y:S02]  /*74d0*/  SEL R74, R74, UR6, !P2 ;  /* 0x000000064a4a7c07 */ /* 0x000fe4000d000000 */
[----:B------:R-:W-:Y:S03]  /*74e0*/  ISETP.NE.U32.AND P2, PT, R4, 0x1, PT ;  /* 0x000000010400780c */ /* 0x000fe60003f45070 */
[----:B------:R-:W-:Y:S01]  /*74f0*/  IMAD.MOV R3, RZ, RZ, -R74 ;  /* 0x000000ffff037224 */ /* 0x000fe200078e0a4a */
[----:B------:R-:W-:Y:S03]  /*7500*/  P2R R84, PR, RZ, 0x4 ;  /* 0x00000004ff547803 */ /* 0x000fe60000000000 */
[----:B------:R-:W-:Y:S01]  /*7510*/  IMAD R73, R3, UR14, R73 ;  /* 0x0000000e03497c24 */ /* 0x000fe2000f8e0249 */
[----:B--2---:R-:W-:Y:S01]  /*7520*/  @P5 SEL R83, RZ, 0x1, !P1 ;  /* 0x00000001ff535807 */ /* 0x004fe20004800000 */
[----:B------:R-:W-:Y:S06]  /*7530*/  @!P5 BRA `(.L_x_110) ;  /* 0x000000000058d947 */ /* 0x000fec0003800000 */
[----:B------:R-:W-:Y:S01]  /*7540*/  IMAD.MOV.U32 R39, RZ, RZ, RZ ;  /* 0x000000ffff277224 */ /* 0x000fe200078e00ff */
[----:B------:R-:W-:Y:S01]  /*7550*/  ISETP.NE.AND P1, PT, R83, RZ, PT ;  /* 0x000000ff5300720c */ /* 0x000fe20003f25270 */
[----:B------:R-:W-:Y:S01]  /*7560*/  BSSY B0, `(.L_x_111) ;  /* 0x000000c000007945 */ /* 0x000fe20003800000 */
[----:B------:R-:W-:Y:S02]  /*7570*/  CS2R R46, SRZ ;  /* 0x00000000002e7805 */ /* 0x000fe4000001ff00 */
[----:B------:R-:W-:Y:S02]  /*7580*/  CS2R R44, SRZ ;  /* 0x00000000002c7805 */ /* 0x000fe4000001ff00 */
[----:B------:R-:W-:Y:S02]  /*7590*/  CS2R R42, SRZ ;  /* 0x00000000002a7805 */ /* 0x000fe4000001ff00 */
[----:B------:R-:W-:Y:S02]  /*75a0*/  CS2R R40, SRZ ;  /* 0x0000000000287805 */ /* 0x000fe4000001ff00 */
[----:B------:R-:W-:Y:S02]  /*75b0*/  CS2R R34, SRZ ;  /* 0x0000000000227805 */ /* 0x000fe4000001ff00 */
[----:B------:R-:W-:Y:S02]  /*75c0*/  CS2R R32, SRZ ;  /* 0x0000000000207805 */ /* 0x000fe4000001ff00 */
[----:B------:R-:W-:Y:S01]  /*75d0*/  CS2R R36, SRZ ;  /* 0x0000000000247805 */ /* 0x000fe2000001ff00 */
[----:B------:R-:W-:Y:S06]  /*75e0*/  @P1 BRA `(.L_x_112) ;  /* 0x00000000000c1947 */ /* 0x000fec0003800000 */
[----:B------:R-:W-:Y:S04]  /*75f0*/  SHF.L.U32 R3, RZ, 0x1f, RZ ;  /* 0x0000001fff037819 */ /* 0x000fe800000006ff */
[----:B------:R-:W1:Y:S02]  /*7600*/  SYNCS.PHASECHK.TRANS64.TRYWAIT P1, [UR50+0x80], R3 ;  /* 0x00008003ff0075a7 */ /* 0x000e640008021132 */
[----:B-1----:R-:W-:Y:S05]  /*7610*/  @!P1 BRA `(.L_x_113) ;  /* 0x0000005c00109947 */ /* 0x002fea0003800000 */
.L_x_112:
[----:B------:R-:W-:Y:S05]  /*7620*/  BSYNC B0 ;  /* 0x0000000000007941 */ /* 0x000fea0003800000 */
.L_x_111:
[----:B------:R-:W-:Y:S01]  /*7630*/  ISETP.NE.AND P1, PT, R84, RZ, PT ;  /* 0x000000ff5400720c */ /* 0x000fe20003f25270 */
[----:B------:R-:W-:Y:S11]  /*7640*/  HFMA2 R82, -RZ, RZ, 0, 5.9604644775390625e-08 ;  /* 0x00000001ff527431 */ /* 0x000ff600000001ff */
[----:B------:R-:W-:Y:S01]  /*7650*/  @!UPT UIADD3 URZ, UPT, UPT, URZ, URZ, URZ ;  /* 0x000000fffffff290 */ /* 0x000fe2000fffe0ff */
[----:B------:R2:W3:Y:S04]  /*7660*/  @P1 LDS.128 R44, [R55] ;  /* 0x00000000372c1984 */ /* 0x0004e80000000c00 */
[----:B------:R2:W1:Y:S04]  /*7670*/  @P1 LDS.128 R40, [R71+0x10] ;  /* 0x0000100047281984 */ /* 0x0004680000000c00 */
[----:B------:R2:W1:Y:S04]  /*7680*/  @P1 LDS.128 R32, [R70+0x20] ;  /* 0x0000200046201984 */ /* 0x0004680000000c00 */
[----:B------:R2:W1:Y:S02]  /*7690*/  @P1 LDS.128 R36, [R80+0x30] ;  /* 0x0000300050241984 */ /* 0x0004640000000c00 */
.L_x_110:
[----:B------:R-:W-:Y:S05]  /*76a0*/  BSYNC B1 ;  /* 0x0000000000017941 */ /* 0x000fea0003800000 */
.L_x_109:
[----:B-1----:R-:W-:Y:S04]  /*76b0*/  SHF.R.U32.HI R2, RZ, 0x15, R25 ;  /* 0x00000015ff027819 */ /* 0x002fe80000011619 */
[----:B------:R-:W-:Y:S01]  /*76c0*/  LOP3.LUT P1, RZ, R2, 0x3, R59, 0x48, !PT ;  /* 0x0000000302ff7812 */ /* 0x000fe2000782483b */
[----:B------:R-:W-:Y:S01]  /*76d0*/  @!UPT UIADD3 URZ, UPT, UPT, URZ, URZ, URZ ;  /* 0x000000fffffff290 */ /* 0x000fe2000fffe0ff */
[----:B----4-:R-:W-:Y:S11]  /*76e0*/  @P0 BRA `(.L_x_114) ;  /* 0x0000000000080947 */ /* 0x010ff60003800000 */
[----:B------:R-:W1:Y:S02]  /*76f0*/  SYNCS.PHASECHK.TRANS64.TRYWAIT P0, [R81+URZ+0xe0], R0 ;  /* 0x0000e000510075a7 */ /* 0x000e6400080011ff */
[----:B-1----:R-:W-:Y:S05]  /*7700*/  @!P0 BRA `(.L_x_115) ;  /* 0x0000005800ec8947 */ /* 0x002fea0003800000 */
.L_x_114:
[----:B------:R-:W-:Y:S05]  /*7710*/  @!P1 BRA `(.L_x_116) ;  /* 0x0000000000409947 */ /* 0x000fea0003800000 */
[----:B------:R-:W4:Y:S01]  /*7720*/  LDCU.64 UR8, c[0x4][0x70] ;  /* 0x01000e00ff0877ac */ /* 0x000f220008000a00 */
[----:B------:R-:W-:Y:S01]  /*7730*/  MOV R3, 0x0 ;  /* 0x0000000000037802 */ /* 0x000fe20000000f00 */
[----:B------:R-:W-:Y:S02]  /*7740*/  HFMA2 R12, -RZ, RZ, 0, 5.9604644775390625e-08 ;  /* 0x00000001ff0c7431 */ /* 0x000fe400000001ff */
[----:B------:R-:W-:Y:S02]  /*7750*/  IMAD.MOV.U32 R8, RZ, RZ, 0x192 ;  /* 0x00000192ff087424 */ /* 0x000fe400078e00ff */
[----:B------:R-:W-:Y:S01]  /*7760*/  IMAD.MOV.U32 R13, RZ, RZ, RZ ;  /* 0x000000ffff0d7224 */ /* 0x000fe200078e00ff */
[----:B------:R-:W5:Y:S01]  /*7770*/  LDCU.64 UR6, c[0x4][0x78] ;  /* 0x01000f00ff0677ac */ /* 0x000f620008000a00 */
[----:B------:R-:W1:Y:S01]  /*7780*/  LDC.64 R2, c[0x4][R3] ;  /* 0x0100000003027b82 */ /* 0x000e620000000a00 */
[----:B------:R-:W2:Y:S01]  /*7790*/  LDCU.64 UR4, c[0x4][0x10] ;  /* 0x01000200ff0477ac */ /* 0x000ea20008000a00 */
[----:B----4-:R-:W-:Y:S01]  /*77a0*/  MOV R5, UR9 ;  /* 0x0000000900057c02 */ /* 0x010fe20008000f00 */
[----:B------:R-:W-:Y:S01]  /*77b0*/  IMAD.U32 R4, RZ, RZ, UR8 ;  /* 0x00000008ff047e24 */ /* 0x000fe2000f8e00ff */
[----:B-----5:R-:W-:Y:S01]  /*77c0*/  MOV R7, UR7 ;  /* 0x0000000700077c02 */ /* 0x020fe20008000f00 */
[----:B------:R-:W-:Y:S01]  /*77d0*/  IMAD.U32 R6, RZ, RZ, UR6 ;  /* 0x00000006ff067e24 */ /* 0x000fe2000f8e00ff */
[----:B--2---:R-:W-:Y:S01]  /*77e0*/  MOV R11, UR5 ;  /* 0x00000005000b7c02 */ /* 0x004fe20008000f00 */
[----:B------:R-:W-:Y:S02]  /*77f0*/  IMAD.U32 R10, RZ, RZ, UR4 ;  /* 0x00000004ff0a7e24 */ /* 0x000fe4000f8e00ff */
[----:B------:R-:W-:Y:S07]  /*7800*/  LEPC R20, `(.L_x_116) ;  /* 0x000000001014794e */ /* 0x000fee0000000000 */
[----:B-1-3--:R-:W-:Y:S05]  /*7810*/  CALL.ABS.NOINC R2 ;  /* 0x0000000002007343 */ /* 0x00afea0003c00000 */
.L_x_116:
[----:B---3--:R-:W-:Y:S01]  /*7820*/  LOP3.LUT R20, R44, 0xffffe000, RZ, 0xc0, !PT ;  /* 0xffffe0002c147812 */ /* 0x008fe200078ec0ff */
[----:B------:R-:W-:Y:S05]  /*7830*/  WARPSYNC.ALL ;  /* 0x0000000000007948 */ /* 0x000fea0003800000 */
[----:B------:R-:W-:Y:S01]  /*7840*/  R2UR UR4, R25 ;  /* 0x00000000190472ca */ /* 0x000fe200000e0000 */
[----:B------:R-:W-:Y:S01]  /*7850*/  BSSY.RECONVERGENT B0, `(.L_x_117) ;  /* 0x000005b000007945 */ /* 0x000fe20003800200 */
[----:B------:R-:W-:Y:S11]  /*7860*/  ISETP.NE.AND P0, PT, R57, RZ, PT ;  /* 0x000000ff3900720c */ /* 0x000ff60003f05270 */
[----:B------:R-:W1:Y:S02]  /*7870*/  LDTM.x16 R4, tmem[UR4] ;  /* 0x00000004000479ee */ /* 0x000e640008240000 */
[C---:B-1----:R-:W-:Y:S01]  /*7880*/  FMUL R0, R24.reuse, R4 ;  /* 0x0000000418007220 */ /* 0x042fe20000400000 */
[C---:B------:R-:W-:Y:S01]  /*7890*/  FMUL R2, R24.reuse, R5 ;  /* 0x0000000518027220 */ /* 0x040fe20000400000 */
[C---:B------:R-:W-:Y:S01]  /*78a0*/  FMUL R4, R24.reuse, R8 ;  /* 0x0000000818047220 */ /* 0x040fe20000400000 */
[C---:B------:R-:W-:Y:S01]  /*78b0*/  FMUL R5, R24.reuse, R9 ;  /* 0x0000000918057220 */ /* 0x040fe20000400000 */
[C---:B------:R-:W-:Y:S01]  /*78c0*/  FMUL R8, R24.reuse, R12 ;  /* 0x0000000c18087220 */ /* 0x040fe20000400000 */
[C---:B------:R-:W-:Y:S01]  /*78d0*/  FMUL R9, R24.reuse, R13 ;  /* 0x0000000d18097220 */ /* 0x040fe20000400000 */
[C---:B------:R-:W-:Y:S01]  /*78e0*/  FMUL R12, R24.reuse, R16 ;  /* 0x00000010180c7220 */ /* 0x040fe20000400000 */
[----:B------:R-:W-:Y:S01]  /*78f0*/  LOP3.LUT R16, R45, 0xffffe000, RZ, 0xc0, !PT ;  /* 0xffffe0002d107812 */ /* 0x000fe200078ec0ff */
[----:B------:R-:W-:Y:S01]  /*7900*/  FMUL R13, R24, R17 ;  /* 0x00000011180d7220 */ /* 0x000fe20000400000 */
[----:B------:R-:W-:Y:S01]  /*7910*/  LOP3.LUT R17, R46, 0xffffe000, RZ, 0xc0, !PT ;  /* 0xffffe0002e117812 */ /* 0x000fe200078ec0ff */
[----:B------:R-:W-:Y:S01]  /*7920*/  FFMA R28, R27, R20, R0 ;  /* 0x000000141b1c7223 */ /* 0x000fe20000000000 */
[----:B------:R-:W-:Y:S01]  /*7930*/  LOP3.LUT R0, R47, 0xffffe000, RZ, 0xc0, !PT ;  /* 0xffffe0002f007812 */ /* 0x000fe200078ec0ff */
[C---:B------:R-:W-:Y:S01]  /*7940*/  FMUL R3, R24.reuse, R6 ;  /* 0x0000000618037220 */ /* 0x040fe20000400000 */
[C---:B------:R-:W-:Y:S01]  /*7950*/  FMUL R6, R24.reuse, R10 ;  /* 0x0000000a18067220 */ /* 0x040fe20000400000 */
[C---:B------:R-:W-:Y:S01]  /*7960*/  FMUL R7, R24.reuse, R7 ;  /* 0x0000000718077220 */ /* 0x040fe20000400000 */
[----:B------:R-:W-:Y:S01]  /*7970*/  F2FP.TF32.F32.PACK_B R28, R28 ;  /* 0x0000001cff1c723e */ /* 0x000fe200024050ff */
[C---:B------:R-:W-:Y:S01]  /*7980*/  FMUL R10, R24.reuse, R14 ;  /* 0x0000000e180a7220 */ /* 0x040fe20000400000 */
[----:B------:R-:W-:Y:S01]  /*7990*/  FMUL R14, R24, R18 ;  /* 0x00000012180e7220 */ /* 0x000fe20000400000 */
[----:B------:R-:W-:Y:S01]  /*79a0*/  LOP3.LUT R18, R40, 0xffffe000, RZ, 0xc0, !PT ;  /* 0xffffe00028127812 */ /* 0x000fe200078ec0ff */
[----:B------:R-:W-:Y:S01]  /*79b0*/  FFMA R29, R27, R16, R2 ;  /* 0x000000101b1d7223 */ /* 0x000fe20000000002 */
[----:B------:R-:W-:Y:S01]  /*79c0*/  LOP3.LUT R2, R41, 0xffffe000, RZ, 0xc0, !PT ;  /* 0xffffe00029027812 */ /* 0x000fe200078ec0ff */
[----:B------:R-:W-:Y:S01]  /*79d0*/  FFMA R30, R27, R17, R3 ;  /* 0x000000111b1e7223 */ /* 0x000fe20000000003 */
[----:B------:R-:W-:Y:S01]  /*79e0*/  LOP3.LUT R3, R43, 0xffffe000, RZ, 0xc0, !PT ;  /* 0xffffe0002b037812 */ /* 0x000fe200078ec0ff */
[C---:B------:R-:W-:Y:S01]  /*79f0*/  FFMA R31, R27.reuse, R0, R7 ;  /* 0x000000001b1f7223 */ /* 0x040fe20000000007 */
[----:B------:R-:W-:Y:S01]  /*7a00*/  LOP3.LUT R0, R42, 0xffffe000, RZ, 0xc0, !PT ;  /* 0xffffe0002a007812 */ /* 0x000fe200078ec0ff */
[C---:B------:R-:W-:Y:S01]  /*7a10*/  FFMA R4, R27.reuse, R18, R4 ;  /* 0x000000121b047223 */ /* 0x040fe20000000004 */
[----:B------:R-:W-:Y:S01]  /*7a20*/  F2FP.TF32.F32.PACK_B R29, R29 ;  /* 0x0000001dff1d723e */ /* 0x000fe200024050ff */
[C---:B------:R-:W-:Y:S01]  /*7a30*/  FFMA R5, R27.reuse, R2, R5 ;  /* 0x000000021b057223 */ /* 0x040fe20000000005 */
[----:B------:R-:W-:Y:S01]  /*7a40*/  FMUL R11, R24, R11 ;  /* 0x0000000b180b7220 */ /* 0x000fe20000400000 */
[----:B------:R-:W-:Y:S01]  /*7a50*/  F2FP.TF32.F32.PACK_B R30, R30 ;  /* 0x0000001eff1e723e */ /* 0x000fe200024050ff */
[C---:B------:R-:W-:Y:S01]  /*7a60*/  FFMA R6, R27.reuse, R0, R6 ;  /* 0x000000001b067223 */ /* 0x040fe20000000006 */
[----:B------:R-:W-:Y:S01]  /*7a70*/  F2FP.TF32.F32.PACK_B R31, R31 ;  /* 0x0000001fff1f723e */ /* 0x000fe200024050ff */
[----:B------:R-:W-:Y:S01]  /*7a80*/  FFMA R7, R27, R3, R11 ;  /* 0x000000031b077223 */ /* 0x000fe2000000000b */
[----:B------:R-:W-:Y:S01]  /*7a90*/  LOP3.LUT R2, R32, 0xffffe000, RZ, 0xc0, !PT ;  /* 0xffffe00020027812 */ /* 0x000fe200078ec0ff */
[----:B------:R-:W-:Y:S01]  /*7aa0*/  FMUL R15, R24, R15 ;  /* 0x0000000f180f7220 */ /* 0x000fe20000400000 */
[----:B------:R-:W-:Y:S01]  /*7ab0*/  LOP3.LUT R16, R33, 0xffffe000, RZ, 0xc0, !PT ;  /* 0xffffe00021107812 */ /* 0x000fe200078ec0ff */
[----:B------:R1:W-:Y:S01]  /*7ac0*/  STS.128 [R55], R28 ;  /* 0x0000001c37007388 */ /* 0x0003e20000000c00 */
[----:B------:R-:W-:Y:S01]  /*7ad0*/  LOP3.LUT R0, R34, 0xffffe000, RZ, 0xc0, !PT ;  /* 0xffffe00022007812 */ /* 0x000fe200078ec0ff */
[----:B------:R-:W-:Y:S01]  /*7ae0*/  FFMA R8, R27, R2, R8 ;  /* 0x000000021b087223 */ /* 0x000fe20000000008 */
[----:B------:R-:W-:Y:S01]  /*7af0*/  LOP3.LUT R2, R35, 0xffffe000, RZ, 0xc0, !PT ;  /* 0xffffe00023027812 */ /* 0x000fe200078ec0ff */
[C---:B------:R-:W-:Y:S01]  /*7b00*/  FFMA R9, R27.reuse, R16, R9 ;  /* 0x000000101b097223 */ /* 0x040fe20000000009 */
[----:B------:R-:W-:Y:S01]  /*7b10*/  F2FP.TF32.F32.PACK_B R4, R4 ;  /* 0x00000004ff04723e */ /* 0x000fe200024050ff */
[C---:B------:R-:W-:Y:S01]  /*7b20*/  FFMA R10, R27.reuse, R0, R10 ;  /* 0x000000001b0a7223 */ /* 0x040fe2000000000a */
[----:B------:R-:W-:Y:S01]  /*7b30*/  F2FP.TF32.F32.PACK_B R5, R5 ;  /* 0x00000005ff05723e */ /* 0x000fe200024050ff */
[----:B------:R-:W-:Y:S01]  /*7b40*/  FFMA R11, R27, R2, R15 ;  /* 0x000000021b0b7223 */ /* 0x000fe2000000000f */
[----:B------:R-:W-:Y:S01]  /*7b50*/  F2FP.TF32.F32.PACK_B R6, R6 ;  /* 0x00000006ff06723e */ /* 0x000fe200024050ff */
[----:B------:R-:W-:Y:S01]  /*7b60*/  FMUL R19, R24, R19 ;  /* 0x0000001318137220 */ /* 0x000fe20000400000 */
[----:B------:R-:W-:Y:S02]  /*7b70*/  F2FP.TF32.F32.PACK_B R7, R7 ;  /* 0x00000007ff07723e */ /* 0x000fe400024050ff */
[----:B------:R-:W-:Y:S02]  /*7b80*/  LOP3.LUT R3, R36, 0xffffe000, RZ, 0xc0, !PT ;  /* 0xffffe00024037812 */ /* 0x000fe400078ec0ff */
[----:B------:R-:W-:Y:S01]  /*7b90*/  LOP3.LUT R0, R37, 0xffffe000, RZ, 0xc0, !PT ;  /* 0xffffe00025007812 */ /* 0x000fe200078ec0ff */
[----:B------:R1:W-:Y:S01]  /*7ba0*/  STS.128 [R71+0x10], R4 ;  /* 0x0000100447007388 */ /* 0x0003e20000000c00 */
        /* <DEDUP_REMOVED lines=8> */
[----:B------:R-:W-:Y:S02]  /*7c30*/  F2FP.TF32.F32.PACK_B R10, R10 ;  /* 0x0000000aff0a723e */ /* 0x000fe400024050ff */
[----:B------:R-:W-:Y:S02]  /*7c40*/  F2FP.TF32.F32.PACK_B R11, R11 ;  /* 0x0000000bff0b723e */ /* 0x000fe400024050ff */
[----:B------:R-:W-:Y:S02]  /*7c50*/  F2FP.TF32.F32.PACK_B R12, R12 ;  /* 0x0000000cff0c723e */ /* 0x000fe400024050ff */
[----:B------:R-:W-:Y:S01]  /*7c60*/  F2FP.TF32.F32.PACK_B R13, R13 ;  /* 0x0000000dff0d723e */ /* 0x000fe200024050ff */
[----:B------:R1:W-:Y:S01]  /*7c70*/  STS.128 [R70+0x20], R8 ;  /* 0x0000200846007388 */ /* 0x0003e20000000c00 */
[----:B------:R-:W-:Y:S02]  /*7c80*/  F2FP.TF32.F32.PACK_B R14, R14 ;  /* 0x0000000eff0e723e */ /* 0x000fe400024050ff */
[----:B------:R-:W-:Y:S05]  /*7c90*/  F2FP.TF32.F32.PACK_B R15, R15 ;  /* 0x0000000fff0f723e */ /* 0x000fea00024050ff */
[----:B------:R1:W-:Y:S01]  /*7ca0*/  STS.128 [R80+0x30], R12 ;  /* 0x0000300c50007388 */ /* 0x0003e20000000c00 */
[----:B------:R-:W-:Y:S01]  /*7cb0*/  @!PT LDS RZ, [RZ] ;  /* 0x00000000fffff984 */ /* 0x000fe20000000800 */
[----:B------:R-:W-:Y:S01]  /*7cc0*/  @!PT LDS RZ, [RZ] ;  /* 0x00000000fffff984 */ /* 0x000fe20000000800 */
[----:B------:R-:W-:Y:S01]  /*7cd0*/  @!PT LDS RZ, [RZ] ;  /* 0x00000000fffff984 */ /* 0x000fe20000000800 */
[----:B------:R-:W-:Y:S01]  /*7ce0*/  @!PT LDS RZ, [RZ] ;  /* 0x00000000fffff984 */ /* 0x000fe20000000800 */
[----:B------:R3:W-:Y:S07]  /*7cf0*/  MEMBAR.ALL.CTA ;  /* 0x0000000000007992 */ /* 0x0007ee0000008000 */
[----:B---3--:R-:W3:Y:S02]  /*7d00*/  FENCE.VIEW.ASYNC.S ;  /* 0x00000000000073c6 */ /* 0x008ee40000000000 */
[----:B---3--:R-:W-:Y:S06]  /*7d10*/  BAR.SYNC.DEFER_BLOCKING 0x1, 0x80 ;  /* 0x0042000000007b1d */ /* 0x008fec0000010000 */
[----:B------:R-:W-:Y:S05]  /*7d20*/  @P0 BRA `(.L_x_118) ;  /* 0x0000000000340947 */ /* 0x000fea0003800000 */
[----:B------:R-:W-:Y:S01]  /*7d30*/  UIADD3 UR4, UPT, UPT, UR50, 0x200, URZ ;  /* 0x0000020032047890 */ /* 0x000fe2000fffe0ff */
[----:B------:R-:W-:Y:S02]  /*7d40*/  R2UR UR42, R76 ;  /* 0x000000004c2a72ca */ /* 0x000fe400000e0000 */
[----:B------:R-:W-:Y:S02]  /*7d50*/  R2UR UR43, R75 ;  /* 0x000000004b2b72ca */ /* 0x000fe400000e0000 */
[----:B------:R-:W-:Y:S01]  /*7d60*/  R2UR UR44, R73 ;  /* 0x00000000492c72ca */ /* 0x000fe200000e0000 */
[----:B------:R-:W-:Y:S01]  /*7d70*/  IMAD.U32 R52, RZ, RZ, UR4 ;  /* 0x00000004ff347e24 */ /* 0x000fe2000f8e00ff */
[----:B------:R-:W-:Y:S01]  /*7d80*/  R2UR UR45, R74 ;  /* 0x000000004a2d72ca */ /* 0x000fe200000e0000 */
[----:B------:R-:W-:Y:S03]  /*7d90*/  UIADD3 UR4, UP0, UPT, UR56, 0x780, URZ ;  /* 0x0000078038047890 */ /* 0x000fe6000ff1e0ff */
[----:B------:R-:W-:Y:S01]  /*7da0*/  R2UR UR40, R52 ;  /* 0x00000000342872ca */ /* 0x000fe200000e0000 */
[----:B------:R-:W-:Y:S11]  /*7db0*/  UIADD3.X UR5, UPT, UPT, URZ, UR57, URZ, UP0, !UPT ;  /* 0x00000039ff057290 */ /* 0x000ff600087fe4ff */
[----:B------:R-:W-:Y:S01]  /*7dc0*/  @!UPT UIADD3 URZ, UPT, UPT, URZ, URZ, URZ ;  /* 0x000000fffffff290 */ /* 0x000fe2000fffe0ff */
[----:B------:R3:W-:Y:S01]  /*7dd0*/  UTMASTG.5D.IM2COL [UR40], [UR4] ;  /* 0x00000028040073b5 */ /* 0x0007e20008060000 */
[----:B------:R0:W-:Y:S01]  /*7de0*/  UTMACMDFLUSH ;  /* 0x00000000000079b7 */ /* 0x0001e20000000000 */
[----:B---3--:R-:W-:Y:S04]  /*7df0*/  DEPBAR.LE SB0, 0x1 ;  /* 0x000080400000791a */ /* 0x008fe80000000000 */
.L_x_118:
[----:B------:R-:W-:Y:S05]  /*7e00*/  BSYNC.RECONVERGENT B0 ;  /* 0x0000000000007941 */ /* 0x000fea0003800200 */
.L_x_117:
[----:B------:R-:W-:Y:S01]  /*7e10*/  BAR.SYNC.DEFER_BLOCKING 0x1, 0x80 ;  /* 0x0042000000007b1d */ /* 0x000fe20000010000 */
[----:B------:R-:W-:Y:S01]  /*7e20*/  ISETP.NE.AND P1, PT, R79, RZ, PT ;  /* 0x000000ff4f00720c */ /* 0x000fe20003f25270 */
[----:B------:R-:W-:Y:S01]  /*7e30*/  UISETP.NE.AND UP0, UPT, UR54, URZ, UPT ;  /* 0x000000ff3600728c */ /* 0x000fe2000bf05270 */
[----:B------:R-:W-:Y:S11]  /*7e40*/  LEA R2, R82, UR50, 0x3 ;  /* 0x0000003252027c11 */ /* 0x000ff6000f8e18ff */
[----:B-1----:R-:W-:Y:S01]  /*7e50*/  @P1 SHF.L.U32 R4, RZ, 0x1f, RZ ;  /* 0x0000001fff041819 */ /* 0x002fe200000006ff */
[----:B------:R-:W-:Y:S06]  /*7e60*/  BRA.U !UP0, `(.L_x_119) ;  /* 0x0000000108247547 */ /* 0x000fec000b800000 */
[----:B------:R-:W1:Y:S01]  /*7e70*/  S2R R0, SR_CgaCtaId ;  /* 0x0000000000007919 */ /* 0x000e620000008800 */
[----:B------:R-:W-:Y:S01]  /*7e80*/  IMAD.U32 R3, RZ, RZ, UR51 ;  /* 0x00000033ff037e24 */ /* 0x000fe2000f8e00ff */
[----:B------:R-:W-:Y:S04]  /*7e90*/  UIADD3 UR4, UPT, UPT, UR51, 0x1, URZ ;  /* 0x0000000133047890 */ /* 0x000fe8000fffe0ff */
[----:B------:R-:W-:Y:S01]  /*7ea0*/  @P1 LEA R3, R3, UR50, 0x3 ;  /* 0x0000003203031c11 */ /* 0x000fe2000f8e18ff */
[----:B------:R-:W-:Y:S04]  /*7eb0*/  UISETP.NE.AND UP0, UPT, UR4, 0x4, UPT ;  /* 0x000000040400788c */ /* 0x000fe8000bf05270 */
[----:B------:R-:W-:Y:S01]  /*7ec0*/  @P1 VIADD R3, R3, 0xa0 ;  /* 0x000000a003031836 */ /* 0x000fe20000000000 */
[----:B------:R-:W-:Y:S04]  /*7ed0*/  USEL UR51, UR4, URZ, UP0 ;  /* 0x000000ff04337287 */ /* 0x000fe80008000000 */
[----:B-1----:R-:W-:Y:S04]  /*7ee0*/  @P1 PRMT R0, R0, 0x654, R3 ;  /* 0x0000065400001816 */ /* 0x002fe80000000003 */
[----:B------:R1:W-:Y:S04]  /*7ef0*/  @P1 SYNCS.ARRIVE.TRANS64.RED.A1T0 RZ, [R0+URZ], RZ ;  /* 0x000000ff00ff19a7 */ /* 0x0003e800081004ff */
.L_x_119:
[----:B------:R-:W3:Y:S01]  /*7f00*/  @P1 SYNCS.PHASECHK.TRANS64.TRYWAIT P0, [R2+URZ+0x80], R4 ;  /* 0x00008004020015a7 */ /* 0x000ee200080011ff */
[----:B------:R-:W-:Y:S01]  /*7f10*/  BSSY B1, `(.L_x_120) ;  /* 0x0000016000017945 */ /* 0x000fe20003800000 */
[----:B---3--:R-:W-:Y:S03]  /*7f20*/  @P1 SEL R83, RZ, 0x1, !P0 ;  /* 0x00000001ff531807 */ /* 0x008fe60004000000 */
[----:B------:R-:W-:Y:S05]  /*7f30*/  @!P1 BRA `(.L_x_121) ;  /* 0x00000000004c9947 */ /* 0x000fea0003800000 */
[----:B------:R-:W-:Y:S01]  /*7f40*/  ISETP.NE.AND P0, PT, R83, RZ, PT ;  /* 0x000000ff5300720c */ /* 0x000fe20003f05270 */
[----:B------:R-:W-:Y:S01]  /*7f50*/  BSSY B0, `(.L_x_122) ;  /* 0x000000b000007945 */ /* 0x000fe20003800000 */
[----:B------:R-:W-:Y:S11]  /*7f60*/  ISETP.NE.AND P1, PT, R84, RZ, PT ;  /* 0x000000ff5400720c */ /* 0x000ff60003f25270 */
[----:B------:R-:W-:Y:S02]  /*7f70*/  @!UPT UIADD3 URZ, UPT, UPT, URZ, URZ, URZ ;  /* 0x000000fffffff290 */ /* 0x000fe4000fffe0ff */
[C---:B------:R-:W-:Y:S01]  /*7f80*/  @P1 IMAD R6, R82.reuse, 0x2000, R55 ;  /* 0x0000200052061824 */ /* 0x040fe200078e0237 */
[C---:B------:R-:W-:Y:S01]  /*7f90*/  @P1 LEA R4, R82.reuse, R70, 0xd ;  /* 0x0000004652041211 */ /* 0x040fe200078e68ff */
[C---:B------:R-:W-:Y:S02]  /*7fa0*/  @P1 IMAD R5, R82.reuse, 0x2000, R71 ;  /* 0x0000200052051824 */ /* 0x040fe400078e0247 */
[----:B------:R-:W-:Y:S01]  /*7fb0*/  @P1 IMAD R3, R82, 0x2000, R80 ;  /* 0x0000200052031824 */ /* 0x000fe200078e0250 */
[----:B------:R-:W-:Y:S06]  /*7fc0*/  @P0 BRA `(.L_x_123) ;  /* 0x00000000000c0947 */ /* 0x000fec0003800000 */
[----:B-1----:R-:W-:Y:S04]  /*7fd0*/  SHF.L.U32 R0, RZ, 0x1f, RZ ;  /* 0x0000001fff007819 */ /* 0x002fe800000006ff */
[----:B------:R-:W1:Y:S02]  /*7fe0*/  SYNCS.PHASECHK.TRANS64.TRYWAIT P0, [R2+URZ+0x80], R0 ;  /* 0x00008000020075a7 */ /* 0x000e6400080011ff */
[----:B-1----:R-:W-:Y:S05]  /*7ff0*/  @!P0 BRA `(.L_x_124) ;  /* 0x0000005000c48947 */ /* 0x002fea0003800000 */
.L_x_123:
[----:B------:R-:W-:Y:S05]  /*8000*/  BSYNC B0 ;  /* 0x0000000000007941 */ /* 0x000fea0003800000 */
.L_x_122:
[----:B------:R-:W-:Y:S02]  /*8010*/  ISETP.NE.AND P0, PT, R84, RZ, PT ;  /* 0x000000ff5400720c */ /* 0x000fe40003f05270 */
[----:B------:R-:W-:Y:S11]  /*8020*/  IADD3 R82, PT, PT, R82, 0x1, RZ ;  /* 0x0000000152527810 */ /* 0x000ff60007ffe0ff */
[----:B------:R3:W4:Y:S04]  /*8030*/  @P0 LDS.128 R44, [R6] ;  /* 0x00000000062c0984 */ /* 0x0007280000000c00 */
[----:B------:R3:W1:Y:S04]  /*8040*/  @P0 LDS.128 R40, [R5+0x10] ;  /* 0x0000100005280984 */ /* 0x0006680000000c00 */
[----:B------:R3:W1:Y:S04]  /*8050*/  @P0 LDS.128 R32, [R4+0x20] ;  /* 0x0000200004200984 */ /* 0x0006680000000c00 */
[----:B------:R3:W1:Y:S02]  /*8060*/  @P0 LDS.128 R36, [R3+0x30] ;  /* 0x0000300003240984 */ /* 0x0006640000000c00 */
.L_x_121:
[----:B------:R-:W-:Y:S05]  /*8070*/  BSYNC B1 ;  /* 0x0000000000017941 */ /* 0x000fea0003800000 */
.L_x_120:
[----:B-1----:R-:W-:Y:S05]  /*8080*/  VIADD R0, R25, 0x10 ;  /* 0x0000001019007836 */ /* 0x002fea0000000000 */
[----:B------:R-:W-:Y:S04]  /*8090*/  SHF.R.U32.HI R0, RZ, 0x15, R0 ;  /* 0x00000015ff007819 */ /* 0x000fe80000011600 */
[----:B------:R-:W-:Y:S11]  /*80a0*/  LOP3.LUT P0, RZ, R0, 0x3, R59, 0x48, !PT ;  /* 0x0000000300ff7812 */ /* 0x000ff6000780483b */
[----:B------:R-:W-:Y:S02]  /*80b0*/  @!UPT UIADD3 URZ, UPT, UPT, URZ, URZ, URZ ;  /* 0x000000fffffff290 */ /* 0x000fe4000fffe0ff */
[----:B------:R-:W-:Y:S05]  /*80c0*/  @!P0 BRA `(.L_x_125) ;  /* 0x0000000000408947 */ /* 0x000fea0003800000 */
[----:B------:R-:W1:Y:S01]  /*80d0*/  LDCU.64 UR8, c[0x4][0x70] ;  /* 0x01000e00ff0877ac */ /* 0x000e620008000a00 */
[----:B---3--:R-:W-:Y:S01]  /*80e0*/  MOV R3, 0x0 ;  /* 0x0000000000037802 */ /* 0x008fe20000000f00 */
[----:B------:R-:W-:Y:S02]  /*80f0*/  HFMA2 R12, -RZ, RZ, 0, 5.9604644775390625e-08 ;  /* 0x00000001ff0c7431 */ /* 0x000fe400000001ff */
[----:B------:R-:W-:Y:S02]  /*8100*/  IMAD.MOV.U32 R8, RZ, RZ, 0x192 ;  /* 0x00000192ff087424 */ /* 0x000fe400078e00ff */
[----:B------:R-:W-:Y:S01]  /*8110*/  IMAD.MOV.U32 R13, RZ, RZ, RZ ;  /* 0x000000ffff0d7224 */ /* 0x000fe200078e00ff */
[----:B------:R-:W3:Y:S01]  /*8120*/  LDCU.64 UR6, c[0x4][0x78] ;  /* 0x01000f00ff0677ac */ /* 0x000ee20008000a00 */
[----:B------:R-:W2:Y:S01]  /*8130*/  LDC.64 R2, c[0x4][R3] ;  /* 0x0100000003027b82 */ /* 0x000ea20000000a00 */
[----:B------:R-:W5:Y:S01]  /*8140*/  LDCU.64 UR4, c[0x4][0x10] ;  /* 0x01000200ff0477ac */ /* 0x000f620008000a00 */
[----:B-1----:R-:W-:Y:S01]  /*8150*/  MOV R5, UR9 ;  /* 0x0000000900057c02 */ /* 0x002fe20008000f00 */
[----:B------:R-:W-:Y:S01]  /*8160*/  IMAD.U32 R4, RZ, RZ, UR8 ;  /* 0x00000008ff047e24 */ /* 0x000fe2000f8e00ff */
[----:B---3--:R-:W-:Y:S01]  /*8170*/  MOV R7, UR7 ;  /* 0x0000000700077c02 */ /* 0x008fe20008000f00 */
[----:B------:R-:W-:Y:S01]  /*8180*/  IMAD.U32 R6, RZ, RZ, UR6 ;  /* 0x00000006ff067e24 */ /* 0x000fe2000f8e00ff */
[----:B-----5:R-:W-:Y:S01]  /*8190*/  MOV R11, UR5 ;  /* 0x00000005000b7c02 */ /* 0x020fe20008000f00 */
[----:B------:R-:W-:Y:S02]  /*81a0*/  IMAD.U32 R10, RZ, RZ, UR4 ;  /* 0x00000004ff0a7e24 */ /* 0x000fe4000f8e00ff */
[----:B------:R-:W-:Y:S07]  /*81b0*/  LEPC R20, `(.L_x_125) ;  /* 0x000000001014794e */ /* 0x000fee0000000000 */
[----:B--2-4-:R-:W-:Y:S05]  /*81c0*/  CALL.ABS.NOINC R2 ;  /* 0x0000000002007343 */ /* 0x014fea0003c00000 */
.L_x_125:
[----:B---34-:R-:W-:Y:S01]  /*81d0*/  LOP3.LUT R3, R44, 0xffffe000, RZ, 0xc0, !PT ;  /* 0xffffe0002c037812 */ /* 0x018fe200078ec0ff */
[----:B------:R-:W-:Y:S05]  /*81e0*/  WARPSYNC.ALL ;  /* 0x0000000000007948 */ /* 0x000fea0003800000 */
[----:B------:R-:W-:Y:S01]  /*81f0*/  R2UR UR4, R25 ;  /* 0x00000000190472ca */ /* 0x000fe200000e0000 */
[----:B------:R-:W1:Y:S01]  /*8200*/  S2R R85, SR_CgaCtaId ;  /* 0x0000000000557919 */ /* 0x000e620000008800 */
[----:B------:R-:W-:Y:S01]  /*8210*/  LOP3.LUT R20, R40, 0xffffe000, RZ, 0xc0, !PT ;  /* 0xffffe00028147812 */ /* 0x000fe200078ec0ff */
[----:B------:R-:W-:Y:S01]  /*8220*/  BSSY.RECONVERGENT B0, `(.L_x_126) ;  /* 0x0000060000007945 */ /* 0x000fe20003800200 */
[----:B------:R-:W-:Y:S02]  /*8230*/  ISETP.NE.AND P6, PT, R79, RZ, PT ;  /* 0x000000ff4f00720c */ /* 0x000fe40003fc5270 */
[----:B------:R-:W-:Y:S07]  /*8240*/  ISETP.NE.AND P0, PT, R57, RZ, PT ;  /* 0x000000ff3900720c */ /* 0x000fee0003f05270 */
[----:B------:R-:W3:Y:S02]  /*8250*/  LDTM.x16 R4, tmem[UR4+0x10] ;  /* 0x00001004000479ee */ /* 0x000ee40008240000 */
[C---:B---3--:R-:W-:Y:S01]  /*8260*/  FMUL R0, R24.reuse, R4 ;  /* 0x0000000418007220 */ /* 0x048fe20000400000 */
[----:B------:R-:W-:Y:S01]  /*8270*/  LOP3.LUT R4, R45, 0xffffe000, RZ, 0xc0, !PT ;  /* 0xffffe0002d047812 */ /* 0x000fe200078ec0ff */
[C---:B------:R-:W-:Y:S01]  /*8280*/  FMUL R2, R24.reuse, R5 ;  /* 0x0000000518027220 */ /* 0x040fe20000400000 */
[----:B------:R-:W-:Y:S01]  /*8290*/  FMUL R5, R24, R12 ;  /* 0x0000000c18057220 */ /* 0x000fe20000400000 */
[C---:B------:R-:W-:Y:S01]  /*82a0*/  FFMA R28, R27.reuse, R3, R0 ;  /* 0x000000031b1c7223 */ /* 0x040fe20000000000 */
[----:B------:R-:W-:Y:S01]  /*82b0*/  LOP3.LUT R3, R46, 0xffffe000, RZ, 0xc0, !PT ;  /* 0xffffe0002e037812 */ /* 0x000fe200078ec0ff */
[----:B------:R-:W-:Y:S01]  /*82c0*/  FFMA R29, R27, R4, R2 ;  /* 0x000000041b1d7223 */ /* 0x000fe20000000002 */
[----:B------:R-:W-:Y:S01]  /*82d0*/  LOP3.LUT R4, R47, 0xffffe000, RZ, 0xc0, !PT ;  /* 0xffffe0002f047812 */ /* 0x000fe200078ec0ff */
[C---:B------:R-:W-:Y:S01]  /*82e0*/  FMUL R0, R24.reuse, R6 ;  /* 0x0000000618007220 */ /* 0x040fe20000400000 */
[----:B------:R-:W-:Y:S01]  /*82f0*/  F2FP.TF32.F32.PACK_B R28, R28 ;  /* 0x0000001cff1c723e */ /* 0x000fe200024050ff */
[C---:B------:R-:W-:Y:S01]  /*8300*/  FMUL R2, R24.reuse, R7 ;  /* 0x0000000718027220 */ /* 0x040fe20000400000 */
[----:B------:R-:W-:Y:S01]  /*8310*/  F2FP.TF32.F32.PACK_B R29, R29 ;  /* 0x0000001dff1d723e */ /* 0x000fe200024050ff */
[C---:B------:R-:W-:Y:S01]  /*8320*/  FFMA R30, R27.reuse, R3, R0 ;  /* 0x000000031b1e7223 */ /* 0x040fe20000000000 */
[C---:B------:R-:W-:Y:S01]  /*8330*/  FMUL R0, R24.reuse, R8 ;  /* 0x0000000818007220 */ /* 0x040fe20000400000 */
[----:B------:R-:W-:Y:S01]  /*8340*/  FFMA R31, R27, R4, R2 ;  /* 0x000000041b1f7223 */ /* 0x000fe20000000002 */
[C---:B------:R-:W-:Y:S01]  /*8350*/  FMUL R6, R24.reuse, R13 ;  /* 0x0000000d18067220 */ /* 0x040fe20000400000 */
[----:B------:R-:W-:Y:S01]  /*8360*/  LOP3.LUT R13, R41, 0xffffe000, RZ, 0xc0, !PT ;  /* 0xffffe000290d7812 */ /* 0x000fe200078ec0ff */
[C---:B------:R-:W-:Y:S01]  /*8370*/  FMUL R2, R24.reuse, R9 ;  /* 0x0000000918027220 */ /* 0x040fe20000400000 */
[----:B------:R-:W-:Y:S01]  /*8380*/  F2FP.TF32.F32.PACK_B R30, R30 ;  /* 0x0000001eff1e723e */ /* 0x000fe200024050ff */
[----:B------:R-:W-:Y:S01]  /*8390*/  FMUL R9, R24, R16 ;  /* 0x0000001018097220 */ /* 0x000fe20000400000 */
[----:B------:R-:W-:Y:S01]  /*83a0*/  F2FP.TF32.F32.PACK_B R31, R31 ;  /* 0x0000001fff1f723e */ /* 0x000fe200024050ff */
[----:B------:R-:W-:Y:S01]  /*83b0*/  FFMA R16, R27, R20, R0 ;  /* 0x000000141b107223 */ /* 0x000fe20000000000 */
[----:B------:R-:W-:Y:S01]  /*83c0*/  LOP3.LUT R0, R42, 0xffffe000, RZ, 0xc0, !PT ;  /* 0xffffe0002a007812 */ /* 0x000fe200078ec0ff */
[C---:B------:R-:W-:Y:S01]  /*83d0*/  FMUL R3, R24.reuse, R10 ;  /* 0x0000000a18037220 */ /* 0x040fe20000400000 */
[C---:B------:R-:W-:Y:S01]  /*83e0*/  FMUL R7, R24.reuse, R14 ;  /* 0x0000000e18077220 */ /* 0x040fe20000400000 */
[----:B------:R-:W-:Y:S01]  /*83f0*/  LOP3.LUT R14, R43, 0xffffe000, RZ, 0xc0, !PT ;  /* 0xffffe0002b0e7812 */ /* 0x000fe200078ec0ff */
[----:B------:R-:W-:Y:S01]  /*8400*/  FMUL R10, R24, R17 ;  /* 0x00000011180a7220 */ /* 0x000fe20000400000 */
[----:B------:R-:W-:Y:S01]  /*8410*/  F2FP.TF32.F32.PACK_B R16, R16 ;  /* 0x00000010ff10723e */ /* 0x000fe200024050ff */
[----:B------:R-:W-:Y:S01]  /*8420*/  FFMA R17, R27, R13, R2 ;  /* 0x0000000d1b117223 */ /* 0x000fe20000000002 */
[----:B------:R-:W-:Y:S01]  /*8430*/  LOP3.LUT R2, R32, 0xffffe000, RZ, 0xc0, !PT ;  /* 0xffffe00020027812 */ /* 0x000fe200078ec0ff */
[----:B------:R-:W-:Y:S01]  /*8440*/  STS.128 [R55+0x2000], R28 ;  /* 0x0020001c37007388 */ /* 0x000fe20000000c00 */
[----:B------:R-:W-:Y:S01]  /*8450*/  LOP3.LUT R13, R39, 0xffffe000, RZ, 0xc0, !PT ;  /* 0xffffe000270d7812 */ /* 0x000fe200078ec0ff */
[C---:B------:R-:W-:Y:S01]  /*8460*/  FMUL R4, R24.reuse, R11 ;  /* 0x0000000b18047220 */ /* 0x040fe20000400000 */
[----:B------:R-:W-:Y:S01]  /*8470*/  F2FP.TF32.F32.PACK_B R17, R17 ;  /* 0x00000011ff11723e */ /* 0x000fe200024050ff */
[C---:B------:R-:W-:Y:S01]  /*8480*/  FMUL R11, R24.reuse, R18 ;  /* 0x00000012180b7220 */ /* 0x040fe20000400000 */
[----:B------:R-:W-:Y:S01]  /*8490*/  FFMA R18, R27, R0, R3 ;  /* 0x000000001b127223 */ /* 0x000fe20000000003 */
[----:B------:R-:W-:Y:S01]  /*84a0*/  LOP3.LUT R0, R33, 0xffffe000, RZ, 0xc0, !PT ;  /* 0xffffe00021007812 */ /* 0x000fe200078ec0ff */
[----:B------:R-:W-:Y:S01]  /*84b0*/  FMUL R12, R24, R19 ;  /* 0x00000013180c7220 */ /* 0x000fe20000400000 */
[----:B------:R-:W-:Y:S01]  /*84c0*/  LOP3.LUT R3, R34, 0xffffe000, RZ, 0xc0, !PT ;  /* 0xffffe00022037812 */ /* 0x000fe200078ec0ff */
[C---:B------:R-:W-:Y:S01]  /*84d0*/  FFMA R19, R27.reuse, R14, R4 ;  /* 0x0000000e1b137223 */ /* 0x040fe20000000004 */
[----:B------:R-:W-:Y:S01]  /*84e0*/  FFMA R4, R27, R2, R5 ;  /* 0x000000021b047223 */ /* 0x000fe20000000005 */
[----:B------:R-:W-:Y:S01]  /*84f0*/  LOP3.LUT R2, R35, 0xffffe000, RZ, 0xc0, !PT ;  /* 0xffffe00023027812 */ /* 0x000fe200078ec0ff */
[----:B------:R-:W-:Y:S01]  /*8500*/  FMUL R8, R24, R15 ;  /* 0x0000000f18087220 */ /* 0x000fe20000400000 */
[----:B------:R-:W-:Y:S01]  /*8510*/  F2FP.TF32.F32.PACK_B R18, R18 ;  /* 0x00000012ff12723e */ /* 0x000fe200024050ff */
[C---:B------:R-:W-:Y:S01]  /*8520*/  FFMA R5, R27.reuse, R0, R6 ;  /* 0x000000001b057223 */ /* 0x040fe20000000006 */
[----:B------:R-:W-:Y:S01]  /*8530*/  F2FP.TF32.F32.PACK_B R19, R19 ;  /* 0x00000013ff13723e */ /* 0x000fe200024050ff */
[C---:B------:R-:W-:Y:S01]  /*8540*/  FFMA R6, R27.reuse, R3, R7 ;  /* 0x000000031b067223 */ /* 0x040fe20000000007 */
[----:B------:R-:W-:Y:S01]  /*8550*/  FFMA R7, R27, R2, R8 ;  /* 0x000000021b077223 */ /* 0x000fe20000000008 */
[----:B------:R-:W-:Y:S02]  /*8560*/  LOP3.LUT R0, R36, 0xffffe000, RZ, 0xc0, !PT ;  /* 0xffffe00024007812 */ /* 0x000fe400078ec0ff */
[----:B------:R-:W-:Y:S01]  /*8570*/  STS.128 [R71+0x2010], R16 ;  /* 0x0020101047007388 */ /* 0x000fe20000000c00 */
[----:B------:R-:W-:Y:S02]  /*8580*/  LOP3.LUT R2, R37, 0xffffe000, RZ, 0xc0, !PT ;  /* 0xffffe00025027812 */ /* 0x000fe400078ec0ff */
[----:B------:R-:W-:Y:S01]  /*8590*/  LOP3.LUT R3, R38, 0xffffe000, RZ, 0xc0, !PT ;  /* 0xffffe00026037812 */ /* 0x000fe200078ec0ff */
[C---:B------:R-:W-:Y:S01]  /*85a0*/  FFMA R8, R27.reuse, R0, R9 ;  /* 0x000000001b087223 */ /* 0x040fe20000000009 */
[----:B------:R-:W-:Y:S01]  /*85b0*/  F2FP.TF32.F32.PACK_B R4, R4 ;  /* 0x00000004ff04723e */ /* 0x000fe200024050ff */
[C---:B------:R-:W-:Y:S01]  /*85c0*/  FFMA R9, R27.reuse, R2, R10 ;  /* 0x000000021b097223 */ /* 0x040fe2000000000a */
[----:B------:R-:W-:Y:S01]  /*85d0*/  F2FP.TF32.F32.PACK_B R5, R5 ;  /* 0x00000005ff05723e */ /* 0x000fe200024050ff */
[C---:B------:R-:W-:Y:S01]  /*85e0*/  FFMA R10, R27.reuse, R3, R11 ;  /* 0x000000031b0a7223 */ /* 0x040fe2000000000b */
[----:B------:R-:W-:Y:S01]  /*85f0*/  F2FP.TF32.F32.PACK_B R6, R6 ;  /* 0x00000006ff06723e */ /* 0x000fe200024050ff */
[----:B------:R-:W-:Y:S01]  /*8600*/  FFMA R11, R27, R13, R12 ;  /* 0x0000000d1b0b7223 */ /* 0x000fe2000000000c */
[----:B------:R-:W-:Y:S01]  /*8610*/  F2FP.TF32.F32.PACK_B R7, R7 ;  /* 0x00000007ff07723e */ /* 0x000fe200024050ff */
[----:B------:R-:W-:Y:S01]  /*8620*/  IMAD.U32 R0, RZ, RZ, UR51 ;  /* 0x00000033ff007e24 */ /* 0x000fe2000f8e00ff */
[----:B------:R-:W-:Y:S02]  /*8630*/  F2FP.TF32.F32.PACK_B R8, R8 ;  /* 0x00000008ff08723e */ /* 0x000fe400024050ff */
[----:B------:R-:W-:Y:S01]  /*8640*/  F2FP.TF32.F32.PACK_B R9, R9 ;  /* 0x00000009ff09723e */ /* 0x000fe200024050ff */
[----:B------:R3:W-:Y:S01]  /*8650*/  STS.128 [R70+0x2020], R4 ;  /* 0x0020200446007388 */ /* 0x0007e20000000c00 */
[----:B------:R-:W-:Y:S02]  /*8660*/  F2FP.TF32.F32.PACK_B R10, R10 ;  /* 0x0000000aff0a723e */ /* 0x000fe400024050ff */
[----:B------:R-:W-:Y:S02]  /*8670*/  F2FP.TF32.F32.PACK_B R11, R11 ;  /* 0x0000000bff0b723e */ /* 0x000fe400024050ff */
[----:B------:R-:W-:Y:S02]  /*8680*/  @P6 LEA R0, R0, UR50, 0x3 ;  /* 0x0000003200006c11 */ /* 0x000fe4000f8e18ff */
[----:B------:R-:W-:Y:S01]  /*8690*/  @P6 SHF.L.U32 R2, RZ, 0x1f, RZ ;  /* 0x0000001fff026819 */ /* 0x000fe200000006ff */
[----:B------:R4:W-:Y:S02]  /*86a0*/  STS.128 [R80+0x2030], R8 ;  /* 0x0020300850007388 */ /* 0x0009e40000000c00 */
[----:B------:R-:W-:Y:S05]  /*86b0*/  @P6 VIADD R0, R0, 0xa0 ;  /* 0x000000a000006836 */ /* 0x000fea0000000000 */
[----:B-1----:R-:W-:Y:S01]  /*86c0*/  @P6 PRMT R0, R85, 0x654, R0 ;  /* 0x0000065455006816 */ /* 0x002fe20000000000 */
[----:B------:R-:W-:Y:S01]  /*86d0*/  @!PT LDS RZ, [RZ] ;  /* 0x00000000fffff984 */ /* 0x000fe20000000800 */
[----:B------:R-:W-:Y:S01]  /*86e0*/  @!PT LDS RZ, [RZ] ;  /* 0x00000000fffff984 */ /* 0x000fe20000000800 */
[----:B------:R-:W-:Y:S01]  /*86f0*/  @!PT LDS RZ, [RZ] ;  /* 0x00000000fffff984 */ /* 0x000fe20000000800 */
[----:B------:R-:W-:Y:S01]  /*8700*/  @!PT LDS RZ, [RZ] ;  /* 0x00000000fffff984 */ /* 0x000fe20000000800 */
[----:B------:R1:W-:Y:S06]  /*8710*/  MEMBAR.ALL.CTA ;  /* 0x0000000000007992 */ /* 0x0003ec0000008000 */
[----:B-1----:R-:W1:Y:S01]  /*8720*/  FENCE.VIEW.ASYNC.S ;  /* 0x00000000000073c6 */ /* 0x002e620000000000 */
[----:B---3--:R-:W-:Y:S01]  /*8730*/  LEA R6, R82, UR50, 0x3 ;  /* 0x0000003252067c11 */ /* 0x008fe2000f8e18ff */
[----:B-1----:R-:W-:Y:S06]  /*8740*/  BAR.SYNC.DEFER_BLOCKING 0x1, 0x80 ;  /* 0x0042000000007b1d */ /* 0x002fec0000010000 */
[----:B------:R-:W-:Y:S05]  /*8750*/  @P0 BRA `(.L_x_127) ;  /* 0x0000000000300947 */ /* 0x000fea0003800000 */
[----:B------:R-:W-:Y:S01]  /*8760*/  R2UR UR10, R76 ;  /* 0x000000004c0a72ca */ /* 0x000fe200000e0000 */
[----:B------:R-:W-:Y:S01]  /*8770*/  UIADD3 UR4, UP0, UPT, UR56, 0x780, URZ ;  /* 0x0000078038047890 */ /* 0x000fe2000ff1e0ff */
[----:B------:R-:W-:Y:S01]  /*8780*/  R2UR UR11, R75 ;  /* 0x000000004b0b72ca */ /* 0x000fe200000e0000 */
[----:B------:R-:W-:Y:S01]  /*8790*/  UIADD3 UR9, UPT, UPT, UR41, 0x10, URZ ;  /* 0x0000001029097890 */ /* 0x000fe2000fffe0ff */
[----:B------:R-:W-:Y:S01]  /*87a0*/  R2UR UR12, R73 ;  /* 0x00000000490c72ca */ /* 0x000fe200000e0000 */
[----:B------:R-:W-:Y:S01]  /*87b0*/  UIADD3 UR8, UPT, UPT, UR50, 0x2200, URZ ;  /* 0x0000220032087890 */ /* 0x000fe2000fffe0ff */
[----:B------:R-:W-:Y:S01]  /*87c0*/  R2UR UR13, R74 ;  /* 0x000000004a0d72ca */ /* 0x000fe200000e0000 */
[----:B------:R-:W-:Y:S11]  /*87d0*/  UIADD3.X UR5, UPT, UPT, URZ, UR57, URZ, UP0, !UPT ;  /* 0x00000039ff057290 */ /* 0x000ff600087fe4ff */
[----:B------:R-:W-:Y:S01]  /*87e0*/  @!UPT UIADD3 URZ, UPT, UPT, URZ, URZ, URZ ;  /* 0x000000fffffff290 */ /* 0x000fe2000fffe0ff */
[----:B------:R1:W-:Y:S01]  /*87f0*/  UTMASTG.5D.IM2COL [UR8], [UR4] ;  /* 0x00000008040073b5 */ /* 0x0003e20008060000 */
[----:B------:R0:W-:Y:S01]  /*8800*/  UTMACMDFLUSH ;  /* 0x00000000000079b7 */ /* 0x0001e20000000000 */
[----:B-1----:R-:W-:Y:S04]  /*8810*/  DEPBAR.LE SB0, 0x1 ;  /* 0x000080400000791a */ /* 0x002fe80000000000 */
.L_x_127:
[----:B------:R-:W-:Y:S05]  /*8820*/  BSYNC.RECONVERGENT B0 ;  /* 0x0000000000007941 */ /* 0x000fea0003800200 */
.L_x_126:
[----:B------:R-:W-:Y:S01]  /*8830*/  BAR.SYNC.DEFER_BLOCKING 0x1, 0x80 ;  /* 0x0042000000007b1d */ /* 0x000fe20000010000 */
[----:B------:R-:W-:Y:S04]  /*8840*/  UIADD3 UR4, UPT, UPT, UR51, 0x1, URZ ;  /* 0x0000000133047890 */ /* 0x000fe8000fffe0ff */
[----:B------:R-:W-:Y:S04]  /*8850*/  UISETP.NE.AND UP0, UPT, UR4, 0x4, UPT ;  /* 0x000000040400788c */ /* 0x000fe8000bf05270 */
[----:B------:R-:W-:Y:S01]  /*8860*/  USEL UR42, UR4, URZ, UP0 ;  /* 0x000000ff042a7287 */ /* 0x000fe20008000000 */
[----:B------:R1:W-:Y:S01]  /*8870*/  @P6 SYNCS.ARRIVE.TRANS64.RED.A1T0 RZ, [R0+URZ], RZ ;  /* 0x000000ff00ff69a7 */ /* 0x0003e200081004ff */
[----:B------:R-:W-:Y:S01]  /*8880*/  BSSY B1, `(.L_x_128) ;  /* 0x0000017000017945 */ /* 0x000fe20003800000 */
[----:B------:R-:W3:Y:S02]  /*8890*/  @P6 SYNCS.PHASECHK.TRANS64.TRYWAIT P0, [R6+URZ+0x80], R2 ;  /* 0x00008002060065a7 */ /* 0x000ee400080011ff */
[----:B---3--:R-:W-:Y:S01]  /*88a0*/  @P6 SEL R83, RZ, 0x1, !P0 ;  /* 0x00000001ff536807 */ /* 0x008fe20004000000 */
[----:B-1----:R-:W-:Y:S06]  /*88b0*/  @!P6 BRA `(.L_x_129) ;  /* 0x00000000004ce947 */ /* 0x002fec0003800000 */
        /* <DEDUP_REMOVED lines=9> */
[----:B------:R-:W-:Y:S04]  /*8950*/  SHF.L.U32 R5, RZ, 0x1f, RZ ;  /* 0x0000001fff057819 */ /* 0x000fe800000006ff */
[----:B------:R-:W1:Y:S02]  /*8960*/  SYNCS.PHASECHK.TRANS64.TRYWAIT P0, [R6+URZ+0x80], R5 ;  /* 0x00008005060075a7 */ /* 0x000e6400080011ff */
[----:B-1----:R-:W-:Y:S05]  /*8970*/  @!P0 BRA `(.L_x_132) ;  /* 0x0000004800788947 */ /* 0x002fea0003800000 */
.L_x_131:
[----:B------:R-:W-:Y:S05]  /*8980*/  BSYNC B0 ;  /* 0x0000000000007941 */ /* 0x000fea0003800000 */
.L_x_130:
[----:B------:R-:W-:Y:S02]  /*8990*/  ISETP.NE.AND P0, PT, R84, RZ, PT ;  /* 0x000000ff5400720c */ /* 0x000fe40003f05270 */
[----:B------:R-:W-:Y:S11]  /*89a0*/  IADD3 R82, PT, PT, R82, 0x1, RZ ;  /* 0x0000000152527810 */ /* 0x000ff60007ffe0ff */
[----:B------:R3:W1:Y:S04]  /*89b0*/  @P0 LDS.128 R44, [R4] ;  /* 0x00000000042c0984 */ /* 0x0006680000000c00 */
[----:B------:R3:W1:Y:S04]  /*89c0*/  @P0 LDS.128 R40, [R3+0x10] ;  /* 0x0000100003280984 */ /* 0x0006680000000c00 */
[----:B------:R3:W1:Y:S04]  /*89d0*/  @P0 LDS.128 R32, [R2+0x20] ;  /* 0x0000200002200984 */ /* 0x0006680000000c00 */
[----:B------:R3:W1:Y:S02]  /*89e0*/  @P0 LDS.128 R36, [R0+0x30] ;  /* 0x0000300000240984 */ /* 0x0006640000000c00 */
.L_x_129:
[----:B------:R-:W-:Y:S05]  /*89f0*/  BSYNC B1 ;  /* 0x0000000000017941 */ /* 0x000fea0003800000 */
.L_x_128:
[----:B---3--:R-:W-:Y:S05]  /*8a00*/  VIADD R0, R25, 0x20 ;  /* 0x0000002019007836 */ /* 0x008fea0000000000 */
[----:B------:R-:W-:Y:S04]  /*8a10*/  SHF.R.U32.HI R0, RZ, 0x15, R0 ;  /* 0x00000015ff007819 */ /* 0x000fe80000011600 */
[----:B------:R-:W-:Y:S11]  /*8a20*/  LOP3.LUT P0, RZ, R0, 0x3, R59, 0x48, !PT ;  /* 0x0000000300ff7812 */ /* 0x000ff6000780483b */
[----:B------:R-:W-:Y:S02]  /*8a30*/  @!UPT UIADD3 URZ, UPT, UPT, URZ, URZ, URZ ;  /* 0x000000fffffff290 */ /* 0x000fe4000fffe0ff */
[----:B------:R-:W-:Y:S05]  /*8a40*/  @!P0 BRA `(.L_x_133) ;  /* 0x0000000000408947 */ /* 0x000fea0003800000 */
[----:B------:R-:W1:Y:S01]  /*8a50*/  LDCU.64 UR8, c[0x4][0x70] ;  /* 0x01000e00ff0877ac */ /* 0x000e620008000a00 */
[----:B------:R-:W-:Y:S01]  /*8a60*/  MOV R3, 0x0 ;  /* 0x0000000000037802 */ /* 0x000fe20000000f00 */
[----:B------:R-:W-:Y:S02]  /*8a70*/  HFMA2 R12, -RZ, RZ, 0, 5.9604644775390625e-08 ;  /* 0x00000001ff0c7431 */ /* 0x000fe400000001ff */
[----:B----4-:R-:W-:Y:S02]  /*8a80*/  IMAD.MOV.U32 R8, RZ, RZ, 0x192 ;  /* 0x00000192ff087424 */ /* 0x010fe400078e00ff */
[----:B------:R-:W-:Y:S01]  /*8a90*/  IMAD.MOV.U32 R13, RZ, RZ, RZ ;  /* 0x000000ffff0d7224 */ /* 0x000fe200078e00ff */
[----:B------:R-:W3:Y:S01]  /*8aa0*/  LDCU.64 UR6, c[0x4][0x78] ;  /* 0x01000f00ff0677ac */ /* 0x000ee20008000a00 */
[----:B------:R-:W4:Y:S01]  /*8ab0*/  LDC.64 R2, c[0x4][R3] ;  /* 0x0100000003027b82 */ /* 0x000f220000000a00 */
        /* <DEDUP_REMOVED lines=9> */
.L_x_133:
[----:B-1----:R-:W-:Y:S01]  /*8b50*/  LOP3.LUT R3, R44, 0xffffe000, RZ, 0xc0, !PT ;  /* 0xffffe0002c037812 */ /* 0x002fe200078ec0ff */
[----:B------:R-:W-:Y:S05]  /*8b60*/  WARPSYNC.ALL ;  /* 0x0000000000007948 */ /* 0x000fea0003800000 */
[----:B------:R-:W-:Y:S01]  /*8b70*/  R2UR UR4, R25 ;  /* 0x00000000190472ca */ /* 0x000fe200000e0000 */
[----:B------:R-:W-:Y:S01]  /*8b80*/  BSSY.RECONVERGENT B0, `(.L_x_134) ;  /* 0x0000061000007945 */ /* 0x000fe20003800200 */
[----:B------:R-:W-:Y:S02]  /*8b90*/  LOP3.LUT R20, R40, 0xffffe000, RZ, 0xc0, !PT ;  /* 0xffffe00028147812 */ /* 0x000fe400078ec0ff */
[----:B------:R-:W-:Y:S02]  /*8ba0*/  LOP3.LUT R21, R41, 0xffffe000, RZ, 0xc0, !PT ;  /* 0xffffe00029157812 */ /* 0x000fe400078ec0ff */
[----:B------:R-:W-:Y:S02]  /*8bb0*/  LOP3.LUT R26, R42, 0xffffe000, RZ, 0xc0, !PT ;  /* 0xffffe0002a1a7812 */ /* 0x000fe400078ec0ff */
[----:B------:R-:W-:Y:S02]  /*8bc0*/  ISETP.NE.AND P6, PT, R79, RZ, PT ;  /* 0x000000ff4f00720c */ /* 0x000fe40003fc5270 */
[----:B------:R-:W-:Y:S03]  /*8bd0*/  ISETP.NE.AND P0, PT, R57, RZ, PT ;  /* 0x000000ff3900720c */ /* 0x000fe60003f05270 */
[----:B----4-:R-:W1:Y:S02]  /*8be0*/  LDTM.x16 R4, tmem[UR4+0x20] ;  /* 0x00002004000479ee */ /* 0x010e640008240000 */
[C---:B-1----:R-:W-:Y:S01]  /*8bf0*/  FMUL R0, R24.reuse, R4 ;  /* 0x0000000418007220 */ /* 0x042fe20000400000 */
        /* <DEDUP_REMOVED lines=13> */
[C---:B------:R-:W-:Y:S01]  /*8cd0*/  FFMA R31, R27.reuse, R4, R2 ;  /* 0x000000041b1f7223 */ /* 0x040fe20000000002 */
[C---:B------:R-:W-:Y:S01]  /*8ce0*/  FMUL R2, R24.reuse, R9 ;  /* 0x0000000918027220 */ /* 0x040fe20000400000 */
[C---:B------:R-:W-:Y:S01]  /*8cf0*/  FMUL R9, R24.reuse, R16 ;  /* 0x0000001018097220 */ /* 0x040fe20000400000 */
[----:B------:R-:W-:Y:S01]  /*8d00*/  F2FP.TF32.F32.PACK_B R30, R30 ;  /* 0x0000001eff1e723e */ /* 0x000fe200024050ff */
[----:B------:R-:W-:Y:S01]  /*8d10*/  FFMA R16, R27, R20, R0 ;  /* 0x000000141b107223 */ /* 0x000fe20000000000 */
[----:B------:R-:W-:Y:S01]  /*8d20*/  LOP3.LUT R0, R43, 0xffffe000, RZ, 0xc0, !PT ;  /* 0xffffe0002b007812 */ /* 0x000fe200078ec0ff */
[C---:B------:R-:W-:Y:S01]  /*8d30*/  FMUL R3, R24.reuse, R10 ;  /* 0x0000000a18037220 */ /* 0x040fe20000400000 */
[----:B------:R-:W-:Y:S01]  /*8d40*/  F2FP.TF32.F32.PACK_B R31, R31 ;  /* 0x0000001fff1f723e */ /* 0x000fe200024050ff */
[C---:B------:R-:W-:Y:S01]  /*8d50*/  FMUL R4, R24.reuse, R11 ;  /* 0x0000000b18047220 */ /* 0x040fe20000400000 */
[----:B------:R-:W-:Y:S01]  /*8d60*/  F2FP.TF32.F32.PACK_B R16, R16 ;  /* 0x00000010ff10723e */ /* 0x000fe200024050ff */
[----:B------:R-:W-:Y:S01]  /*8d70*/  FMUL R10, R24, R17 ;  /* 0x00000011180a7220 */ /* 0x000fe20000400000 */
[C---:B------:R-:W-:Y:S01]  /*8d80*/  FFMA R17, R27.reuse, R21, R2 ;  /* 0x000000151b117223 */ /* 0x040fe20000000002 */
[----:B------:R-:W-:Y:S01]  /*8d90*/  LOP3.LUT R2, R32, 0xffffe000, RZ, 0xc0, !PT ;  /* 0xffffe00020027812 */ /* 0x000fe200078ec0ff */
[----:B------:R1:W-:Y:S01]  /*8da0*/  STS.128 [R55+0x4000], R28 ;  /* 0x0040001c37007388 */ /* 0x0003e20000000c00 */
[C---:B------:R-:W-:Y:S01]  /*8db0*/  FMUL R11, R24.reuse, R18 ;  /* 0x00000012180b7220 */ /* 0x040fe20000400000 */
[----:B------:R-:W-:Y:S01]  /*8dc0*/  FFMA R18, R27, R26, R3 ;  /* 0x0000001a1b127223 */ /* 0x000fe20000000003 */
[----:B------:R-:W-:Y:S01]  /*8dd0*/  LOP3.LUT R3, R33, 0xffffe000, RZ, 0xc0, !PT ;  /* 0xffffe00021037812 */ /* 0x000fe200078ec0ff */
[C---:B------:R-:W-:Y:S01]  /*8de0*/  FMUL R12, R24.reuse, R19 ;  /* 0x00000013180c7220 */ /* 0x040fe20000400000 */
[----:B------:R-:W-:Y:S01]  /*8df0*/  F2FP.TF32.F32.PACK_B R17, R17 ;  /* 0x00000011ff11723e */ /* 0x000fe200024050ff */
[----:B------:R-:W-:Y:S01]  /*8e00*/  FFMA R19, R27, R0, R4 ;  /* 0x000000001b137223 */ /* 0x000fe20000000004 */
[----:B------:R-:W-:Y:S01]  /*8e10*/  F2FP.TF32.F32.PACK_B R18, R18 ;  /* 0x00000012ff12723e */ /* 0x000fe200024050ff */
[----:B------:R-:W-:Y:S01]  /*8e20*/  FMUL R6, R24, R13 ;  /* 0x0000000d18067220 */ /* 0x000fe20000400000 */
[----:B------:R-:W-:Y:S01]  /*8e30*/  LOP3.LUT R13, R34, 0xffffe000, RZ, 0xc0, !PT ;  /* 0xffffe000220d7812 */ /* 0x000fe200078ec0ff */
[C---:B------:R-:W-:Y:S01]  /*8e40*/  FMUL R7, R24.reuse, R14 ;  /* 0x0000000e18077220 */ /* 0x040fe20000400000 */
[----:B------:R-:W-:Y:S01]  /*8e50*/  LOP3.LUT R14, R35, 0xffffe000, RZ, 0xc0, !PT ;  /* 0xffffe000230e7812 */ /* 0x000fe200078ec0ff */
[----:B------:R-:W-:Y:S01]  /*8e60*/  FMUL R8, R24, R15 ;  /* 0x0000000f18087220 */ /* 0x000fe20000400000 */
[----:B------:R-:W-:Y:S01]  /*8e70*/  F2FP.TF32.F32.PACK_B R19, R19 ;  /* 0x00000013ff13723e */ /* 0x000fe200024050ff */
[C---:B------:R-:W-:Y:S01]  /*8e80*/  FFMA R4, R27.reuse, R2, R5 ;  /* 0x000000021b047223 */ /* 0x040fe20000000005 */
[C---:B------:R-:W-:Y:S01]  /*8e90*/  FFMA R5, R27.reuse, R3, R6 ;  /* 0x000000031b057223 */ /* 0x040fe20000000006 */
[C---:B------:R-:W-:Y:S01]  /*8ea0*/  FFMA R6, R27.reuse, R13, R7 ;  /* 0x0000000d1b067223 */ /* 0x040fe20000000007 */
[----:B------:R-:W-:Y:S01]  /*8eb0*/  FFMA R7, R27, R14, R8 ;  /* 0x0000000e1b077223 */ /* 0x000fe20000000008 */
[----:B------:R1:W-:Y:S01]  /*8ec0*/  STS.128 [R71+0x4010], R16 ;  /* 0x0040101047007388 */ /* 0x0003e20000000c00 */
[----:B------:R-:W-:Y:S01]  /*8ed0*/  LOP3.LUT R0, R36, 0xffffe000, RZ, 0xc0, !PT ;  /* 0xffffe00024007812 */ /* 0x000fe200078ec0ff */
[----:B------:R-:W-:Y:S01]  /*8ee0*/  IMAD.U32 R14, RZ, RZ, UR42 ;  /* 0x0000002aff0e7e24 */ /* 0x000fe2000f8e00ff */
[----:B------:R-:W-:Y:S02]  /*8ef0*/  LOP3.LUT R2, R37, 0xffffe000, RZ, 0xc0, !PT ;  /* 0xffffe00025027812 */ /* 0x000fe400078ec0ff */
        /* <DEDUP_REMOVED lines=14> */
[----:B------:R-:W-:Y:S02]  /*8fe0*/  F2FP.TF32.F32.PACK_B R11, R11 ;  /* 0x0000000bff0b723e */ /* 0x000fe400024050ff */
[----:B------:R-:W-:Y:S02]  /*8ff0*/  @P6 LEA R14, R14, UR50, 0x3 ;  /* 0x000000320e0e6c11 */ /* 0x000fe4000f8e18ff */
[----:B------:R-:W-:Y:S01]  /*9000*/  LEA R0, R82, UR50, 0x3 ;  /* 0x0000003252007c11 */ /* 0x000fe2000f8e18ff */
[----:B------:R1:W-:Y:S01]  /*9010*/  STS.128 [R80+0x4030], R8 ;  /* 0x0040300850007388 */ /* 0x0003e20000000c00 */
[----:B------:R-:W-:Y:S01]  /*9020*/  @P6 SHF.L.U32 R2, RZ, 0x1f, RZ ;  /* 0x0000001fff026819 */ /* 0x000fe200000006ff */
[----:B------:R-:W-:Y:S05]  /*9030*/  @P6 VIADD R14, R14, 0xa0 ;  /* 0x000000a00e0e6836 */ /* 0x000fea0000000000 */
[----:B------:R-:W-:Y:S01]  /*9040*/  @P6 PRMT R14, R85, 0x654, R14 ;  /* 0x00000654550e6816 */ /* 0x000fe2000000000e */
[----:B------:R-:W-:Y:S01]  /*9050*/  @!PT LDS RZ, [RZ] ;  /* 0x00000000fffff984 */ /* 0x000fe20000000800 */
[----:B------:R-:W-:Y:S01]  /*9060*/  @!PT LDS RZ, [RZ] ;  /* 0x00000000fffff984 */ /* 0x000fe20000000800 */
[----:B------:R-:W-:Y:S01]  /*9070*/  @!PT LDS RZ, [RZ] ;  /* 0x00000000fffff984 */ /* 0x000fe20000000800 */
[----:B------:R-:W-:Y:S01]  /*9080*/  @!PT LDS RZ, [RZ] ;  /* 0x00000000fffff984 */ /* 0x000fe20000000800 */
[----:B------:R3:W-:Y:S06]  /*9090*/  MEMBAR.ALL.CTA ;  /* 0x0000000000007992 */ /* 0x0007ec0000008000 */
[----:B---3--:R-:W3:Y:S02]  /*90a0*/  FENCE.VIEW.ASYNC.S ;  /* 0x00000000000073c6 */ /* 0x008ee40000000000 */
[----:B---3--:R-:W-:Y:S06]  /*90b0*/  BAR.SYNC.DEFER_BLOCKING 0x1, 0x80 ;  /* 0x0042000000007b1d */ /* 0x008fec0000010000 */
        /* <DEDUP_REMOVED lines=12> */
[----:B---3--:R-:W-:Y:S04]  /*9180*/  DEPBAR.LE SB0, 0x1 ;  /* 0x000080400000791a */ /* 0x008fe80000000000 */
.L_x_135:
[----:B------:R-:W-:Y:S05]  /*9190*/  BSYNC.RECONVERGENT B0 ;  /* 0x0000000000007941 */ /* 0x000fea0003800200 */
.L_x_134:
[----:B------:R-:W-:Y:S01]  /*91a0*/  BAR.SYNC.DEFER_BLOCKING 0x1, 0x80 ;  /* 0x0042000000007b1d */ /* 0x000fe20000010000 */
[----:B------:R-:W-:Y:S01]  /*91b0*/  UIADD3 UR4, UPT, UPT, UR42, 0x1, URZ ;  /* 0x000000012a047890 */ /* 0x000fe2000fffe0ff */
[----:B------:R-:W-:Y:S03]  /*91c0*/  MOV R86, RZ ;  /* 0x000000ff00567202 */ /* 0x000fe60000000f00 */
[----:B------:R-:W-:Y:S04]  /*91d0*/  UISETP.NE.AND UP0, UPT, UR4, 0x4, UPT ;  /* 0x000000040400788c */ /* 0x000fe8000bf05270 */
[----:B------:R-:W-:Y:S01]  /*91e0*/  USEL UR40, UR4, URZ, UP0 ;  /* 0x000000ff04287287 */ /* 0x000fe20008000000 */
[----:B------:R3:W-:Y:S01]  /*91f0*/  @P6 SYNCS.ARRIVE.TRANS64.RED.A1T0 RZ, [R14+URZ], RZ ;  /* 0x000000ff0eff69a7 */ /* 0x0007e200081004ff */
[----:B------:R-:W-:Y:S01]  /*9200*/  BSSY B1, `(.L_x_136) ;  /* 0x000001b000017945 */ /* 0x000fe20003800000 */
[----:B------:R-:W4:Y:S02]  /*9210*/  @P6 SYNCS.PHASECHK.TRANS64.TRYWAIT P0, [R0+URZ+0x80], R2 ;  /* 0x00008002000065a7 */ /* 0x000f2400080011ff */
[----:B----4-:R-:W-:Y:S01]  /*9220*/  @P6 SEL R83, RZ, 0x1, !P0 ;  /* 0x00000001ff536807 */ /* 0x010fe20004000000 */
[----:B---3--:R-:W-:Y:S06]  /*9230*/  @!P6 BRA `(.L_x_137) ;  /* 0x00000000005ce947 */ /* 0x008fec0003800000 */
[----:B------:R-:W-:Y:S01]  /*9240*/  ISETP.NE.AND P0, PT, R83, RZ, PT ;  /* 0x000000ff5300720c */ /* 0x000fe20003f05270 */
[----:B------:R-:W-:Y:S01]  /*9250*/  BSSY B0, `(.L_x_138) ;  /* 0x000000b000007945 */ /* 0x000fe20003800000 */
[----:B------:R-:W-:Y:S11]  /*9260*/  ISETP.NE.AND P1, PT, R84, RZ, PT ;  /* 0x000000ff5400720c */ /* 0x000ff60003f25270 */
[----:B------:R-:W-:Y:S02]  /*9270*/  @!UPT UIADD3 URZ, UPT, UPT, URZ, URZ, URZ ;  /* 0x000000fffffff290 */ /* 0x000fe4000fffe0ff */
[C---:B-1----:R-:W-:Y:S01]  /*9280*/  @P1 IMAD R5, R82.reuse, 0x2000, R55 ;  /* 0x0000200052051824 */ /* 0x042fe200078e0237 */
[C---:B------:R-:W-:Y:S01]  /*9290*/  @P1 LEA R3, R82.reuse, R70, 0xd ;  /* 0x0000004652031211 */ /* 0x040fe200078e68ff */
[C---:B------:R-:W-:Y:S02]  /*92a0*/  @P1 IMAD R4, R82.reuse, 0x2000, R71 ;  /* 0x0000200052041824 */ /* 0x040fe400078e0247 */
[----:B------:R-:W-:Y:S01]  /*92b0*/  @P1 IMAD R2, R82, 0x2000, R80 ;  /* 0x0000200052021824 */ /* 0x000fe200078e0250 */
[----:B------:R-:W-:Y:S06]  /*92c0*/  @P0 BRA `(.L_x_139) ;  /* 0x00000000000c0947 */ /* 0x000fec0003800000 */
[----:B------:R-:W-:Y:S04]  /*92d0*/  SHF.L.U32 R6, RZ, 0x1f, RZ ;  /* 0x0000001fff067819 */ /* 0x000fe800000006ff */
[----:B------:R-:W1:Y:S02]  /*92e0*/  SYNCS.PHASECHK.TRANS64.TRYWAIT P0, [R0+URZ+0x80], R6 ;  /* 0x00008006000075a7 */ /* 0x000e6400080011ff */
[----:B-1----:R-:W-:Y:S05]  /*92f0*/  @!P0 BRA `(.L_x_140) ;  /* 0x00000040002c8947 */ /* 0x002fea0003800000 */
.L_x_139:
[----:B------:R-:W-:Y:S05]  /*9300*/  BSYNC B0 ;  /* 0x0000000000007941 */ /* 0x000fea0003800000 */
.L_x_138:
[----:B------:R-:W-:Y:S01]  /*9310*/  ISETP.NE.AND P0, PT, R84, RZ, PT ;  /* 0x000000ff5400720c */ /* 0x000fe20003f05270 */
[----:B------:R-:W-:Y:S11]  /*9320*/  VIADD R82, R82, 0x1 ;  /* 0x0000000152527836 */ /* 0x000ff60000000000 */
[----:B------:R-:W-:Y:S01]  /*9330*/  @!UPT UIADD3 URZ, UPT, UPT, URZ, URZ, URZ ;  /* 0x000000fffffff290 */ /* 0x000fe2000fffe0ff */
[----:B------:R3:W4:Y:S04]  /*9340*/  @P0 LDS.128 R44, [R5] ;  /* 0x00000000052c0984 */ /* 0x0007280000000c00 */
[----:B------:R3:W1:Y:S04]  /*9350*/  @P0 LDS.128 R40, [R4+0x10] ;  /* 0x0000100004280984 */ /* 0x0006680000000c00 */
[----:B------:R3:W1:Y:S04]  /*9360*/  @P0 LDS.128 R32, [R3+0x20] ;  /* 0x0000200003200984 */ /* 0x0006680000000c00 */
[----:B------:R3:W1:Y:S01]  /*9370*/  @P0 LDS.128 R36, [R2+0x30] ;  /* 0x0000300002240984 */ /* 0x0006620000000c00 */
[C---:B------:R-:W-:Y:S04]  /*9380*/  ISETP.NE.AND P0, PT, R82.reuse, 0x4, PT ;  /* 0x000000045200780c */ /* 0x040fe80003f05270 */
[----:B------:R-:W-:Y:S02]  /*9390*/  SEL R82, R82, RZ, P0 ;  /* 0x000000ff52527207 */ /* 0x000fe40000000000 */
[----:B------:R-:W-:Y:S02]  /*93a0*/  SEL R86, RZ, 0x1, P0 ;  /* 0x00000001ff567807 */ /* 0x000fe40000000000 */
.L_x_137:
[----:B------:R-:W-:Y:S05]  /*93b0*/  BSYNC B1 ;  /* 0x0000000000017941 */ /* 0x000fea0003800000 */
.L_x_136:
        /* <DEDUP_REMOVED lines=21> */
.L_x_141:
[----:B---34-:R-:W-:Y:S01]  /*9510*/  LOP3.LUT R3, R44, 0xffffe000, RZ, 0xc0, !PT ;  /* 0xffffe0002c037812 */ /* 0x018fe200078ec0ff */
        /* <DEDUP_REMOVED lines=8> */
[----:B------:R-:W1:Y:S02]  /*95a0*/  LDTM.x16 R4, tmem[UR4+0x30] ;  /* 0x00003004000479ee */ /* 0x000e640008240000 */
        /* <DEDUP_REMOVED lines=27> */
[----:B------:R-:W-:Y:S01]  /*9760*/  STS.128 [R55+0x6000], R28 ;  /* 0x0060001c37007388 */ /* 0x000fe20000000c00 */
        /* <DEDUP_REMOVED lines=17> */
[----:B------:R-:W-:Y:S01]  /*9880*/  STS.128 [R71+0x6010], R16 ;  /* 0x0060101047007388 */ /* 0x000fe20000000c00 */
        /* <DEDUP_REMOVED lines=19> */
[----:B------:R-:W-:Y:S01]  /*99c0*/  @P6 SHF.L.U32 R0, R86, 0x1f, RZ ;  /* 0x0000001f56006819 */ /* 0x000fe200000006ff */
[----:B------:R3:W-:Y:S02]  /*99d0*/  STS.128 [R80+0x6030], R8 ;  /* 0x0060300850007388 */ /* 0x0007e40000000c00 */
[----:B------:R-:W-:Y:S05]  /*99e0*/  @P6 VIADD R14, R14, 0xa0 ;  /* 0x000000a00e0e6836 */ /* 0x000fea0000000000 */
[----:B------:R-:W-:Y:S01]  /*99f0*/  @P6 PRMT R14, R85, 0x654, R14 ;  /* 0x00000654550e6816 */ /* 0x000fe2000000000e */
[----:B------:R-:W-:Y:S01]  /*9a00*/  @!PT LDS RZ, [RZ] ;  /* 0x00000000fffff984 */ /* 0x000fe20000000800 */
[----:B------:R-:W-:Y:S01]  /*9a10*/  @!PT LDS RZ, [RZ] ;  /* 0x00000000fffff984 */ /* 0x000fe20000000800 */
[----:B------:R-:W-:Y:S01]  /*9a20*/  @!PT LDS RZ, [RZ] ;  /* 0x00000000fffff984 */ /* 0x000fe20000000800 */
[----:B------:R-:W-:Y:S01]  /*9a30*/  @!PT LDS RZ, [RZ] ;  /* 0x00000000fffff984 */ /* 0x000fe20000000800 */
[----:B------:R4:W-:Y:S06]  /*9a40*/  MEMBAR.ALL.CTA ;  /* 0x0000000000007992 */ /* 0x0009ec0000008000 */
[----:B----4-:R-:W4:Y:S01]  /*9a50*/  FENCE.VIEW.ASYNC.S ;  /* 0x00000000000073c6 */ /* 0x010f220000000000 */
[----:B-1----:R-:W-:Y:S01]  /*9a60*/  LEA R6, R82, UR50, 0x3 ;  /* 0x0000003252067c11 */ /* 0x002fe2000f8e18ff */
[----:B----4-:R-:W-:Y:S06]  /*9a70*/  BAR.SYNC.DEFER_BLOCKING 0x1, 0x80 ;  /* 0x0042000000007b1d */ /* 0x010fec0000010000 */
        /* <DEDUP_REMOVED lines=13> */
.L_x_143:
[----:B------:R-:W-:Y:S05]  /*9b50*/  BSYNC.RECONVERGENT B0 ;  /* 0x0000000000007941 */ /* 0x000fea0003800200 */
.L_x_142:
[----:B------:R-:W-:Y:S01]  /*9b60*/  BAR.SYNC.DEFER_BLOCKING 0x1, 0x80 ;  /* 0x0042000000007b1d */ /* 0x000fe20000010000 */
[----:B------:R-:W-:Y:S04]  /*9b70*/  UIADD3 UR4, UPT, UPT, UR40, 0x1, URZ ;  /* 0x0000000128047890 */ /* 0x000fe8000fffe0ff */
[----:B------:R-:W-:Y:S04]  /*9b80*/  UISETP.NE.AND UP0, UPT, UR4, 0x4, UPT ;  /* 0x000000040400788c */ /* 0x000fe8000bf05270 */
[----:B------:R-:W-:Y:S01]  /*9b90*/  USEL UR43, UR4, URZ, UP0 ;  /* 0x000000ff042b7287 */ /* 0x000fe20008000000 */
[----:B------:R1:W-:Y:S01]  /*9ba0*/  @P6 SYNCS.ARRIVE.TRANS64.RED.A1T0 RZ, [R14+URZ], RZ ;  /* 0x000000ff0eff69a7 */ /* 0x0003e200081004ff */
[----:B------:R-:W-:Y:S01]  /*9bb0*/  BSSY B1, `(.L_x_144) ;  /* 0x000001c000017945 */ /* 0x000fe20003800000 */
[----:B------:R-:W4:Y:S02]  /*9bc0*/  @P6 SYNCS.PHASECHK.TRANS64.TRYWAIT P0, [R6+URZ+0x80], R0 ;  /* 0x00008000060065a7 */ /* 0x000f2400080011ff */
[----:B----4-:R-:W-:Y:S01]  /*9bd0*/  @P6 SEL R83, RZ, 0x1, !P0 ;  /* 0x00000001ff536807 */ /* 0x010fe20004000000 */
        /* <DEDUP_REMOVED lines=10> */
[----:B------:R-:W-:Y:S04]  /*9c80*/  SHF.L.U32 R5, R86, 0x1f, RZ ;  /* 0x0000001f56057819 */ /* 0x000fe800000006ff */
[----:B------:R-:W1:Y:S02]  /*9c90*/  SYNCS.PHASECHK.TRANS64.TRYWAIT P0, [R6+URZ+0x80], R5 ;  /* 0x00008005060075a7 */ /* 0x000e6400080011ff */
[----:B-1----:R-:W-:Y:S05]  /*9ca0*/  @!P0 BRA `(.L_x_148) ;  /* 0x0000003400d48947 */ /* 0x002fea0003800000 */
.L_x_147:
[----:B------:R-:W-:Y:S05]  /*9cb0*/  BSYNC B0 ;  /* 0x0000000000007941 */ /* 0x000fea0003800000 */
.L_x_146:
[----:B------:R-:W-:Y:S01]  /*9cc0*/  ISETP.NE.AND P0, PT, R84, RZ, PT ;  /* 0x000000ff5400720c */ /* 0x000fe20003f05270 */
[----:B------:R-:W-:Y:S11]  /*9cd0*/  VIADD R82, R82, 0x1 ;  /* 0x0000000152527836 */ /* 0x000ff60000000000 */
[----:B------:R-:W-:Y:S01]  /*9ce0*/  @!UPT UIADD3 URZ, UPT, UPT, URZ, URZ, URZ ;  /* 0x000000fffffff290 */ /* 0x000fe2000fffe0ff */
[----:B------:R-:W4:Y:S04]  /*9cf0*/  @P0 LDS.128 R44, [R4] ;  /* 0x00000000042c0984 */ /* 0x000f280000000c00 */
[----:B------:R-:W1:Y:S04]  /*9d00*/  @P0 LDS.128 R40, [R3+0x10] ;  /* 0x0000100003280984 */ /* 0x000e680000000c00 */
[----:B------:R-:W1:Y:S04]  /*9d10*/  @P0 LDS.128 R32, [R2+0x20] ;  /* 0x0000200002200984 */ /* 0x000e680000000c00 */
[----:B------:R5:W1:Y:S01]  /*9d20*/  @P0 LDS.128 R36, [R0+0x30] ;  /* 0x0000300000240984 */ /* 0x000a620000000c00 */
[C---:B------:R-:W-:Y:S04]  /*9d30*/  ISETP.NE.AND P0, PT, R82.reuse, 0x4, PT ;  /* 0x000000045200780c */ /* 0x040fe80003f05270 */
[----:B------:R-:W-:Y:S02]  /*9d40*/  SEL R82, R82, RZ, P0 ;  /* 0x000000ff52527207 */ /* 0x000fe40000000000 */
[----:B-----5:R-:W-:Y:S04]  /*9d50*/  SEL R0, RZ, 0x1, P0 ;  /* 0x00000001ff007807 */ /* 0x020fe80000000000 */
[----:B------:R-:W-:Y:S02]  /*9d60*/  LOP3.LUT R86, R86, R0, RZ, 0x3c, !PT ;  /* 0x0000000056567212 */ /* 0x000fe400078e3cff */
.L_x_145:
[----:B------:R-:W-:Y:S05]  /*9d70*/  BSYNC B1 ;  /* 0x0000000000017941 */ /* 0x000fea0003800000 */
.L_x_144:
[----:B------:R-:W-:Y:S05]  /*9d80*/  VIADD R0, R25, 0x40 ;  /* 0x0000004019007836 */ /* 0x000fea0000000000 */
[----:B------:R-:W-:Y:S04]  /*9d90*/  SHF.R.U32.HI R0, RZ, 0x15, R0 ;  /* 0x00000015ff007819 */ /* 0x000fe80000011600 */
[----:B------:R-:W-:Y:S11]  /*9da0*/  LOP3.LUT P0, RZ, R0, 0x3, R59, 0x48, !PT ;  /* 0x0000000300ff7812 */ /* 0x000ff6000780483b */
[----:B------:R-:W-:Y:S02]  /*9db0*/  @!UPT UIADD3 URZ, UPT, UPT, URZ, URZ, URZ ;  /* 0x000000fffffff290 */ /* 0x000fe4000fffe0ff */
[----:B------:R-:W-:Y:S05]  /*9dc0*/  @!P0 BRA `(.L_x_149) ;  /* 0x0000000000408947 */ /* 0x000fea0003800000 */
[----:B------:R-:W1:Y:S01]  /*9dd0*/  LDCU.64 UR8, c[0x4][0x70] ;  /* 0x01000e00ff0877ac */ /* 0x000e620008000a00 */
[----:B------:R-:W-:Y:S01]  /*9de0*/  MOV R3, 0x0 ;  /* 0x0000000000037802 */ /* 0x000fe20000000f00 */
[----:B------:R-:W-:Y:S02]  /*9df0*/  HFMA2 R12, -RZ, RZ, 0, 5.9604644775390625e-08 ;  /* 0x00000001ff0c7431 */ /* 0x000fe400000001ff */
[----:B---3--:R-:W-:Y:S02]  /*9e00*/  IMAD.MOV.U32 R8, RZ, RZ, 0x192 ;  /* 0x00000192ff087424 */ /* 0x008fe400078e00ff */
        /* <DEDUP_REMOVED lines=12> */
.L_x_149:
[----:B----4-:R-:W-:Y:S01]  /*9ed0*/  LOP3.LUT R3, R44, 0xffffe000, RZ, 0xc0, !PT ;  /* 0xffffe0002c037812 */ /* 0x010fe200078ec0ff */
[----:B------:R-:W-:Y:S05]  /*9ee0*/  WARPSYNC.ALL ;  /* 0x0000000000007948 */ /* 0x000fea0003800000 */
[----:B------:R-:W-:Y:S01]  /*9ef0*/  R2UR UR4, R25 ;  /* 0x00000000190472ca */ /* 0x000fe200000e0000 */
[----:B------:R-:W-:Y:S01]  /*9f00*/  BSSY.RECONVERGENT B0, `(.L_x_150) ;  /* 0x0000063000007945 */ /* 0x000fe20003800200 */
[----:B-1----:R-:W-:Y:S02]  /*9f10*/  LOP3.LUT R20, R40, 0xffffe000, RZ, 0xc0, !PT ;  /* 0xffffe00028147812 */ /* 0x002fe400078ec0ff */
[----:B------:R-:W-:Y:S02]  /*9f20*/  LOP3.LUT R21, R41, 0xffffe000, RZ, 0xc0, !PT ;  /* 0xffffe00029157812 */ /* 0x000fe400078ec0ff */
[----:B------:R-:W-:Y:S02]  /*9f30*/  LOP3.LUT R26, R42, 0xffffe000, RZ, 0xc0, !PT ;  /* 0xffffe0002a1a7812 */ /* 0x000fe400078ec0ff */
[----:B------:R-:W-:Y:S02]  /*9f40*/  ISETP.NE.AND P6, PT, R79, RZ, PT ;  /* 0x000000ff4f00720c */ /* 0x000fe40003fc5270 */
[----:B------:R-:W-:Y:S03]  /*9f50*/  ISETP.NE.AND P0, PT, R57, RZ, PT ;  /* 0x000000ff3900720c */ /* 0x000fe60003f05270 */
[----:B---3--:R-:W1:Y:S02]  /*9f60*/  LDTM.x16 R4, tmem[UR4+0x40] ;  /* 0x00004004000479ee */ /* 0x008e640008240000 */
        /* <DEDUP_REMOVED lines=27> */
[----:B------:R-:W-:Y:S01]  /*a120*/  STS.128 [R55], R28 ;  /* 0x0000001c37007388 */ /* 0x000fe20000000c00 */
        /* <DEDUP_REMOVED lines=50> */
[----:B------:R-:W-:Y:S01]  /*a450*/  UIADD3 UR4, UPT, UPT, UR50, 0x200, URZ ;  /* 0x0000020032047890 */ /* 0x000fe2000fffe0ff */
[----:B------:R-:W-:Y:S01]  /*a460*/  R2UR UR10, R76 ;  /* 0x000000004c0a72ca */ /* 0x000fe200000e0000 */
[----:B------:R-:W-:Y:S01]  /*a470*/  UIADD3 UR9, UPT, UPT, UR41, 0x40, URZ ;  /* 0x0000004029097890 */ /* 0x000fe2000fffe0ff */
        /* <DEDUP_REMOVED lines=10> */
[----:B-1----:R-:W-:Y:S04]  /*a520*/  DEPBAR.LE SB0, 0x1 ;  /* 0x000080400000791a */ /* 0x002fe80000000000 */
.L_x_151:
[----:B------:R-:W-:Y:S05]  /*a530*/  BSYNC.RECONVERGENT B0 ;  /* 0x0000000000007941 */ /* 0x000fea0003800200 */
.L_x_150:
        /* <DEDUP_REMOVED lines=21> */
.L_x_155:
[----:B------:R-:W-:Y:S05]  /*a690*/  BSYNC B0 ;  /* 0x0000000000007941 */ /* 0x000fea0003800000 */
.L_x_154:
        /* <DEDUP_REMOVED lines=11> */
.L_x_153:
[----:B------:R-:W-:Y:S05]  /*a750*/  BSYNC B1 ;  /* 0x0000000000017941 */ /* 0x000fea0003800000 */
.L_x_152:
        /* <DEDUP_REMOVED lines=21> */
.L_x_157:
        /* <DEDUP_REMOVED lines=100> */
.L_x_159:
[----:B------:R-:W-:Y:S05]  /*aef0*/  BSYNC.RECONVERGENT B0 ;  /* 0x0000000000007941 */ /* 0x000fea0003800200 */
.L_x_158:
        /* <DEDUP_REMOVED lines=21> */
.L_x_163:
[----:B------:R-:W-:Y:S05]  /*b050*/  BSYNC B0 ;  /* 0x0000000000007941 */ /* 0x000fea0003800000 */
.L_x_162:
        /* <DEDUP_REMOVED lines=11> */
.L_x_161:
[----:B------:R-:W-:Y:S05]  /*b110*/  BSYNC B1 ;  /* 0x0000000000017941 */ /* 0x000fea0003800000 */
.L_x_160:
        /* <DEDUP_REMOVED lines=21> */
.L_x_165:
        /* <DEDUP_REMOVED lines=77> */
[----:B------:R-:W-:Y:S01]  /*b740*/  @P6 SHF.L.U32 R2, R86, 0x1f, RZ ;  /* 0x0000001f56026819 */ /* 0x000fe200000006ff */
        /* <DEDUP_REMOVED lines=22> */
.L_x_167:
[----:B------:R-:W-:Y:S05]  /*b8b0*/  BSYNC.RECONVERGENT B0 ;  /* 0x0000000000007941 */ /* 0x000fea0003800200 */
.L_x_166:
        /* <DEDUP_REMOVED lines=18> */
[----:B------:R-:W-:Y:S04]  /*b9e0*/  SHF.L.U32 R86, R86, 0x1f, RZ ;  /* 0x0000001f56567819 */ /* 0x000fe800000006ff */
[----:B------:R-:W1:Y:S02]  /*b9f0*/  SYNCS.PHASECHK.TRANS64.TRYWAIT P0, [R0+URZ+0x80], R86 ;  /* 0x00008056000075a7 */ /* 0x000e6400080011ff */
[----:B-1----:R-:W-:Y:S05]  /*ba00*/  @!P0 BRA `(.L_x_172) ;  /* 0x0000001800b88947 */ /* 0x002fea0003800000 */
.L_x_171:
[----:B------:R-:W-:Y:S05]  /*ba10*/  BSYNC B0 ;  /* 0x0000000000007941 */ /* 0x000fea0003800000 */
.L_x_170:
[----:B------:R-:W-:Y:S11]  /*ba20*/  ISETP.NE.AND P0, PT, R84, RZ, PT ;  /* 0x000000ff5400720c */ /* 0x000ff60003f05270 */
[----:B------:R-:W-:Y:S02]  /*ba30*/  @!UPT UIADD3 URZ, UPT, UPT, URZ, URZ, URZ ;  /* 0x000000fffffff290 */ /* 0x000fe4000fffe0ff */
[----:B------:R3:W4:Y:S04]  /*ba40*/  @P0 LDS.128 R44, [R4] ;  /* 0x00000000042c0984 */ /* 0x0007280000000c00 */
[----:B------:R3:W1:Y:S04]  /*ba50*/  @P0 LDS.128 R40, [R3+0x10] ;  /* 0x0000100003280984 */ /* 0x0006680000000c00 */
[----:B------:R3:W1:Y:S04]  /*ba60*/  @P0 LDS.128 R32, [R2+0x20] ;  /* 0x0000200002200984 */ /* 0x0006680000000c00 */
[----:B------:R3:W1:Y:S02]  /*ba70*/  @P0 LDS.128 R36, [R82+0x30] ;  /* 0x0000300052240984 */ /* 0x0006640000000c00 */
.L_x_169:
[----:B------:R-:W-:Y:S05]  /*ba80*/  BSYNC B1 ;  /* 0x0000000000017941 */ /* 0x000fea0003800000 */
.L_x_168:
        /* <DEDUP_REMOVED lines=21> */
.L_x_173:
[----:B------:R-:W-:Y:S01]  /*bbe0*/  ISETP.NE.AND P0, PT, R57, RZ, PT ;  /* 0x000000ff3900720c */ /* 0x000fe20003f05270 */
[----:B------:R-:W-:Y:S05]  /*bbf0*/  WARPSYNC.ALL ;  /* 0x0000000000007948 */ /* 0x000fea0003800000 */
[----:B------:R-:W-:Y:S01]  /*bc00*/  R2UR UR4, R25 ;  /* 0x00000000190472ca */ /* 0x000fe200000e0000 */
[----:B------:R-:W-:Y:S01]  /*bc10*/  VIADD R81, R81, 0xf0 ;  /* 0x000000f051517836 */ /* 0x000fe20000000000 */
[----:B----4-:R-:W-:Y:S01]  /*bc20*/  LOP3.LUT R0, R44, 0xffffe000, RZ, 0xc0, !PT ;  /* 0xffffe0002c007812 */ /* 0x010fe200078ec0ff */
[----:B------:R-:W-:Y:S01]  /*bc30*/  BSSY.RECONVERGENT B0, `(.L_x_174) ;  /* 0x000005c000007945 */ /* 0x000fe20003800200 */
[----:B---3--:R-:W-:Y:S02]  /*bc40*/  LOP3.LUT R2, R45, 0xffffe000, RZ, 0xc0, !PT ;  /* 0xffffe0002d027812 */ /* 0x008fe400078ec0ff */
[----:B------:R-:W-:Y:S02]  /*bc50*/  LOP3.LUT R3, R46, 0xffffe000, RZ, 0xc0, !PT ;  /* 0xffffe0002e037812 */ /* 0x000fe400078ec0ff */
[----:B------:R-:W-:Y:S02]  /*bc60*/  LOP3.LUT R20, R47, 0xffffe000, RZ, 0xc0, !PT ;  /* 0xffffe0002f147812 */ /* 0x000fe400078ec0ff */
[----:B------:R-:W-:Y:S02]  /*bc70*/  LOP3.LUT R21, R40, 0xffffe000, RZ, 0xc0, !PT ;  /* 0xffffe00028157812 */ /* 0x000fe400078ec0ff */
[----:B------:R-:W-:Y:S01]  /*bc80*/  LOP3.LUT R25, R41, 0xffffe000, RZ, 0xc0, !PT ;  /* 0xffffe00029197812 */ /* 0x000fe200078ec0ff */
[----:B------:R-:W1:Y:S01]  /*bc90*/  LDTM.x16 R4, tmem[UR4+0x70] ;  /* 0x00007004000479ee */ /* 0x000e620008240000 */
[----:B------:R-:W-:Y:S01]  /*bca0*/  LOP3.LUT R26, R42, 0xffffe000, RZ, 0xc0, !PT ;  /* 0xffffe0002a1a7812 */ /* 0x000fe200078ec0ff */
[----:B------:R-:W-:Y:S01]  /*bcb0*/  NOP ;  /* 0x0000000000007918 */ /* 0x000fe20000000000 */
[----:B------:R-:W-:Y:S02]  /*bcc0*/  LOP3.LUT R28, R43, 0xffffe000, RZ, 0xc0, !PT ;  /* 0xffffe0002b1c7812 */ /* 0x000fe400078ec0ff */
[----:B------:R-:W-:Y:S02]  /*bcd0*/  LOP3.LUT R81, R81, 0xfefffff8, RZ, 0xc0, !PT ;  /* 0xfefffff851517812 */ /* 0x000fe400078ec0ff */
[----:B------:R-:W-:Y:S02]  /*bce0*/  LOP3.LUT R29, R32, 0xffffe000, RZ, 0xc0, !PT ;  /* 0xffffe000201d7812 */ /* 0x000fe400078ec0ff */
[----:B------:R-:W-:Y:S01]  /*bcf0*/  LOP3.LUT R30, R33, 0xffffe000, RZ, 0xc0, !PT ;  /* 0xffffe000211e7812 */ /* 0x000fe200078ec0ff */
[----:B-1----:R1:W-:Y:S01]  /*bd00*/  SYNCS.ARRIVE.TRANS64.RED.A1T0 RZ, [R81+URZ], RZ ;  /* 0x000000ff51ff79a7 */ /* 0x0023e200081004ff */
[----:B------:R-:W-:Y:S02]  /*bd10*/  LOP3.LUT R31, R34, 0xffffe000, RZ, 0xc0, !PT ;  /* 0xffffe000221f7812 */ /* 0x000fe400078ec0ff */
[----:B------:R-:W-:Y:S02]  /*bd20*/  LOP3.LUT R32, R35, 0xffffe000, RZ, 0xc0, !PT ;  /* 0xffffe00023207812 */ /* 0x000fe400078ec0ff */
[----:B------:R-:W-:Y:S02]  /*bd30*/  LOP3.LUT R33, R36, 0xffffe000, RZ, 0xc0, !PT ;  /* 0xffffe00024217812 */ /* 0x000fe400078ec0ff */
[----:B------:R-:W-:Y:S02]  /*bd40*/  LOP3.LUT R34, R37, 0xffffe000, RZ, 0xc0, !PT ;  /* 0xffffe00025227812 */ /* 0x000fe400078ec0ff */
[----:B------:R-:W-:Y:S02]  /*bd50*/  LOP3.LUT R35, R38, 0xffffe000, RZ, 0xc0, !PT ;  /* 0xffffe00026237812 */ /* 0x000fe400078ec0ff */
[----:B------:R-:W-:Y:S01]  /*bd60*/  LOP3.LUT R36, R39, 0xffffe000, RZ, 0xc0, !PT ;  /* 0xffffe00027247812 */ /* 0x000fe200078ec0ff */
[C---:B------:R-:W-:Y:S01]  /*bd70*/  FMUL R4, R24.reuse, R4 ;  /* 0x0000000418047220 */ /* 0x040fe20000400000 */
[C---:B------:R-:W-:Y:S01]  /*bd80*/  FMUL R5, R24.reuse, R5 ;  /* 0x0000000518057220 */ /* 0x040fe20000400000 */
[C---:B------:R-:W-:Y:S01]  /*bd90*/  FMUL R6, R24.reuse, R6 ;  /* 0x0000000618067220 */ /* 0x040fe20000400000 */
[C---:B------:R-:W-:Y:S01]  /*bda0*/  FMUL R7, R24.reuse, R7 ;  /* 0x0000000718077220 */ /* 0x040fe20000400000 */
[C---:B------:R-:W-:Y:S01]  /*bdb0*/  FFMA R4, R27.reuse, R0, R4 ;  /* 0x000000001b047223 */ /* 0x040fe20000000004 */
[C---:B------:R-:W-:Y:S01]  /*bdc0*/  FFMA R5, R27.reuse, R2, R5 ;  /* 0x000000021b057223 */ /* 0x040fe20000000005 */
[C---:B------:R-:W-:Y:S01]  /*bdd0*/  FFMA R6, R27.reuse, R3, R6 ;  /* 0x000000031b067223 */ /* 0x040fe20000000006 */
[C---:B------:R-:W-:Y:S01]  /*bde0*/  FFMA R7, R27.reuse, R20, R7 ;  /* 0x000000141b077223 */ /* 0x040fe20000000007 */
[C---:B------:R-:W-:Y:S01]  /*bdf0*/  FMUL R8, R24.reuse, R8 ;  /* 0x0000000818087220 */ /* 0x040fe20000400000 */
[C---:B------:R-:W-:Y:S01]  /*be00*/  FMUL R9, R24.reuse, R9 ;  /* 0x0000000918097220 */ /* 0x040fe20000400000 */
[C---:B------:R-:W-:Y:S01]  /*be10*/  FMUL R10, R24.reuse, R10 ;  /* 0x0000000a180a7220 */ /* 0x040fe20000400000 */
[C---:B------:R-:W-:Y:S01]  /*be20*/  FMUL R11, R24.reuse, R11 ;  /* 0x0000000b180b7220 */ /* 0x040fe20000400000 */
[----:B------:R-:W-:Y:S01]  /*be30*/  F2FP.TF32.F32.PACK_B R4, R4 ;  /* 0x00000004ff04723e */ /* 0x000fe200024050ff */
[C---:B------:R-:W-:Y:S01]  /*be40*/  FFMA R8, R27.reuse, R21, R8 ;  /* 0x000000151b087223 */ /* 0x040fe20000000008 */
[----:B------:R-:W-:Y:S01]  /*be50*/  F2FP.TF32.F32.PACK_B R5, R5 ;  /* 0x00000005ff05723e */ /* 0x000fe200024050ff */
[C---:B------:R-:W-:Y:S01]  /*be60*/  FFMA R9, R27.reuse, R25, R9 ;  /* 0x000000191b097223 */ /* 0x040fe20000000009 */
[----:B------:R-:W-:Y:S01]  /*be70*/  F2FP.TF32.F32.PACK_B R6, R6 ;  /* 0x00000006ff06723e */ /* 0x000fe200024050ff */
[C---:B------:R-:W-:Y:S01]  /*be80*/  FFMA R10, R27.reuse, R26, R10 ;  /* 0x0000001a1b0a7223 */ /* 0x040fe2000000000a */
[----:B------:R-:W-:Y:S01]  /*be90*/  F2FP.TF32.F32.PACK_B R7, R7 ;  /* 0x00000007ff07723e */ /* 0x000fe200024050ff */
[C---:B------:R-:W-:Y:S01]  /*bea0*/  FFMA R11, R27.reuse, R28, R11 ;  /* 0x0000001c1b0b7223 */ /* 0x040fe2000000000b */
[C---:B------:R-:W-:Y:S01]  /*beb0*/  FMUL R12, R24.reuse, R12 ;  /* 0x0000000c180c7220 */ /* 0x040fe20000400000 */
[----:B------:R-:W-:Y:S01]  /*bec0*/  F2FP.TF32.F32.PACK_B R8, R8 ;  /* 0x00000008ff08723e */ /* 0x000fe200024050ff */
[C---:B------:R-:W-:Y:S01]  /*bed0*/  FMUL R13, R24.reuse, R13 ;  /* 0x0000000d180d7220 */ /* 0x040fe20000400000 */
[----:B------:R1:W-:Y:S01]  /*bee0*/  STS.128 [R55+0x6000], R4 ;  /* 0x0060000437007388 */ /* 0x0003e20000000c00 */
        /* <DEDUP_REMOVED lines=8> */
[C---:B------:R-:W-:Y:S01]  /*bf70*/  FFMA R15, R27.reuse, R32, R15 ;  /* 0x000000201b0f7223 */ /* 0x040fe2000000000f */
[C---:B------:R-:W-:Y:S01]  /*bf80*/  FMUL R16, R24.reuse, R16 ;  /* 0x0000001018107220 */ /* 0x040fe20000400000 */
[----:B------:R-:W-:Y:S01]  /*bf90*/  F2FP.TF32.F32.PACK_B R12, R12 ;  /* 0x0000000cff0c723e */ /* 0x000fe200024050ff */
[----:B------:R1:W-:Y:S01]  /*bfa0*/  STS.128 [R71+0x6010], R8 ;  /* 0x0060100847007388 */ /* 0x0003e20000000c00 */
[C---:B------:R-:W-:Y:S01]  /*bfb0*/  FMUL R17, R24.reuse, R17 ;  /* 0x0000001118117220 */ /* 0x040fe20000400000 */
[C---:B------:R-:W-:Y:S01]  /*bfc0*/  FMUL R18, R24.reuse, R18 ;  /* 0x0000001218127220 */ /* 0x040fe20000400000 */
[----:B------:R-:W-:Y:S01]  /*bfd0*/  FMUL R19, R24, R19 ;  /* 0x0000001318137220 */ /* 0x000fe20000400000 */
[----:B------:R-:W-:Y:S01]  /*bfe0*/  F2FP.TF32.F32.PACK_B R13, R13 ;  /* 0x0000000dff0d723e */ /* 0x000fe200024050ff */
[C---:B------:R-:W-:Y:S01]  /*bff0*/  FFMA R16, R27.reuse, R33, R16 ;  /* 0x000000211b107223 */ /* 0x040fe20000000010 */
[----:B------:R-:W-:Y:S01]  /*c000*/  F2FP.TF32.F32.PACK_B R14, R14 ;  /* 0x0000000eff0e723e */ /* 0x000fe200024050ff */
[C---:B------:R-:W-:Y:S01]  /*c010*/  FFMA R17, R27.reuse, R34, R17 ;  /* 0x000000221b117223 */ /* 0x040fe20000000011 */
[----:B------:R-:W-:Y:S01]  /*c020*/  F2FP.TF32.F32.PACK_B R15, R15 ;  /* 0x0000000fff0f723e */ /* 0x000fe200024050ff */
[C---:B------:R-:W-:Y:S01]  /*c030*/  FFMA R18, R27.reuse, R35, R18 ;  /* 0x000000231b127223 */ /* 0x040fe20000000012 */
[----:B------:R-:W-:Y:S01]  /*c040*/  FFMA R19, R27, R36, R19 ;  /* 0x000000241b137223 */ /* 0x000fe20000000013 */
[----:B------:R-:W-:Y:S02]  /*c050*/  F2FP.TF32.F32.PACK_B R16, R16 ;  /* 0x00000010ff10723e */ /* 0x000fe400024050ff */
[----:B------:R1:W-:Y:S01]  /*c060*/  STS.128 [R70+0x6020], R12 ;  /* 0x0060200c46007388 */ /* 0x0003e20000000c00 */
[----:B------:R-:W-:Y:S02]  /*c070*/  F2FP.TF32.F32.PACK_B R17, R17 ;  /* 0x00000011ff11723e */ /* 0x000fe400024050ff */
        /* <DEDUP_REMOVED lines=23> */
.L_x_175:
[----:B------:R-:W-:Y:S05]  /*c1f0*/  BSYNC.RECONVERGENT B0 ;  /* 0x0000000000007941 */ /* 0x000fea0003800200 */
.L_x_174:
[----:B------:R-:W-:Y:S01]  /*c200*/  BAR.SYNC.DEFER_BLOCKING 0x1, 0x80 ;  /* 0x0042000000007b1d */ /* 0x000fe20000010000 */
[----:B------:R-:W-:Y:S01]  /*c210*/  UISETP.NE.AND UP0, UPT, UR54, -0x8, UPT ;  /* 0xfffffff83600788c */ /* 0x000fe2000bf05270 */
[----:B------:R-:W-:Y:S08]  /*c220*/  IADD3 R22, PT, PT, R22, 0x1, RZ ;  /* 0x0000000116167810 */ /* 0x000ff00007ffe0ff */
[----:B------:R-:W-:Y:S05]  /*c230*/  BRA.U !UP0, `(.L_x_176) ;  /* 0x0000000108247547 */ /* 0x000fea000b800000 */
[----:B------:R-:W-:Y:S01]  /*c240*/  ISETP.NE.AND P0, PT, R79, RZ, PT ;  /* 0x000000ff4f00720c */ /* 0x000fe20003f05270 */
[----:B------:R-:W-:Y:S01]  /*c250*/  IMAD.U32 R0, RZ, RZ, UR51 ;  /* 0x00000033ff007e24 */ /* 0x000fe2000f8e00ff */
[----:B------:R-:W-:Y:S04]  /*c260*/  UIADD3 UR4, UPT, UPT, UR51, 0x1, URZ ;  /* 0x0000000133047890 */ /* 0x000fe8000fffe0ff */
[----:B------:R-:W-:Y:S04]  /*c270*/  UISETP.NE.AND UP0, UPT, UR4, 0x4, UPT ;  /* 0x000000040400788c */ /* 0x000fe8000bf05270 */
[----:B------:R-:W-:Y:S03]  /*c280*/  USEL UR51, UR4, URZ, UP0 ;  /* 0x000000ff04337287 */ /* 0x000fe60008000000 */
[----:B------:R-:W-:Y:S05]  /*c290*/  @P0 LEA R0, R0, UR50, 0x3 ;  /* 0x0000003200000c11 */ /* 0x000fea000f8e18ff */
[----:B------:R-:W-:Y:S05]  /*c2a0*/  @P0 VIADD R0, R0, 0xa0 ;  /* 0x000000a000000836 */ /* 0x000fea0000000000 */
[----:B------:R-:W-:Y:S04]  /*c2b0*/  @P0 PRMT R0, R85, 0x654, R0 ;  /* 0x0000065455000816 */ /* 0x000fe80000000000 */
[----:B------:R3:W-:Y:S03]  /*c2c0*/  @P0 SYNCS.ARRIVE.TRANS64.RED.A1T0 RZ, [R0+URZ], RZ ;  /* 0x000000ff00ff09a7 */ /* 0x0007e600081004ff */
.L_x_176:
[----:B------:R-:W-:Y:S01]  /*c2d0*/  R2UR UR6, R78 ;  /* 0x000000004e0672ca */ /* 0x000fe200000e0000 */
[----:B------:R-:W-:Y:S01]  /*c2e0*/  UIADD3 UR54, UPT, UPT, UR54, 0x8, URZ ;  /* 0x0000000836367890 */ /* 0x000fe2000fffe0ff */
[----:B------:R-:W-:Y:S02]  /*c2f0*/  R2UR UR5, R67 ;  /* 0x00000000430572ca */ /* 0x000fe400000e0000 */
[----:B------:R-:W-:Y:S02]  /*c300*/  R2UR UR4, R68 ;  /* 0x00000000440472ca */ /* 0x000fe400000e0000 */
[----:B------:R-:W-:Y:S02]  /*c310*/  R2UR UR53, R72 ;  /* 0x00000000483572ca */ /* 0x000fe400000e0000 */
[C---:B------:R-:W-:Y:S02]  /*c320*/  ISETP.NE.AND P0, PT, R22.reuse, 0x2, PT ;  /* 0x000000021600780c */ /* 0x040fe40003f05270 */
[----:B------:R-:W-:Y:S02]  /*c330*/  LOP3.LUT R53, R53, 0x1, RZ, 0x3c, !PT ;  /* 0x0000000135357812 */ /* 0x000fe400078e3cff */
[----:B---3--:R-:W-:Y:S01]  /*c340*/  SEL R0, RZ, 0x1, P0 ;  /* 0x00000001ff007807 */ /* 0x008fe20000000000 */
[----:B------:R-:W-:Y:S01]  /*c350*/  UISETP.NE.AND UP0, UPT, UR6, URZ, UPT ;  /* 0x000000ff0600728c */ /* 0x000fe2000bf05270 */
[----:B------:R-:W-:Y:S01]  /*c360*/  SEL R22, R22, RZ, P0 ;  /* 0x000000ff16167207 */ /* 0x000fe20000000000 */
[----:B------:R-:W-:Y:S01]  /*c370*/  UIADD3 UR20, UPT, UPT, UR36, UR5, URZ ;  /* 0x0000000524147290 */ /* 0x000fe2000fffe0ff */
[----:B------:R-:W-:Y:S01]  /*c380*/  LOP3.LUT R54, R54, R0, RZ, 0x3c, !PT ;  /* 0x0000000036367212 */ /* 0x000fe200078e3cff */
[----:B------:R-:W-:Y:S05]  /*c390*/  UIADD3 UR52, UPT, UPT, UR37, UR4, URZ ;  /* 0x0000000425347290 */ /* 0x000fea000fffe0ff */
[----:B------:R-:W-:Y:S07]  /*c3a0*/  BRA.U UP0, `(.L_x_177) ;  /* 0xffffffa100847547 */ /* 0x000fee000b83ffff */
[----:B------:R-:W-:-:S13]  /*c3b0*/  R2UR UR4, R69 ;  /* 0x00000000450472ca */ /* 0x000fda00000e0000 */
[----:B------:R-:W-:-:S09]  /*c3c0*/  UISETP.NE.AND UP0, UPT, UR4, URZ, UPT ;  /* 0x000000ff0400728c */ /* 0x000fd2000bf05270 */
[----:B------:R-:W-:Y:S05]  /*c3d0*/  BRA.U !UP0, `(.L_x_178) ;  /* 0x0000000108487547 */ /* 0x000fea000b800000 */
[----:B------:R-:W3:Y:S02]  /*c3e0*/  LDCU.64 UR4, c[0x0][0x990] ;  /* 0x00013200ff0477ac */ /* 0x000ee40008000a00 */
[----:B---3--:R-:W-:-:S04]  /*c3f0*/  UISETP.NE.U32.AND UP0, UPT, UR4, URZ, UPT ;  /* 0x000000ff0400728c */ /* 0x008fc8000bf05070 */
[----:B------:R-:W-:-:S09]  /*c400*/  UISETP.NE.AND.EX UP0, UPT, UR5, URZ, UPT, UP0 ;  /* 0x000000ff0500728c */ /* 0x000fd2000bf05300 */
[----:B------:R-:W-:Y:S05]  /*c410*/  BRA.U UP0, `(.L_x_179) ;  /* 0x00000001000c7547 */ /* 0x000fea000b800000 */
[----:B------:R-:W-:-:S13]  /*c420*/  FSETP.NEU.AND P0, PT, R27, RZ, PT ;  /* 0x000000ff1b00720b */ /* 0x000fda0003f0d000 */
[----:B------:R-:W-:Y:S05]  /*c430*/  @!P0 EXIT ;  /* 0x000000000000894d */ /* 0x000fea0003800000 */
[----:B------:R-:W-:Y:S05]  /*c440*/  BRA `(.L_x_178) ;  /* 0x00000000002c7947 */ /* 0x000fea0003800000 */
.L_x_179:
[----:B------:R-:W-:Y:S01]  /*c450*/  ISETP.NE.AND P0, PT, R77, RZ, PT ;  /* 0x000000ff4d00720c */ /* 0x000fe20003f05270 */
[----:B------:R-:W-:-:S12]  /*c460*/  BSSY.RECONVERGENT B0, `(.L_x_178) ;  /* 0x0000009000007945 */ /* 0x000fd80003800200 */
[----:B------:R-:W-:Y:S05]  /*c470*/  @P0 BRA `(.L_x_180) ;  /* 0x0000000000140947 */ /* 0x000fea0003800000 */
[----:B------:R-:W3:Y:S02]  /*c480*/  LDCU.64 UR4, c[0x0][0x988] ;  /* 0x00013100ff0477ac */ /* 0x000ee40008000a00 */
[----:B---3--:R-:W-:-:S04]  /*c490*/  ISETP.NE.U32.AND P0, PT, RZ, UR4, PT ;  /* 0x00000004ff007c0c */ /* 0x008fc8000bf05070 */
[----:B------:R-:W-:-:S13]  /*c4a0*/  ISETP.NE.AND.EX P0, PT, RZ, UR5, PT, P0 ;  /* 0x00000005ff007c0c */ /* 0x000fda000bf05300 */
[----:B------:R-:W-:Y:S05]  /*c4b0*/  @!P0 EXIT ;  /* 0x000000000000894d */ /* 0x000fea0003800000 */
[----:B------:R-:W-:Y:S05]  /*c4c0*/  BRA `(.L_x_181) ;  /* 0x0000000000087947 */ /* 0x000fea0003800000 */
.L_x_180:
[----:B------:R-:W-:-:S13]  /*c4d0*/  FSETP.NEU.AND P0, PT, R27, RZ, PT ;  /* 0x000000ff1b00720b */ /* 0x000fda0003f0d000 */
[----:B------:R-:W-:Y:S05]  /*c4e0*/  @!P0 EXIT ;  /* 0x000000000000894d */ /* 0x000fea0003800000 */
.L_x_181:
[----:B------:R-:W-:Y:S05]  /*c4f0*/  BSYNC.RECONVERGENT B0 ;  /* 0x0000000000007941 */ /* 0x000fea0003800200 */
.L_x_178:
[----:B------:R-:W3:Y:S01]  /*c500*/  S2UR UR5, SR_CgaCtaId ;  /* 0x00000000000579c3 */ /* 0x000ee20000008800 */
[----:B------:R-:W-:Y:S01]  /*c510*/  ULEA UR4, UR51, UR50, 0x3 ;  /* 0x0000003233047291 */ /* 0x000fe2000f8e18ff */
[----:B------:R-:W-:-:S04]  /*c520*/  DEPBAR.LE SB0, 0x0 ;  /* 0x000080000000791a */ /* 0x000fc80000000000 */
[----:B------:R-:W-:-:S04]  /*c530*/  UIADD3 UR4, UPT, UPT, UR4, 0xa0, URZ ;  /* 0x000000a004047890 */ /* 0x000fc8000fffe0ff */
[----:B---3--:R-:W-:-:S09]  /*c540*/  UPRMT UR4, UR5, 0x654, UR4 ;  /* 0x0000065405047896 */ /* 0x008fd20008000004 */
[----:B------:R-:W-:Y:S01]  /*c550*/  SYNCS.ARRIVE.TRANS64.RED.A1T0 RZ, [UR4], RZ ;  /* 0x000000ffffff79a7 */ /* 0x000fe20008100404 */
[----:B------:R-:W-:Y:S05]  /*c560*/  EXIT ;  /* 0x000000000000794d */ /* 0x000fea0003800000 */
.L_x_24:
[----:B------:R-:W-:Y:S07]  /*c570*/  MOV R0, UR9 ;  /* 0x0000000900007c02 */ /* 0x000fee0008000f00 */
.L_x_182:
[----:B--2---:R2:W3:Y:S02]  /*c580*/  SYNCS.PHASECHK.TRANS64.TRYWAIT P0, [R0+URZ+0x40], R4 ;  /* 0x00004004000075a7 */ /* 0x0044e400080011ff */
[----:B---3--:R-:W-:Y:S05]  /*c590*/  @!P0 NANOSLEEP.SYNCS 0x989680 ;  /* 0x009896800000895d */ /* 0x008fea0003900000 */
[----:B------:R-:W3:Y:S02]  /*c5a0*/  @!P0 SYNCS.PHASECHK.TRANS64 P0, [R0+URZ+0x40], R4 ;  /* 0x00004004000085a7 */ /* 0x000ee400080010ff */
[----:B---3--:R-:W-:Y:S05]  /*c5b0*/  @!P0 BRA `(.L_x_182) ;  /* 0xfffffffc00f08947 */ /* 0x008fea000383ffff */
[----:B------:R-:W-:Y:S05]  /*c5c0*/  BRA `(.L_x_23) ;  /* 0xffffff5400a87947 */ /* 0x000fea000383ffff */
.L_x_31:
[----:B------:R-:W-:Y:S07]  /*c5d0*/  MOV R0, UR9 ;  /* 0x0000000900007c02 */ /* 0x000fee0008000f00 */
.L_x_183:
[----:B-1----:R1:W2:Y:S02]  /*c5e0*/  SYNCS.PHASECHK.TRANS64.TRYWAIT P0, [R0+URZ+0x40], R4 ;  /* 0x00004004000075a7 */ /* 0x0022a400080011ff */
[----:B--2---:R-:W-:Y:S05]  /*c5f0*/  @!P0 NANOSLEEP.SYNCS 0x989680 ;  /* 0x009896800000895d */ /* 0x004fea0003900000 */
[----:B------:R-:W2:Y:S02]  /*c600*/  @!P0 SYNCS.PHASECHK.TRANS64 P0, [R0+URZ+0x40], R4 ;  /* 0x00004004000085a7 */ /* 0x000ea400080010ff */
[----:B--2---:R-:W-:Y:S05]  /*c610*/  @!P0 BRA `(.L_x_183) ;  /* 0xfffffffc00f08947 */ /* 0x004fea000383ffff */
[----:B------:R-:W-:Y:S05]  /*c620*/  BRA `(.L_x_30) ;  /* 0xffffff5c004c7947 */ /* 0x000fea000383ffff */
.L_x_36:
[----:B-1----:R-:W-:-:S07]  /*c630*/  MOV R0, UR30 ;  /* 0x0000001e00007c02 */ /* 0x002fce0008000f00 */
.L_x_184:
[----:B-1----:R1:W2:Y:S02]  /*c640*/  SYNCS.PHASECHK.TRANS64.TRYWAIT P0, [R0+URZ+0xd0], R3 ;  /* 0x0000d003000075a7 */ /* 0x0022a400080011ff */
[----:B--2---:R-:W-:Y:S05]  /*c650*/  @!P0 NANOSLEEP.SYNCS 0x989680 ;  /* 0x009896800000895d */ /* 0x004fea0003900000 */
[----:B------:R-:W2:Y:S02]  /*c660*/  @!P0 SYNCS.PHASECHK.TRANS64 P0, [R0+URZ+0xd0], R3 ;  /* 0x0000d003000085a7 */ /* 0x000ea400080010ff */
[----:B--2---:R-:W-:Y:S05]  /*c670*/  @!P0 BRA `(.L_x_184) ;  /* 0xfffffffc00f08947 */ /* 0x004fea000383ffff */
[----:B------:R-:W-:Y:S05]  /*c680*/  BRA `(.L_x_185) ;  /* 0xffffff6000307947 */ /* 0x000fea000383ffff */
.L_x_40:
[----:B------:R-:W-:-:S07]  /*c690*/  MOV R0, UR4 ;  /* 0x0000000400007c02 */ /* 0x000fce0008000f00 */
.L_x_186:
[----:B-1----:R1:W2:Y:S02]  /*c6a0*/  SYNCS.PHASECHK.TRANS64.TRYWAIT P0, [R0+URZ], R2 ;  /* 0x00000002000075a7 */ /* 0x0022a400080011ff */
[----:B--2---:R-:W-:Y:S05]  /*c6b0*/  @!P0 NANOSLEEP.SYNCS 0x989680 ;  /* 0x009896800000895d */ /* 0x004fea0003900000 */
[----:B------:R-:W2:Y:S02]  /*c6c0*/  @!P0 SYNCS.PHASECHK.TRANS64 P0, [R0+URZ], R2 ;  /* 0x00000002000085a7 */ /* 0x000ea400080010ff */
[----:B--2---:R-:W-:Y:S05]  /*c6d0*/  @!P0 BRA `(.L_x_186) ;  /* 0xfffffffc00f08947 */ /* 0x004fea000383ffff */
[----:B------:R-:W-:Y:S05]  /*c6e0*/  BRA `(.L_x_187) ;  /* 0xffffff6400c87947 */ /* 0x000fea000383ffff */
.L_x_41:
[----:B------:R-:W-:-:S07]  /*c6f0*/  MOV R0, UR5 ;  /* 0x0000000500007c02 */ /* 0x000fce0008000f00 */
.L_x_188:
[----:B-1----:R1:W2:Y:S02]  /*c700*/  SYNCS.PHASECHK.TRANS64.TRYWAIT P0, [R0+URZ], R2 ;  /* 0x00000002000075a7 */ /* 0x0022a400080011ff */
[----:B--2---:R-:W-:Y:S05]  /*c710*/  @!P0 NANOSLEEP.SYNCS 0x989680 ;  /* 0x009896800000895d */ /* 0x004fea0003900000 */
[----:B------:R-:W2:Y:S02]  /*c720*/  @!P0 SYNCS.PHASECHK.TRANS64 P0, [R0+URZ], R2 ;  /* 0x00000002000085a7 */ /* 0x000ea400080010ff */
[----:B--2---:R-:W-:Y:S05]  /*c730*/  @!P0 BRA `(.L_x_188) ;  /* 0xfffffffc00f08947 */ /* 0x004fea000383ffff */
[----:B------:R-:W-:Y:S05]  /*c740*/  BRA `(.L_x_189) ;  /* 0xffffff6400d87947 */ /* 0x000fea000383ffff */
.L_x_42:
[----:B------:R-:W-:-:S07]  /*c750*/  MOV R0, UR5 ;  /* 0x0000000500007c02 */ /* 0x000fce0008000f00 */
.L_x_190:
[----:B-1----:R1:W2:Y:S02]  /*c760*/  SYNCS.PHASECHK.TRANS64.TRYWAIT P0, [R0+URZ], R2 ;  /* 0x00000002000075a7 */ /* 0x0022a400080011ff */
[----:B--2---:R-:W-:Y:S05]  /*c770*/  @!P0 NANOSLEEP.SYNCS 0x989680 ;  /* 0x009896800000895d */ /* 0x004fea0003900000 */
[----:B------:R-:W2:Y:S02]  /*c780*/  @!P0 SYNCS.PHASECHK.TRANS64 P0, [R0+URZ], R2 ;  /* 0x00000002000085a7 */ /* 0x000ea400080010ff */
[----:B--2---:R-:W-:Y:S05]  /*c790*/  @!P0 BRA `(.L_x_190) ;  /* 0xfffffffc00f08947 */ /* 0x004fea000383ffff */
[----:B------:R-:W-:Y:S05]  /*c7a0*/  BRA `(.L_x_191) ;  /* 0xffffff6400e87947 */ /* 0x000fea000383ffff */
.L_x_43:
[----:B------:R-:W-:-:S07]  /*c7b0*/  MOV R0, UR5 ;  /* 0x0000000500007c02 */ /* 0x000fce0008000f00 */
.L_x_192:
[----:B-1----:R1:W2:Y:S02]  /*c7c0*/  SYNCS.PHASECHK.TRANS64.TRYWAIT P0, [R0+URZ], R2 ;  /* 0x00000002000075a7 */ /* 0x0022a400080011ff */
[----:B--2---:R-:W-:Y:S05]  /*c7d0*/  @!P0 NANOSLEEP.SYNCS 0x989680 ;  /* 0x009896800000895d */ /* 0x004fea0003900000 */
[----:B------:R-:W2:Y:S02]  /*c7e0*/  @!P0 SYNCS.PHASECHK.TRANS64 P0, [R0+URZ], R2 ;  /* 0x00000002000085a7 */ /* 0x000ea400080010ff */
[----:B--2---:R-:W-:Y:S05]  /*c7f0*/  @!P0 BRA `(.L_x_192) ;  /* 0xfffffffc00f08947 */ /* 0x004fea000383ffff */
[----:B------:R-:W-:Y:S05]  /*c800*/  BRA `(.L_x_193) ;  /* 0xffffff6400f87947 */ /* 0x000fea000383ffff */
.L_x_44:
[----:B------:R-:W-:-:S07]  /*c810*/  MOV R0, UR5 ;  /* 0x0000000500007c02 */ /* 0x000fce0008000f00 */
.L_x_194:
[----:B-1----:R1:W2:Y:S02]  /*c820*/  SYNCS.PHASECHK.TRANS64.TRYWAIT P0, [R0+URZ], R2 ;  /* 0x00000002000075a7 */ /* 0x0022a400080011ff */
[----:B--2---:R-:W-:Y:S05]  /*c830*/  @!P0 NANOSLEEP.SYNCS 0x989680 ;  /* 0x009896800000895d */ /* 0x004fea0003900000 */
[----:B------:R-:W2:Y:S02]  /*c840*/  @!P0 SYNCS.PHASECHK.TRANS64 P0, [R0+URZ], R2 ;  /* 0x00000002000085a7 */ /* 0x000ea400080010ff */
[----:B--2---:R-:W-:Y:S05]  /*c850*/  @!P0 BRA `(.L_x_194) ;  /* 0xfffffffc00f08947 */ /* 0x004fea000383ffff */
[----:B------:R-:W-:Y:S05]  /*c860*/  BRA `(.L_x_195) ;  /* 0xffffff6800087947 */ /* 0x000fea000383ffff */
.L_x_45:
[----:B------:R-:W-:-:S07]  /*c870*/  MOV R0, UR5 ;  /* 0x0000000500007c02 */ /* 0x000fce0008000f00 */
.L_x_196:
[----:B-1----:R1:W2:Y:S02]  /*c880*/  SYNCS.PHASECHK.TRANS64.TRYWAIT P0, [R0+URZ], R2 ;  /* 0x00000002000075a7 */ /* 0x0022a400080011ff */
[----:B--2---:R-:W-:Y:S05]  /*c890*/  @!P0 NANOSLEEP.SYNCS 0x989680 ;  /* 0x009896800000895d */ /* 0x004fea0003900000 */
[----:B------:R-:W2:Y:S02]  /*c8a0*/  @!P0 SYNCS.PHASECHK.TRANS64 P0, [R0+URZ], R2 ;  /* 0x00000002000085a7 */ /* 0x000ea400080010ff */
[----:B--2---:R-:W-:Y:S05]  /*c8b0*/  @!P0 BRA `(.L_x_196) ;  /* 0xfffffffc00f08947 */ /* 0x004fea000383ffff */
[----:B------:R-:W-:Y:S05]  /*c8c0*/  BRA `(.L_x_197) ;  /* 0xffffff6800187947 */ /* 0x000fea000383ffff */
.L_x_46:
[----:B------:R-:W-:-:S07]  /*c8d0*/  MOV R0, UR5 ;  /* 0x0000000500007c02 */ /* 0x000fce0008000f00 */
.L_x_198:
[----:B-1----:R1:W2:Y:S02]  /*c8e0*/  SYNCS.PHASECHK.TRANS64.TRYWAIT P0, [R0+URZ], R2 ;  /* 0x00000002000075a7 */ /* 0x0022a400080011ff */
[----:B--2---:R-:W-:Y:S05]  /*c8f0*/  @!P0 NANOSLEEP.SYNCS 0x989680 ;  /* 0x009896800000895d */ /* 0x004fea0003900000 */
[----:B------:R-:W2:Y:S02]  /*c900*/  @!P0 SYNCS.PHASECHK.TRANS64 P0, [R0+URZ], R2 ;  /* 0x00000002000085a7 */ /* 0x000ea400080010ff */
[----:B--2---:R-:W-:Y:S05]  /*c910*/  @!P0 BRA `(.L_x_198) ;  /* 0xfffffffc00f08947 */ /* 0x004fea000383ffff */
[----:B------:R-:W-:Y:S05]  /*c920*/  BRA `(.L_x_199) ;  /* 0xffffff6800287947 */ /* 0x000fea000383ffff */
.L_x_49:
[----:B------:R-:W-:-:S07]  /*c930*/  MOV R4, UR4 ;  /* 0x0000000400047c02 */ /* 0x000fce0008000f00 */
.L_x_200:
[----:B--2---:R2:W3:Y:S02]  /*c940*/  SYNCS.PHASECHK.TRANS64.TRYWAIT P1, [R4+URZ+0xd8], R6 ;  /* 0x0000d806040075a7 */ /* 0x0044e400080211ff */
[----:B---3--:R-:W-:Y:S05]  /*c950*/  @!P1 NANOSLEEP.SYNCS 0x989680 ;  /* 0x009896800000995d */ /* 0x008fea0003900000 */
[----:B------:R-:W3:Y:S02]  /*c960*/  @!P1 SYNCS.PHASECHK.TRANS64 P1, [R4+URZ+0xd8], R6 ;  /* 0x0000d806040095a7 */ /* 0x000ee400080210ff */
[----:B---3--:R-:W-:Y:S05]  /*c970*/  @!P1 BRA `(.L_x_200) ;  /* 0xfffffffc00f09947 */ /* 0x008fea000383ffff */
[----:B------:R-:W-:Y:S05]  /*c980*/  BRA `(.L_x_201) ;  /* 0xffffff6800987947 */ /* 0x000fea000383ffff */
.L_x_50:
[----:B--2---:R-:W-:-:S07]  /*c990*/  MOV R4, UR4 ;  /* 0x0000000400047c02 */ /* 0x004fce0008000f00 */
.L_x_202:
[----:B--2---:R2:W3:Y:S02]  /*c9a0*/  SYNCS.PHASECHK.TRANS64.TRYWAIT P1, [R4+URZ+0xd0], R5 ;  /* 0x0000d005040075a7 */ /* 0x0044e400080211ff */
[----:B---3--:R-:W-:Y:S05]  /*c9b0*/  @!P1 NANOSLEEP.SYNCS 0x989680 ;  /* 0x009896800000995d */ /* 0x008fea0003900000 */
[----:B------:R-:W3:Y:S02]  /*c9c0*/  @!P1 SYNCS.PHASECHK.TRANS64 P1, [R4+URZ+0xd0], R5 ;  /* 0x0000d005040095a7 */ /* 0x000ee400080210ff */
[----:B---3--:R-:W-:Y:S05]  /*c9d0*/  @!P1 BRA `(.L_x_202) ;  /* 0xfffffffc00f09947 */ /* 0x008fea000383ffff */
[----:B------:R-:W-:Y:S05]  /*c9e0*/  BRA `(.L_x_203) ;  /* 0xffffff6800a07947 */ /* 0x000fea000383ffff */
.L_x_60:
[----:B--2---:R-:W-:-:S04]  /*c9f0*/  MOV R5, UR5 ;  /* 0x0000000500057c02 */ /* 0x004fc80008000f00 */
[----:B------:R2:W3:Y:S03]  /*ca00*/  SYNCS.PHASECHK.TRANS64.TRYWAIT P0, [R5+URZ+0x8], R6 ;  /* 0x00000806050075a7 */ /* 0x0004e600080011ff */
[----:B---3--:R-:W-:Y:S05]  /*ca10*/  @!P0 NANOSLEEP.SYNCS 0x989680 ;  /* 0x009896800000895d */ /* 0x008fea0003900000 */
[----:B------:R-:W3:Y:S02]  /*ca20*/  @!P0 SYNCS.PHASECHK.TRANS64 P0, [R5+URZ+0x8], R6 ;  /* 0x00000806050085a7 */ /* 0x000ee400080010ff */
[----:B---3--:R-:W-:Y:S05]  /*ca30*/  @!P0 BRA `(.L_x_60) ;  /* 0xfffffffc00ec8947 */ /* 0x008fea000383ffff */
[----:B------:R-:W-:Y:S05]  /*ca40*/  BRA `(.L_x_59) ;  /* 0xffffff6c006c7947 */ /* 0x000fea000383ffff */
.L_x_62:
[----:B------:R-:W-:Y:S01]  /*ca50*/  BSSY B0, `(.L_x_204) ;  /* 0x0000006000007945 */ /* 0x000fe20003800000 */
[----:B------:R-:W-:-:S07]  /*ca60*/  MOV R15, 0xffffffff ;  /* 0xffffffff000f7802 */ /* 0x000fce0000000f00 */
[----:B-12--5:R-:W-:Y:S05]  /*ca70*/  WARPSYNC.COLLECTIVE R15, `(.L_x_205) ;  /* 0x000000000f0c7348 */ /* 0x026fea0003c00000 */
[----:B------:R-:W-:Y:S02]  /*ca80*/  ELECT P6, UR79, PT ;  /* 0x00000000004f782f */ /* 0x000fe400038c0000 */
[----:B------:R-:W-:Y:S01]  /*ca90*/  MOV R14, UR79 ;  /* 0x0000004f000e7c02 */ /* 0x000fe20008000f00 */
[----:B-12--5:R-:W-:Y:S10]  /*caa0*/  ENDCOLLECTIVE ;  /* 0x000000000000791b */ /* 0x026ff40003800000 */
.L_x_205:
[----:B------:R-:W-:Y:S05]  /*cab0*/  BSYNC B0 ;  /* 0x0000000000007941 */ /* 0x000fea0003800000 */
.L_x_204:
[----:B------:R-:W-:Y:S01]  /*cac0*/  PLOP3.LUT P0, PT, P6, PT, PT, 0x80, 0x8 ;  /* 0x000000000008781c */ /* 0x000fe2000370f070 */
[----:B------:R-:W-:-:S12]  /*cad0*/  BRA `(.L_x_206) ;  /* 0xffffff6c00987947 */ /* 0x000fd8000383ffff */
.L_x_64:
[----:B--2---:R-:W-:-:S04]  /*cae0*/  MOV R3, UR5 ;  /* 0x0000000500037c02 */ /* 0x004fc80008000f00 */
[----:B------:R2:W3:Y:S03]  /*caf0*/  SYNCS.PHASECHK.TRANS64.TRYWAIT P0, [R3+URZ+0x8], R4 ;  /* 0x00000804030075a7 */ /* 0x0004e600080011ff */
[----:B---3--:R-:W-:Y:S05]  /*cb00*/  @!P0 NANOSLEEP.SYNCS 0x989680 ;  /* 0x009896800000895d */ /* 0x008fea0003900000 */
[----:B------:R-:W3:Y:S02]  /*cb10*/  @!P0 SYNCS.PHASECHK.TRANS64 P0, [R3+URZ+0x8], R4 ;  /* 0x00000804030085a7 */ /* 0x000ee400080010ff */
[----:B---3--:R-:W-:Y:S05]  /*cb20*/  @!P0 BRA `(.L_x_64) ;  /* 0xfffffffc00ec8947 */ /* 0x008fea000383ffff */
[----:B------:R-:W-:Y:S05]  /*cb30*/  BRA `(.L_x_63) ;  /* 0xffffff6c009c7947 */ /* 0x000fea000383ffff */
.L_x_65:
[----:B------:R-:W-:-:S07]  /*cb40*/  MOV R4, UR20 ;  /* 0x0000001400047c02 */ /* 0x000fce0008000f00 */
.L_x_207:
[----:B-1----:R1:W2:Y:S02]  /*cb50*/  SYNCS.PHASECHK.TRANS64.TRYWAIT P0, [R4+URZ+0xd0], R5 ;  /* 0x0000d005040075a7 */ /* 0x0022a400080011ff */
[----:B--2---:R-:W-:Y:S05]  /*cb60*/  @!P0 NANOSLEEP.SYNCS 0x989680 ;  /* 0x009896800000895d */ /* 0x004fea0003900000 */
[----:B------:R-:W2:Y:S02]  /*cb70*/  @!P0 SYNCS.PHASECHK.TRANS64 P0, [R4+URZ+0xd0], R5 ;  /* 0x0000d005040085a7 */ /* 0x000ea400080010ff */
[----:B--2---:R-:W-:Y:S05]  /*cb80*/  @!P0 BRA `(.L_x_207) ;  /* 0xfffffffc00f08947 */ /* 0x004fea000383ffff */
[----:B------:R-:W-:Y:S05]  /*cb90*/  BRA `(.L_x_208) ;  /* 0xffffff70009c7947 */ /* 0x000fea000383ffff */
.L_x_67:
[----:B------:R-:W-:-:S07]  /*cba0*/  MOV R4, UR25 ;  /* 0x0000001900047c02 */ /* 0x000fce0008000f00 */
.L_x_209:
[----:B-1----:R1:W2:Y:S02]  /*cbb0*/  SYNCS.PHASECHK.TRANS64.TRYWAIT P0, [R4+URZ+0xf0], R5 ;  /* 0x0000f005040075a7 */ /* 0x0022a400080011ff */
[----:B--2---:R-:W-:Y:S05]  /*cbc0*/  @!P0 NANOSLEEP.SYNCS 0x989680 ;  /* 0x009896800000895d */ /* 0x004fea0003900000 */
[----:B------:R-:W2:Y:S02]  /*cbd0*/  @!P0 SYNCS.PHASECHK.TRANS64 P0, [R4+URZ+0xf0], R5 ;  /* 0x0000f005040085a7 */ /* 0x000ea400080010ff */
[----:B--2---:R-:W-:Y:S05]  /*cbe0*/  @!P0 BRA `(.L_x_209) ;  /* 0xfffffffc00f08947 */ /* 0x004fea000383ffff */
[----:B------:R-:W-:Y:S05]  /*cbf0*/  BRA `(.L_x_66) ;  /* 0xffffff7000bc7947 */ /* 0x000fea000383ffff */
.L_x_71:
[----:B-1----:R-:W-:Y:S07]  /*cc00*/  MOV R4, UR18 ;  /* 0x0000001200047c02 */ /* 0x002fee0008000f00 */
.L_x_210:
[----:B-1----:R1:W2:Y:S02]  /*cc10*/  SYNCS.PHASECHK.TRANS64.TRYWAIT P0, [R4+URZ], R6 ;  /* 0x00000006040075a7 */ /* 0x0022a400080011ff */
[----:B--2---:R-:W-:Y:S05]  /*cc20*/  @!P0 NANOSLEEP.SYNCS 0x989680 ;  /* 0x009896800000895d */ /* 0x004fea0003900000 */
[----:B------:R-:W2:Y:S02]  /*cc30*/  @!P0 SYNCS.PHASECHK.TRANS64 P0, [R4+URZ], R6 ;  /* 0x00000006040085a7 */ /* 0x000ea400080010ff */
[----:B--2---:R-:W-:Y:S05]  /*cc40*/  @!P0 BRA `(.L_x_210) ;  /* 0xfffffffc00f08947 */ /* 0x004fea000383ffff */
[----:B------:R-:W-:Y:S05]  /*cc50*/  BRA `(.L_x_70) ;  /* 0xffffff7000e07947 */ /* 0x000fea000383ffff */
.L_x_75:
[----:B--2---:R-:W-:-:S07]  /*cc60*/  MOV R0, UR4 ;  /* 0x0000000400007c02 */ /* 0x004fce0008000f00 */
.L_x_211:
[----:B--2---:R2:W3:Y:S02]  /*cc70*/  SYNCS.PHASECHK.TRANS64.TRYWAIT P0, [R0+URZ], R2 ;  /* 0x00000002000075a7 */ /* 0x0044e400080011ff */
[----:B---3--:R-:W-:Y:S05]  /*cc80*/  @!P0 NANOSLEEP.SYNCS 0x989680 ;  /* 0x009896800000895d */ /* 0x008fea0003900000 */
[----:B------:R-:W3:Y:S02]  /*cc90*/  @!P0 SYNCS.PHASECHK.TRANS64 P0, [R0+URZ], R2 ;  /* 0x00000002000085a7 */ /* 0x000ee400080010ff */
[----:B---3--:R-:W-:Y:S05]  /*cca0*/  @!P0 BRA `(.L_x_211) ;  /* 0xfffffffc00f08947 */ /* 0x008fea000383ffff */
[----:B------:R-:W-:Y:S05]  /*ccb0*/  BRA `(.L_x_212) ;  /* 0xffffff7400e87947 */ /* 0x000fea000383ffff */
.L_x_78:
[----:B------:R-:W-:-:S07]  /*ccc0*/  MOV R0, UR20 ;  /* 0x0000001400007c02 */ /* 0x000fce0008000f00 */
.L_x_213:
[----:B--2---:R2:W3:Y:S02]  /*ccd0*/  SYNCS.PHASECHK.TRANS64.TRYWAIT P1, [R0+URZ+0x100], R2 ;  /* 0x00010002000075a7 */ /* 0x0044e400080211ff */
[----:B---3--:R-:W-:Y:S05]  /*cce0*/  @!P1 NANOSLEEP.SYNCS 0x989680 ;  /* 0x009896800000995d */ /* 0x008fea0003900000 */
[----:B------:R-:W3:Y:S02]  /*ccf0*/  @!P1 SYNCS.PHASECHK.TRANS64 P1, [R0+URZ+0x100], R2 ;  /* 0x00010002000095a7 */ /* 0x000ee400080210ff */
[----:B---3--:R-:W-:Y:S05]  /*cd00*/  @!P1 BRA `(.L_x_213) ;  /* 0xfffffffc00f09947 */ /* 0x008fea000383ffff */
[----:B------:R-:W-:Y:S05]  /*cd10*/  BRA `(.L_x_214) ;  /* 0xffffff7800347947 */ /* 0x000fea000383ffff */
.L_x_83:
[----:B------:R-:W-:Y:S07]  /*cd20*/  MOV R0, UR42 ;  /* 0x0000002a00007c02 */ /* 0x000fee0008000f00 */
.L_x_215:
[----:B-1----:R1:W2:Y:S02]  /*cd30*/  SYNCS.PHASECHK.TRANS64.TRYWAIT P0, [R0+URZ+0xd0], R2 ;  /* 0x0000d002000075a7 */ /* 0x0022a400080011ff */
[----:B--2---:R-:W-:Y:S05]  /*cd40*/  @!P0 NANOSLEEP.SYNCS 0x989680 ;  /* 0x009896800000895d */ /* 0x004fea0003900000 */
[----:B------:R-:W2:Y:S02]  /*cd50*/  @!P0 SYNCS.PHASECHK.TRANS64 P0, [R0+URZ+0xd0], R2 ;  /* 0x0000d002000085a7 */ /* 0x000ea400080010ff */
[----:B--2---:R-:W-:Y:S05]  /*cd60*/  @!P0 BRA `(.L_x_215) ;  /* 0xfffffffc00f08947 */ /* 0x004fea000383ffff */
[----:B------:R-:W-:Y:S05]  /*cd70*/  BRA `(.L_x_216) ;  /* 0xffffff7c008c7947 */ /* 0x000fea000383ffff */
.L_x_86:
[----:B------:R-:W-:Y:S07]  /*cd80*/  MOV R0, UR42 ;  /* 0x0000002a00007c02 */ /* 0x000fee0008000f00 */
.L_x_217:
[----:B-1----:R1:W2:Y:S02]  /*cd90*/  SYNCS.PHASECHK.TRANS64.TRYWAIT P2, [R0+URZ+0xc8], R2 ;  /* 0x0000c802000075a7 */ /* 0x0022a400080411ff */
[----:B--2---:R-:W-:Y:S05]  /*cda0*/  @!P2 NANOSLEEP.SYNCS 0x989680 ;  /* 0x009896800000a95d */ /* 0x004fea0003900000 */
[----:B------:R-:W2:Y:S02]  /*cdb0*/  @!P2 SYNCS.PHASECHK.TRANS64 P2, [R0+URZ+0xc8], R2 ;  /* 0x0000c8020000a5a7 */ /* 0x000ea400080410ff */
[----:B--2---:R-:W-:Y:S05]  /*cdc0*/  @!P2 BRA `(.L_x_217) ;  /* 0xfffffffc00f0a947 */ /* 0x004fea000383ffff */
[----:B------:R-:W-:Y:S05]  /*cdd0*/  BRA `(.L_x_85) ;  /* 0xffffff8000f07947 */ /* 0x000fea000383ffff */
.L_x_89:
[----:B------:R-:W-:Y:S07]  /*cde0*/  MOV R2, UR42 ;  /* 0x0000002a00027c02 */ /* 0x000fee0008000f00 */
.L_x_218:
[----:B-1----:R1:W2:Y:S02]  /*cdf0*/  SYNCS.PHASECHK.TRANS64.TRYWAIT P1, [R2+URZ+0xa0], R9 ;  /* 0x0000a009020075a7 */ /* 0x0022a400080211ff */
[----:B--2---:R-:W-:Y:S05]  /*ce00*/  @!P1 NANOSLEEP.SYNCS 0x989680 ;  /* 0x009896800000995d */ /* 0x004fea0003900000 */
[----:B------:R-:W2:Y:S02]  /*ce10*/  @!P1 SYNCS.PHASECHK.TRANS64 P1, [R2+URZ+0xa0], R9 ;  /* 0x0000a009020095a7 */ /* 0x000ea400080210ff */
[----:B--2---:R-:W-:Y:S05]  /*ce20*/  @!P1 BRA `(.L_x_218) ;  /* 0xfffffffc00f09947 */ /* 0x004fea000383ffff */
[----:B------:R-:W-:Y:S05]  /*ce30*/  BRA `(.L_x_219) ;  /* 0xffffff8400a47947 */ /* 0x000fea000383ffff */
.L_x_90:
[----:B------:R-:W-:Y:S07]  /*ce40*/  MOV R2, UR42 ;  /* 0x0000002a00027c02 */ /* 0x000fee0008000f00 */
.L_x_220:
[----:B-1----:R1:W2:Y:S02]  /*ce50*/  SYNCS.PHASECHK.TRANS64.TRYWAIT P1, [R2+URZ+0xa8], R9 ;  /* 0x0000a809020075a7 */ /* 0x0022a400080211ff */
[----:B--2---:R-:W-:Y:S05]  /*ce60*/  @!P1 NANOSLEEP.SYNCS 0x989680 ;  /* 0x009896800000995d */ /* 0x004fea0003900000 */
[----:B------:R-:W2:Y:S02]  /*ce70*/  @!P1 SYNCS.PHASECHK.TRANS64 P1, [R2+URZ+0xa8], R9 ;  /* 0x0000a809020095a7 */ /* 0x000ea400080210ff */
[----:B--2---:R-:W-:Y:S05]  /*ce80*/  @!P1 BRA `(.L_x_220) ;  /* 0xfffffffc00f09947 */ /* 0x004fea000383ffff */
[----:B------:R-:W-:Y:S05]  /*ce90*/  BRA `(.L_x_221) ;  /* 0xffffff8400ec7947 */ /* 0x000fea000383ffff */
.L_x_91:
[----:B------:R-:W-:Y:S07]  /*cea0*/  MOV R2, UR42 ;  /* 0x0000002a00027c02 */ /* 0x000fee0008000f00 */
.L_x_222:
[----:B-1----:R1:W2:Y:S02]  /*ceb0*/  SYNCS.PHASECHK.TRANS64.TRYWAIT P1, [R2+URZ+0xb0], R9 ;  /* 0x0000b009020075a7 */ /* 0x0022a400080211ff */
[----:B--2---:R-:W-:Y:S05]  /*cec0*/  @!P1 NANOSLEEP.SYNCS 0x989680 ;  /* 0x009896800000995d */ /* 0x004fea0003900000 */
[----:B------:R-:W2:Y:S02]  /*ced0*/  @!P1 SYNCS.PHASECHK.TRANS64 P1, [R2+URZ+0xb0], R9 ;  /* 0x0000b009020095a7 */ /* 0x000ea400080210ff */
[----:B--2---:R-:W-:Y:S05]  /*cee0*/  @!P1 BRA `(.L_x_222) ;  /* 0xfffffffc00f09947 */ /* 0x004fea000383ffff */
[----:B------:R-:W-:Y:S05]  /*cef0*/  BRA `(.L_x_223) ;  /* 0xffffff8800407947 */ /* 0x000fea000383ffff */
.L_x_92:
[----:B------:R-:W-:Y:S07]  /*cf00*/  MOV R2, UR42 ;  /* 0x0000002a00027c02 */ /* 0x000fee0008000f00 */
.L_x_224:
[----:B-1----:R1:W2:Y:S02]  /*cf10*/  SYNCS.PHASECHK.TRANS64.TRYWAIT P1, [R2+URZ+0xb8], R9 ;  /* 0x0000b809020075a7 */ /* 0x0022a400080211ff */
[----:B--2---:R-:W-:Y:S05]  /*cf20*/  @!P1 NANOSLEEP.SYNCS 0x989680 ;  /* 0x009896800000995d */ /* 0x004fea0003900000 */
[----:B------:R-:W2:Y:S02]  /*cf30*/  @!P1 SYNCS.PHASECHK.TRANS64 P1, [R2+URZ+0xb8], R9 ;  /* 0x0000b809020095a7 */ /* 0x000ea400080210ff */
[----:B--2---:R-:W-:Y:S05]  /*cf40*/  @!P1 BRA `(.L_x_224) ;  /* 0xfffffffc00f09947 */ /* 0x004fea000383ffff */
[----:B------:R-:W-:Y:S05]  /*cf50*/  BRA `(.L_x_225) ;  /* 0xffffff8800947947 */ /* 0x000fea000383ffff */
.L_x_93:
[----:B------:R-:W-:Y:S07]  /*cf60*/  MOV R2, UR42 ;  /* 0x0000002a00027c02 */ /* 0x000fee0008000f00 */
.L_x_226:
[----:B-1----:R1:W2:Y:S02]  /*cf70*/  SYNCS.PHASECHK.TRANS64.TRYWAIT P1, [R2+URZ+0xa0], R8 ;  /* 0x0000a008020075a7 */ /* 0x0022a400080211ff */
[----:B--2---:R-:W-:Y:S05]  /*cf80*/  @!P1 NANOSLEEP.SYNCS 0x989680 ;  /* 0x009896800000995d */ /* 0x004fea0003900000 */
[----:B------:R-:W2:Y:S02]  /*cf90*/  @!P1 SYNCS.PHASECHK.TRANS64 P1, [R2+URZ+0xa0], R8 ;  /* 0x0000a008020095a7 */ /* 0x000ea400080210ff */
[----:B--2---:R-:W-:Y:S05]  /*cfa0*/  @!P1 BRA `(.L_x_226) ;  /* 0xfffffffc00f09947 */ /* 0x004fea000383ffff */
[----:B------:R-:W-:Y:S05]  /*cfb0*/  BRA `(.L_x_227) ;  /* 0xffffff8800ec7947 */ /* 0x000fea000383ffff */
.L_x_94:
[----:B------:R-:W-:Y:S07]  /*cfc0*/  MOV R2, UR42 ;  /* 0x0000002a00027c02 */ /* 0x000fee0008000f00 */
.L_x_228:
[----:B-1----:R1:W2:Y:S02]  /*cfd0*/  SYNCS.PHASECHK.TRANS64.TRYWAIT P1, [R2+URZ+0xa8], R8 ;  /* 0x0000a808020075a7 */ /* 0x0022a400080211ff */
[----:B--2---:R-:W-:Y:S05]  /*cfe0*/  @!P1 NANOSLEEP.SYNCS 0x989680 ;  /* 0x009896800000995d */ /* 0x004fea0003900000 */
[----:B------:R-:W2:Y:S02]  /*cff0*/  @!P1 SYNCS.PHASECHK.TRANS64 P1, [R2+URZ+0xa8], R8 ;  /* 0x0000a808020095a7 */ /* 0x000ea400080210ff */
[----:B--2---:R-:W-:Y:S05]  /*d000*/  @!P1 BRA `(.L_x_228) ;  /* 0xfffffffc00f09947 */ /* 0x004fea000383ffff */
[----:B------:R-:W-:Y:S05]  /*d010*/  BRA `(.L_x_229) ;  /* 0xffffff8c00347947 */ /* 0x000fea000383ffff */
.L_x_95:
[----:B------:R-:W-:Y:S07]  /*d020*/  MOV R2, UR42 ;  /* 0x0000002a00027c02 */ /* 0x000fee0008000f00 */
.L_x_230:
[----:B-1----:R1:W2:Y:S02]  /*d030*/  SYNCS.PHASECHK.TRANS64.TRYWAIT P1, [R2+URZ+0xb0], R8 ;  /* 0x0000b008020075a7 */ /* 0x0022a400080211ff */
[----:B--2---:R-:W-:Y:S05]  /*d040*/  @!P1 NANOSLEEP.SYNCS 0x989680 ;  /* 0x009896800000995d */ /* 0x004fea0003900000 */
[----:B------:R-:W2:Y:S02]  /*d050*/  @!P1 SYNCS.PHASECHK.TRANS64 P1, [R2+URZ+0xb0], R8 ;  /* 0x0000b008020095a7 */ /* 0x000ea400080210ff */
[----:B--2---:R-:W-:Y:S05]  /*d060*/  @!P1 BRA `(.L_x_230) ;  /* 0xfffffffc00f09947 */ /* 0x004fea000383ffff */
[----:B------:R-:W-:Y:S05]  /*d070*/  BRA `(.L_x_231) ;  /* 0xffffff8c007c7947 */ /* 0x000fea000383ffff */
.L_x_96:
[----:B------:R-:W-:Y:S07]  /*d080*/  MOV R0, UR42 ;  /* 0x0000002a00007c02 */ /* 0x000fee0008000f00 */
.L_x_232:
[----:B-1----:R1:W2:Y:S02]  /*d090*/  SYNCS.PHASECHK.TRANS64.TRYWAIT P0, [R0+URZ+0xb8], R8 ;  /* 0x0000b808000075a7 */ /* 0x0022a400080011ff */
[----:B--2---:R-:W-:Y:S05]  /*d0a0*/  @!P0 NANOSLEEP.SYNCS 0x989680 ;  /* 0x009896800000895d */ /* 0x004fea0003900000 */
[----:B------:R-:W2:Y:S02]  /*d0b0*/  @!P0 SYNCS.PHASECHK.TRANS64 P0, [R0+URZ+0xb8], R8 ;  /* 0x0000b808000085a7 */ /* 0x000ea400080010ff */
[----:B--2---:R-:W-:Y:S05]  /*d0c0*/  @!P0 BRA `(.L_x_232) ;  /* 0xfffffffc00f08947 */ /* 0x004fea000383ffff */
[----:B------:R-:W-:Y:S05]  /*d0d0*/  BRA `(.L_x_233) ;  /* 0xffffff8c00c47947 */ /* 0x000fea000383ffff */
.L_x_98:
[----:B------:R-:W-:-:S07]  /*d0e0*/  MOV R0, UR42 ;  /* 0x0000002a00007c02 */ /* 0x000fce0008000f00 */
.L_x_234:
[----:B--2---:R2:W3:Y:S02]  /*d0f0*/  SYNCS.PHASECHK.TRANS64.TRYWAIT P0, [R0+URZ+0xa0], R9 ;  /* 0x0000a009000075a7 */ /* 0x0044e400080011ff */
[----:B---3--:R-:W-:Y:S05]  /*d100*/  @!P0 NANOSLEEP.SYNCS 0x989680 ;  /* 0x009896800000895d */ /* 0x008fea0003900000 */
[----:B------:R-:W3:Y:S02]  /*d110*/  @!P0 SYNCS.PHASECHK.TRANS64 P0, [R0+URZ+0xa0], R9 ;  /* 0x0000a009000085a7 */ /* 0x000ee400080010ff */
[----:B---3--:R-:W-:Y:S05]  /*d120*/  @!P0 BRA `(.L_x_234) ;  /* 0xfffffffc00f08947 */ /* 0x008fea000383ffff */
[----:B------:R-:W-:Y:S05]  /*d130*/  BRA `(.L_x_235) ;  /* 0xffffff9000247947 */ /* 0x000fea000383ffff */
.L_x_99:
[----:B--2---:R-:W-:-:S07]  /*d140*/  MOV R0, UR42 ;  /* 0x0000002a00007c02 */ /* 0x004fce0008000f00 */
.L_x_236:
[----:B--2---:R2:W3:Y:S02]  /*d150*/  SYNCS.PHASECHK.TRANS64.TRYWAIT P0, [R0+URZ+0xa8], R9 ;  /* 0x0000a809000075a7 */ /* 0x0044e400080011ff */
[----:B---3--:R-:W-:Y:S05]  /*d160*/  @!P0 NANOSLEEP.SYNCS 0x989680 ;  /* 0x009896800000895d */ /* 0x008fea0003900000 */
[----:B------:R-:W3:Y:S02]  /*d170*/  @!P0 SYNCS.PHASECHK.TRANS64 P0, [R0+URZ+0xa8], R9 ;  /* 0x0000a809000085a7 */ /* 0x000ee400080010ff */
[----:B---3--:R-:W-:Y:S05]  /*d180*/  @!P0 BRA `(.L_x_236) ;  /* 0xfffffffc00f08947 */ /* 0x008fea000383ffff */
[----:B------:R-:W-:Y:S05]  /*d190*/  BRA `(.L_x_237) ;  /* 0xffffff9000147947 */ /* 0x000fea000383ffff */
.L_x_100:
[----:B------:R-:W-:-:S07]  /*d1a0*/  MOV R2, UR42 ;  /* 0x0000002a00027c02 */ /* 0x000fce0008000f00 */
.L_x_238:
[----:B--2---:R2:W3:Y:S02]  /*d1b0*/  SYNCS.PHASECHK.TRANS64.TRYWAIT P0, [R2+URZ+0xb0], R9 ;  /* 0x0000b009020075a7 */ /* 0x0044e400080011ff */
[----:B---3--:R-:W-:Y:S05]  /*d1c0*/  @!P0 NANOSLEEP.SYNCS 0x989680 ;  /* 0x009896800000895d */ /* 0x008fea0003900000 */
[----:B------:R-:W3:Y:S02]  /*d1d0*/  @!P0 SYNCS.PHASECHK.TRANS64 P0, [R2+URZ+0xb0], R9 ;  /* 0x0000b009020085a7 */ /* 0x000ee400080010ff */
[----:B---3--:R-:W-:Y:S05]  /*d1e0*/  @!P0 BRA `(.L_x_238) ;  /* 0xfffffffc00f08947 */ /* 0x008fea000383ffff */
[----:B------:R-:W-:Y:S05]  /*d1f0*/  BRA `(.L_x_239) ;  /* 0xffffff9000087947 */ /* 0x000fea000383ffff */
.L_x_102:
[----:B------:R-:W-:Y:S07]  /*d200*/  MOV R0, UR50 ;  /* 0x0000003200007c02 */ /* 0x000fee0008000f00 */
.L_x_240:
[----:B-1----:R1:W2:Y:S02]  /*d210*/  SYNCS.PHASECHK.TRANS64.TRYWAIT P0, [R0+URZ+0xd0], R2 ;  /* 0x0000d002000075a7 */ /* 0x0022a400080011ff */
[----:B--2---:R-:W-:Y:S05]  /*d220*/  @!P0 NANOSLEEP.SYNCS 0x989680 ;  /* 0x009896800000895d */ /* 0x004fea0003900000 */
[----:B------:R-:W2:Y:S02]  /*d230*/  @!P0 SYNCS.PHASECHK.TRANS64 P0, [R0+URZ+0xd0], R2 ;  /* 0x0000d002000085a7 */ /* 0x000ea400080010ff */
[----:B--2---:R-:W-:Y:S05]  /*d240*/  @!P0 BRA `(.L_x_240) ;  /* 0xfffffffc00f08947 */ /* 0x004fea000383ffff */
[----:B------:R-:W-:Y:S05]  /*d250*/  BRA `(.L_x_241) ;  /* 0xffffff9000e47947 */ /* 0x000fea000383ffff */
.L_x_113:
[----:B-1----:R-:W-:Y:S04]  /*d260*/  MOV R2, UR50 ;  /* 0x0000003200027c02 */ /* 0x002fe80008000f00 */
[----:B------:R1:W2:Y:S03]  /*d270*/  SYNCS.PHASECHK.TRANS64.TRYWAIT P1, [R2+URZ+0x80], R3 ;  /* 0x00008003020075a7 */ /* 0x0002a600080211ff */
[----:B--2---:R-:W-:Y:S05]  /*d280*/  @!P1 NANOSLEEP.SYNCS 0x989680 ;  /* 0x009896800000995d */ /* 0x004fea0003900000 */
[----:B------:R-:W2:Y:S02]  /*d290*/  @!P1 SYNCS.PHASECHK.TRANS64 P1, [R2+URZ+0x80], R3 ;  /* 0x00008003020095a7 */ /* 0x000ea400080210ff */
[----:B--2---:R-:W-:Y:S05]  /*d2a0*/  @!P1 BRA `(.L_x_113) ;  /* 0xfffffffc00ec9947 */ /* 0x004fea000383ffff */
[----:B------:R-:W-:Y:S05]  /*d2b0*/  BRA `(.L_x_112) ;  /* 0xffffffa000d87947 */ /* 0x000fea000383ffff */
.L_x_115:
[----:B-1----:R1:W4:Y:S02]  /*d2c0*/  SYNCS.PHASECHK.TRANS64.TRYWAIT P0, [R81+URZ+0xe0], R0 ;  /* 0x0000e000510075a7 */ /* 0x00232400080011ff */
[----:B----4-:R-:W-:Y:S05]  /*d2d0*/  @!P0 NANOSLEEP.SYNCS 0x989680 ;  /* 0x009896800000895d */ /* 0x010fea0003900000 */
[----:B------:R-:W4:Y:S02]  /*d2e0*/  @!P0 SYNCS.PHASECHK.TRANS64 P0, [R81+URZ+0xe0], R0 ;  /* 0x0000e000510085a7 */ /* 0x000f2400080010ff */
[----:B----4-:R-:W-:Y:S05]  /*d2f0*/  @!P0 BRA `(.L_x_115) ;  /* 0xfffffffc00f08947 */ /* 0x010fea000383ffff */
[----:B------:R-:W-:Y:S05]  /*d300*/  BRA `(.L_x_114) ;  /* 0xffffffa400007947 */ /* 0x000fea000383ffff */
.L_x_124:
[----:B-1----:R1:W3:Y:S02]  /*d310*/  SYNCS.PHASECHK.TRANS64.TRYWAIT P0, [R2+URZ+0x80], R0 ;  /* 0x00008000020075a7 */ /* 0x0022e400080011ff */
[----:B---3--:R-:W-:Y:S05]  /*d320*/  @!P0 NANOSLEEP.SYNCS 0x989680 ;  /* 0x009896800000895d */ /* 0x008fea0003900000 */
[----:B------:R-:W3:Y:S02]  /*d330*/  @!P0 SYNCS.PHASECHK.TRANS64 P0, [R2+URZ+0x80], R0 ;  /* 0x00008000020085a7 */ /* 0x000ee400080010ff */
[----:B---3--:R-:W-:Y:S05]  /*d340*/  @!P0 BRA `(.L_x_124) ;  /* 0xfffffffc00f08947 */ /* 0x008fea000383ffff */
[----:B------:R-:W-:Y:S05]  /*d350*/  BRA `(.L_x_123) ;  /* 0xffffffac00287947 */ /* 0x000fea000383ffff */
.L_x_132:
[----:B-1----:R1:W3:Y:S02]  /*d360*/  SYNCS.PHASECHK.TRANS64.TRYWAIT P0, [R6+URZ+0x80], R5 ;  /* 0x00008005060075a7 */ /* 0x0022e400080011ff */
[----:B---3--:R-:W-:Y:S05]  /*d370*/  @!P0 NANOSLEEP.SYNCS 0x989680 ;  /* 0x009896800000895d */ /* 0x008fea0003900000 */
[----:B------:R-:W3:Y:S02]  /*d380*/  @!P0 SYNCS.PHASECHK.TRANS64 P0, [R6+URZ+0x80], R5 ;  /* 0x00008005060085a7 */ /* 0x000ee400080010ff */
[----:B---3--:R-:W-:Y:S05]  /*d390*/  @!P0 BRA `(.L_x_132) ;  /* 0xfffffffc00f08947 */ /* 0x008fea000383ffff */
[----:B------:R-:W-:Y:S05]  /*d3a0*/  BRA `(.L_x_131) ;  /* 0xffffffb400747947 */ /* 0x000fea000383ffff */
.L_x_140:
[----:B-1----:R1:W3:Y:S02]  /*d3b0*/  SYNCS.PHASECHK.TRANS64.TRYWAIT P0, [R0+URZ+0x80], R6 ;  /* 0x00008006000075a7 */ /* 0x0022e400080011ff */
[----:B---3--:R-:W-:Y:S05]  /*d3c0*/  @!P0 NANOSLEEP.SYNCS 0x989680 ;  /* 0x009896800000895d */ /* 0x008fea0003900000 */
[----:B------:R-:W3:Y:S02]  /*d3d0*/  @!P0 SYNCS.PHASECHK.TRANS64 P0, [R0+URZ+0x80], R6 ;  /* 0x00008006000085a7 */ /* 0x000ee400080010ff */
[----:B---3--:R-:W-:Y:S05]  /*d3e0*/  @!P0 BRA `(.L_x_140) ;  /* 0xfffffffc00f08947 */ /* 0x008fea000383ffff */
[----:B------:R-:W-:Y:S05]  /*d3f0*/  BRA `(.L_x_139) ;  /* 0xffffffbc00c07947 */ /* 0x000fea000383ffff */
.L_x_148:
[----:B-1----:R1:W4:Y:S02]  /*d400*/  SYNCS.PHASECHK.TRANS64.TRYWAIT P0, [R6+URZ+0x80], R5 ;  /* 0x00008005060075a7 */ /* 0x00232400080011ff */
[----:B----4-:R-:W-:Y:S05]  /*d410*/  @!P0 NANOSLEEP.SYNCS 0x989680 ;  /* 0x009896800000895d */ /* 0x010fea0003900000 */
[----:B------:R-:W4:Y:S02]  /*d420*/  @!P0 SYNCS.PHASECHK.TRANS64 P0, [R6+URZ+0x80], R5 ;  /* 0x00008005060085a7 */ /* 0x000f2400080010ff */
[----:B----4-:R-:W-:Y:S05]  /*d430*/  @!P0 BRA `(.L_x_148) ;  /* 0xfffffffc00f08947 */ /* 0x010fea000383ffff */
[----:B------:R-:W-:Y:S05]  /*d440*/  BRA `(.L_x_147) ;  /* 0xffffffc800187947 */ /* 0x000fea000383ffff */
.L_x_156:
[----:B-1----:R1:W4:Y:S02]  /*d450*/  SYNCS.PHASECHK.TRANS64.TRYWAIT P0, [R6+URZ+0x80], R5 ;  /* 0x00008005060075a7 */ /* 0x00232400080011ff */
[----:B----4-:R-:W-:Y:S05]  /*d460*/  @!P0 NANOSLEEP.SYNCS 0x989680 ;  /* 0x009896800000895d */ /* 0x010fea0003900000 */
[----:B------:R-:W4:Y:S02]  /*d470*/  @!P0 SYNCS.PHASECHK.TRANS64 P0, [R6+URZ+0x80], R5 ;  /* 0x00008005060085a7 */ /* 0x000f2400080010ff */
[----:B----4-:R-:W-:Y:S05]  /*d480*/  @!P0 BRA `(.L_x_156) ;  /* 0xfffffffc00f08947 */ /* 0x010fea000383ffff */
[----:B------:R-:W-:Y:S05]  /*d490*/  BRA `(.L_x_155) ;  /* 0xffffffd0007c7947 */ /* 0x000fea000383ffff */
.L_x_164:
[----:B-1----:R1:W4:Y:S02]  /*d4a0*/  SYNCS.PHASECHK.TRANS64.TRYWAIT P0, [R6+URZ+0x80], R5 ;  /* 0x00008005060075a7 */ /* 0x00232400080011ff */
[----:B----4-:R-:W-:Y:S05]  /*d4b0*/  @!P0 NANOSLEEP.SYNCS 0x989680 ;  /* 0x009896800000895d */ /* 0x010fea0003900000 */
[----:B------:R-:W4:Y:S02]  /*d4c0*/  @!P0 SYNCS.PHASECHK.TRANS64 P0, [R6+URZ+0x80], R5 ;  /* 0x00008005060085a7 */ /* 0x000f2400080010ff */
[----:B----4-:R-:W-:Y:S05]  /*d4d0*/  @!P0 BRA `(.L_x_164) ;  /* 0xfffffffc00f08947 */ /* 0x010fea000383ffff */
[----:B------:R-:W-:Y:S05]  /*d4e0*/  BRA `(.L_x_163) ;  /* 0xffffffd800d87947 */ /* 0x000fea000383ffff */
.L_x_172:
[----:B-1----:R1:W3:Y:S02]  /*d4f0*/  SYNCS.PHASECHK.TRANS64.TRYWAIT P0, [R0+URZ+0x80], R86 ;  /* 0x00008056000075a7 */ /* 0x0022e400080011ff */
[----:B---3--:R-:W-:Y:S05]  /*d500*/  @!P0 NANOSLEEP.SYNCS 0x989680 ;  /* 0x009896800000895d */ /* 0x008fea0003900000 */
[----:B------:R-:W3:Y:S02]  /*d510*/  @!P0 SYNCS.PHASECHK.TRANS64 P0, [R0+URZ+0x80], R86 ;  /* 0x00008056000085a7 */ /* 0x000ee400080010ff */
[----:B---3--:R-:W-:Y:S05]  /*d520*/  @!P0 BRA `(.L_x_172) ;  /* 0xfffffffc00f08947 */ /* 0x008fea000383ffff */
[----:B------:R-:W-:Y:S05]  /*d530*/  BRA `(.L_x_171) ;  /* 0xffffffe400347947 */ /* 0x000fea000383ffff */
        .weak           $__internal_0_$__cuda_sm10x_tcgen05_guardrail_trap_col_being_dealloced_not_returned_by_alloc
        .type           $__internal_0_$__cuda_sm10x_tcgen05_guardrail_trap_col_being_dealloced_not_returned_by_alloc,@function
        .size           $__internal_0_$__cuda_sm10x_tcgen05_guardrail_trap_col_being_dealloced_not_returned_by_alloc,($__internal_1_$__cuda_sm10x_tcgen05_guardrail_trap_phase_invalid_during_alloc - $__internal_0_$__cuda_sm10x_tcgen05_guardrail_trap_col_being_dealloced_not_returned_by_alloc)
$__internal_0_$__cuda_sm10x_tcgen05_guardrail_trap_col_being_dealloced_not_returned_by_alloc:
[----:B------:R-:W-:Y:S05]  /*d540*/  BPT.TRAP 0x1 ;  /* 0x000000040000795c */ /* 0x000fea0000300000 */
[----:B------:R-:W-:-:S04]  /*d550*/  HFMA2 R3, -RZ, RZ, 0, 0 ;  /* 0x00000000ff037431 */ /* 0x000fc800000001ff */
[----:B------:R-:W-:Y:S05]  /*d560*/  RET.REL.NODEC R2 `(_ZN7cutlass13device_kernelINS_4conv6kernel13ConvUniversalINS1_16ConvProblemShapeILNS1_8OperatorE0ELi3EEENS1_10collective14CollectiveConvINS1_47MainloopSm100TmaUmmaWarpSpecializedImplicitGemmILS5_0ELi8ELi3ELi1ELi2EN4cute5tupleIJNSA_1CILi2EEENSC_ILi1EEESE_EEEEENSB_IJNSC_ILi256EEENSC_ILi128EEENSB_IJNSC_ILi32EEEEEEEEENS_10tfloat32_tESM_NSA_8TiledMMAINSA_8MMA_AtomIJNSA_23SM100_MMA_TF32_2x1SM_SSISM_SM_fLi256ELi128ELNSA_4UMMA5MajorE0ELSR_0ELNSQ_7ScaleInE0ELSS_0EEEEEENSA_6LayoutINSB_IJSE_SE_SE_EEENSB_IJNSC_ILi0EEESX_SX_EEEEENSB_IJNSA_10UnderscoreES10_S10_EEEEENS7_6detail27Sm100ImplicitGemmTileTraitsINSA_25SM100_TMA_2SM_LOAD_IM2COLENSA_14ComposedLayoutINSA_7SwizzleILi3ELi4ELi3EEENSA_18smem_ptr_flag_bitsILi32EEENSV_INSB_IJNSC_ILi8EEESJ_EEENSB_IJSJ_SE_EEEEEEEvEENS14_INSA_18SM100_TMA_2SM_LOADES1F_vEEEENS_8epilogue10collective18CollectiveEpilogueINS1K_23Sm100TmaWarpSpecializedILi4ELi2ELi16ELb1ELb0EEEJNSB_IJSI_SI_SK_EEENSB_IJNSV_ISI_SE_EENSV_INSC_ILi16EEESE_EEEEESM_NSB_IJNSB_IJllllEEESE_SX_EEESM_S1V_NS1K_6fusion15FusionCallbacksIS1O_NS1W_17LinearCombinationISM_fSM_fLNS_15FloatRoundStyleE2EEES1P_S1T_JEEENSA_5SM1004TMEM4LOAD26SM100_TMEM_LOAD_32dp32b16xENSA_20SM90_TMA_LOAD_IM2COLENS16_INS17_ILi2ELi4ELi3EEES1A_NSV_INSB_IJS1B_S1R_EEENSB_IJS1R_SE_EEEEEEENSA_39AutoVectorizingCopyWithAssumedAlignmentILi128EEENSA_21SM90_TMA_STORE_IM2COLES2B_S2D_S2D_EEEvvEEEEvNT_6ParamsE) ;  /* 0xffffff2802a47950 */ /* 0x000fea0003c3ffff */
        .weak           $__internal_1_$__cuda_sm10x_tcgen05_guardrail_trap_phase_invalid_during_alloc
        .type           $__internal_1_$__cuda_sm10x_tcgen05_guardrail_trap_phase_invalid_during_alloc,@function
        .size           $__internal_1_$__cuda_sm10x_tcgen05_guardrail_trap_phase_invalid_during_alloc,($__internal_2_$__cuda_sm10x_tcgen05_guardrail_trap_unallocated_columns_being_dealloced - $__internal_1_$__cuda_sm10x_tcgen05_guardrail_trap_phase_invalid_during_alloc)
$__internal_1_$__cuda_sm10x_tcgen05_guardrail_trap_phase_invalid_during_alloc:
[----:B------:R-:W-:Y:S05]  /*d570*/  BPT.TRAP 0x1 ;  /* 0x000000040000795c */ /* 0x000fea0000300000 */
[----:B------:R-:W-:-:S04]  /*d580*/  MOV R5, 0x0 ;  /* 0x0000000000057802 */ /* 0x000fc80000000f00 */
[----:B------:R-:W-:Y:S05]  /*d590*/  RET.REL.NODEC R4 `(_ZN7cutlass13device_kernelINS_4conv6kernel13ConvUniversalINS1_16ConvProblemShapeILNS1_8OperatorE0ELi3EEENS1_10collective14CollectiveConvINS1_47MainloopSm100TmaUmmaWarpSpecializedImplicitGemmILS5_0ELi8ELi3ELi1ELi2EN4cute5tupleIJNSA_1CILi2EEENSC_ILi1EEESE_EEEEENSB_IJNSC_ILi256EEENSC_ILi128EEENSB_IJNSC_ILi32EEEEEEEEENS_10tfloat32_tESM_NSA_8TiledMMAINSA_8MMA_AtomIJNSA_23SM100_MMA_TF32_2x1SM_SSISM_SM_fLi256ELi128ELNSA_4UMMA5MajorE0ELSR_0ELNSQ_7ScaleInE0ELSS_0EEEEEENSA_6LayoutINSB_IJSE_SE_SE_EEENSB_IJNSC_ILi0EEESX_SX_EEEEENSB_IJNSA_10UnderscoreES10_S10_EEEEENS7_6detail27Sm100ImplicitGemmTileTraitsINSA_25SM100_TMA_2SM_LOAD_IM2COLENSA_14ComposedLayoutINSA_7SwizzleILi3ELi4ELi3EEENSA_18smem_ptr_flag_bitsILi32EEENSV_INSB_IJNSC_ILi8EEESJ_EEENSB_IJSJ_SE_EEEEEEEvEENS14_INSA_18SM100_TMA_2SM_LOADES1F_vEEEENS_8epilogue10collective18CollectiveEpilogueINS1K_23Sm100TmaWarpSpecializedILi4ELi2ELi16ELb1ELb0EEEJNSB_IJSI_SI_SK_EEENSB_IJNSV_ISI_SE_EENSV_INSC_ILi16EEESE_EEEEESM_NSB_IJNSB_IJllllEEESE_SX_EEESM_S1V_NS1K_6fusion15FusionCallbacksIS1O_NS1W_17LinearCombinationISM_fSM_fLNS_15FloatRoundStyleE2EEES1P_S1T_JEEENSA_5SM1004TMEM4LOAD26SM100_TMEM_LOAD_32dp32b16xENSA_20SM90_TMA_LOAD_IM2COLENS16_INS17_ILi2ELi4ELi3EEES1A_NSV_INSB_IJS1B_S1R_EEENSB_IJS1R_SE_EEEEEEENSA_39AutoVectorizingCopyWithAssumedAlignmentILi128EEENSA_21SM90_TMA_STORE_IM2COLES2B_S2D_S2D_EEEvvEEEEvNT_6ParamsE) ;  /* 0xffffff2804987950 */ /* 0x000fea0003c3ffff */
        .weak           $__internal_2_$__cuda_sm10x_tcgen05_guardrail_trap_unallocated_columns_being_dealloced
        .type           $__internal_2_$__cuda_sm10x_tcgen05_guardrail_trap_unallocated_columns_being_dealloced,@function
        .size           $__internal_2_$__cuda_sm10x_tcgen05_guardrail_trap_unallocated_columns_being_dealloced,(.L_x_243 - $__internal_2_$__cuda_sm10x_tcgen05_guardrail_trap_unallocated_columns_being_dealloced)
$__internal_2_$__cuda_sm10x_tcgen05_guardrail_trap_unallocated_columns_being_dealloced:
[----:B------:R-:W-:Y:S05]  /*d5a0*/  BPT.TRAP 0x1 ;  /* 0x000000040000795c */ /* 0x000fea0000300000 */
[----:B------:R-:W-:-:S04]  /*d5b0*/  HFMA2 R3, -RZ, RZ, 0, 0 ;  /* 0x00000000ff037431 */ /* 0x000fc800000001ff */
[----:B------:R-:W-:Y:S05]  /*d5c0*/  RET.REL.NODEC R2 `(_ZN7cutlass13device_kernelINS_4conv6kernel13ConvUniversalINS1_16ConvProblemShapeILNS1_8OperatorE0ELi3EEENS1_10collective14CollectiveConvINS1_47MainloopSm100TmaUmmaWarpSpecializedImplicitGemmILS5_0ELi8ELi3ELi1ELi2EN4cute5tupleIJNSA_1CILi2EEENSC_ILi1EEESE_EEEEENSB_IJNSC_ILi256EEENSC_ILi128EEENSB_IJNSC_ILi32EEEEEEEEENS_10tfloat32_tESM_NSA_8TiledMMAINSA_8MMA_AtomIJNSA_23SM100_MMA_TF32_2x1SM_SSISM_SM_fLi256ELi128ELNSA_4UMMA5MajorE0ELSR_0ELNSQ_7ScaleInE0ELSS_0EEEEEENSA_6LayoutINSB_IJSE_SE_SE_EEENSB_IJNSC_ILi0EEESX_SX_EEEEENSB_IJNSA_10UnderscoreES10_S10_EEEEENS7_6detail27Sm100ImplicitGemmTileTraitsINSA_25SM100_TMA_2SM_LOAD_IM2COLENSA_14ComposedLayoutINSA_7SwizzleILi3ELi4ELi3EEENSA_18smem_ptr_flag_bitsILi32EEENSV_INSB_IJNSC_ILi8EEESJ_EEENSB_IJSJ_SE_EEEEEEEvEENS14_INSA_18SM100_TMA_2SM_LOADES1F_vEEEENS_8epilogue10collective18CollectiveEpilogueINS1K_23Sm100TmaWarpSpecializedILi4ELi2ELi16ELb1ELb0EEEJNSB_IJSI_SI_SK_EEENSB_IJNSV_ISI_SE_EENSV_INSC_ILi16EEESE_EEEEESM_NSB_IJNSB_IJllllEEESE_SX_EEESM_S1V_NS1K_6fusion15FusionCallbacksIS1O_NS1W_17LinearCombinationISM_fSM_fLNS_15FloatRoundStyleE2EEES1P_S1T_JEEENSA_5SM1004TMEM4LOAD26SM100_TMEM_LOAD_32dp32b16xENSA_20SM90_TMA_LOAD_IM2COLENS16_INS17_ILi2ELi4ELi3EEES1A_NSV_INSB_IJS1B_S1R_EEENSB_IJS1R_SE_EEEEEEENSA_39AutoVectorizingCopyWithAssumedAlignmentILi128EEENSA_21SM90_TMA_STORE_IM2COLES2B_S2D_S2D_EEEvvEEEEvNT_6ParamsE) ;  /* 0xffffff28028c7950 */ /* 0x000fea0003c3ffff */
.L_x_242:
[----:B------:R-:W-:-:S00]  /*d5d0*/  BRA `(.L_x_242) ;  /* 0xfffffffc00fc7947 */ /* 0x000fc0000383ffff */
[----:B------:R-:W-:-:S00]  /*d5e0*/  NOP ;  /* 0x0000000000007918 */ /* 0x000fc00000000000 */
        /* <DEDUP_REMOVED lines=9> */
.L_x_243:


//--------------------- .nv.global.init           --------------------------
	.section	.nv.global.init,"aw",@progbits
.nv.global.init:
	.type		$str$29,@object
	.size		$str$29,($str$30 - $str$29)
$str$29:
        /*0000*/ 	.byte	0x28, 0x61, 0x64, 0x64, 0x72, 0x65, 0x73, 0x73, 0x20, 0x26, 0x20, 0x6d, 0x61, 0x73, 0x6b, 0x29
        /*0010*/ 	.byte	0x20, 0x3d, 0x3d, 0x20, 0x30, 0x00
	.type		$str$30,@object
	.size		$str$30,($str$28 - $str$30)
$str$30:
        /*0016*/ 	.byte	0x2f, 0x74, 0x6d, 0x70, 0x2f, 0x63, 0x75, 0x74, 0x6c, 0x61, 0x73, 0x73, 0x5f, 0x73, 0x77, 0x65
        /*0026*/ 	.byte	0x65, 0x70, 0x5f, 0x73, 0x72, 0x63, 0x2f, 0x69, 0x6e, 0x63, 0x6c, 0x75, 0x64, 0x65, 0x2f, 0x63
        /*0036*/ 	.byte	0x75, 0x74, 0x65, 0x2f, 0x70, 0x6f, 0x69, 0x6e, 0x74, 0x65, 0x72, 0x5f, 0x66, 0x6c, 0x61, 0x67
        /*0046*/ 	.byte	0x67, 0x65, 0x64, 0x2e, 0x68, 0x70, 0x70, 0x00
	.type		$str$28,@object
	.size		$str$28,($str$27 - $str$28)
$str$28:
        /*004e*/ 	.byte	0x2f, 0x74, 0x6d, 0x70, 0x2f, 0x63, 0x75, 0x74, 0x6c, 0x61, 0x73, 0x73, 0x5f, 0x73, 0x77, 0x65
        /*005e*/ 	.byte	0x65, 0x70, 0x5f, 0x73, 0x72, 0x63, 0x2f, 0x69, 0x6e, 0x63, 0x6c, 0x75, 0x64, 0x65, 0x2f, 0x63
        /*006e*/ 	.byte	0x75, 0x74, 0x65, 0x2f, 0x61, 0x74, 0x6f, 0x6d, 0x2f, 0x63, 0x6f, 0x70, 0x79, 0x5f, 0x74, 0x72
        /*007e*/ 	.byte	0x61, 0x69, 0x74, 0x73, 0x5f, 0x73, 0x6d, 0x31, 0x30, 0x30, 0x2e, 0x68, 0x70, 0x70, 0x00
	.type		$str$27,@object
	.size		$str$27,(__unnamed_1 - $str$27)
$str$27:
        /*008d*/ 	.byte	0x28, 0x28, 0x75, 0x69, 0x6e, 0x74, 0x33, 0x32, 0x5f, 0x74, 0x28, 0x74, 0x68, 0x72, 0x65, 0x61
        /*009d*/ 	.byte	0x64, 0x49, 0x64, 0x78, 0x2e, 0x78, 0x29, 0x20, 0x2f, 0x20, 0x33, 0x32, 0x29, 0x20, 0x25, 0x20
        /*00ad*/ 	.byte	0x34, 0x29, 0x20, 0x3d, 0x3d, 0x20, 0x28, 0x28, 0x28, 0x74, 0x6d, 0x65, 0x6d, 0x5f, 0x61, 0x64
        /*00bd*/ 	.byte	0x64, 0x72, 0x20, 0x3e, 0x3e, 0x20, 0x31, 0x36, 0x29, 0x20, 0x2f, 0x20, 0x33, 0x32, 0x29, 0x20
        /*00cd*/ 	.byte	0x25, 0x20, 0x34, 0x29, 0x00
	.type		__unnamed_1,@object
	.size		__unnamed_1,(__unnamed_2 - __unnamed_1)
__unnamed_1:
        /*00d2*/ 	.byte	0x61, 0x75, 0x74, 0x6f, 0x20, 0x63, 0x75, 0x74, 0x65, 0x3a, 0x3a, 0x61, 0x73, 0x5f, 0x70, 0x6f
        /* <DEDUP_REMOVED lines=24> */
        /*0262*/ 	.byte	0x32, 0x30, 0x34, 0x38, 0x3e, 0x3e, 0x3e, 0x3e, 0x5d, 0x00
	.type		__unnamed_2,@object
	.size		__unnamed_2,(.L_2 - __unnamed_2)
__unnamed_2:
        /* <DEDUP_REMOVED lines=42> */
        /*050c*/ 	.byte	0x3e, 0x5d, 0x00
.L_2:


//--------------------- .nv.shared._ZN7cutlass13device_kernelINS_4conv6kernel13ConvUniversalINS1_16ConvProblemShapeILNS1_8OperatorE0ELi3EEENS1_10collective14CollectiveConvINS1_47MainloopSm100TmaUmmaWarpSpecializedImplicitGemmILS5_0ELi8ELi3ELi1ELi2EN4cute5tupleIJNSA_1CILi2EEENSC_ILi1EEESE_EEEEENSB_IJNSC_ILi256EEENSC_ILi128EEENSB_IJNSC_ILi32EEEEEEEEENS_10tfloat32_tESM_NSA_8TiledMMAINSA_8MMA_AtomIJNSA_23SM100_MMA_TF32_2x1SM_SSISM_SM_fLi256ELi128ELNSA_4UMMA5MajorE0ELSR_0ELNSQ_7ScaleInE0ELSS_0EEEEEENSA_6LayoutINSB_IJSE_SE_SE_EEENSB_IJNSC_ILi0EEESX_SX_EEEEENSB_IJNSA_10UnderscoreES10_S10_EEEEENS7_6detail27Sm100ImplicitGemmTileTraitsINSA_25SM100_TMA_2SM_LOAD_IM2COLENSA_14ComposedLayoutINSA_7SwizzleILi3ELi4ELi3EEENSA_18smem_ptr_flag_bitsILi32EEENSV_INSB_IJNSC_ILi8EEESJ_EEENSB_IJSJ_SE_EEEEEEEvEENS14_INSA_18SM100_TMA_2SM_LOADES1F_vEEEENS_8epilogue10collective18CollectiveEpilogueINS1K_23Sm100TmaWarpSpecializedILi4ELi2ELi16ELb1ELb0EEEJNSB_IJSI_SI_SK_EEENSB_IJNSV_ISI_SE_EENSV_INSC_ILi16EEESE_EEEEESM_NSB_IJNSB_IJllllEEESE_SX_EEESM_S1V_NS1K_6fusion15FusionCallbacksIS1O_NS1W_17LinearCombinationISM_fSM_fLNS_15FloatRoundStyleE2EEES1P_S1T_JEEENSA_5SM1004TMEM4LOAD26SM100_TMEM_LOAD_32dp32b16xENSA_20SM90_TMA_LOAD_IM2COLENS16_INS17_ILi2ELi4ELi3EEES1A_NSV_INSB_IJS1B_S1R_EEENSB_IJS1R_SE_EEEEEEENSA_39AutoVectorizingCopyWithAssumedAlignmentILi128EEENSA_21SM90_TMA_STORE_IM2COLES2B_S2D_S2D_EEEvvEEEEvNT_6ParamsE --------------------------
	.section	.nv.shared._ZN7cutlass13device_kernelINS_4conv6kernel13ConvUniversalINS1_16ConvProblemShapeILNS1_8OperatorE0ELi3EEENS1_10collective14CollectiveConvINS1_47MainloopSm100TmaUmmaWarpSpecializedImplicitGemmILS5_0ELi8ELi3ELi1ELi2EN4cute5tupleIJNSA_1CILi2EEENSC_ILi1EEESE_EEEEENSB_IJNSC_ILi256EEENSC_ILi128EEENSB_IJNSC_ILi32EEEEEEEEENS_10tfloat32_tESM_NSA_8TiledMMAINSA_8MMA_AtomIJNSA_23SM100_MMA_TF32_2x1SM_SSISM_SM_fLi256ELi128ELNSA_4UMMA5MajorE0ELSR_0ELNSQ_7ScaleInE0ELSS_0EEEEEENSA_6LayoutINSB_IJSE_SE_SE_EEENSB_IJNSC_ILi0EEESX_SX_EEEEENSB_IJNSA_10UnderscoreES10_S10_EEEEENS7_6detail27Sm100ImplicitGemmTileTraitsINSA_25SM100_TMA_2SM_LOAD_IM2COLENSA_14ComposedLayoutINSA_7SwizzleILi3ELi4ELi3EEENSA_18smem_ptr_flag_bitsILi32EEENSV_INSB_IJNSC_ILi8EEESJ_EEENSB_IJSJ_SE_EEEEEEEvEENS14_INSA_18SM100_TMA_2SM_LOADES1F_vEEEENS_8epilogue10collective18CollectiveEpilogueINS1K_23Sm100TmaWarpSpecializedILi4ELi2ELi16ELb1ELb0EEEJNSB_IJSI_SI_SK_EEENSB_IJNSV_ISI_SE_EENSV_INSC_ILi16EEESE_EEEEESM_NSB_IJNSB_IJllllEEESE_SX_EEESM_S1V_NS1K_6fusion15FusionCallbacksIS1O_NS1W_17LinearCombinationISM_fSM_fLNS_15FloatRoundStyleE2EEES1P_S1T_JEEENSA_5SM1004TMEM4LOAD26SM100_TMEM_LOAD_32dp32b16xENSA_20SM90_TMA_LOAD_IM2COLENS16_INS17_ILi2ELi4ELi3EEES1A_NSV_INSB_IJS1B_S1R_EEENSB_IJS1R_SE_EEEEEEENSA_39AutoVectorizingCopyWithAssumedAlignmentILi128EEENSA_21SM90_TMA_STORE_IM2COLES2B_S2D_S2D_EEEvvEEEEvNT_6ParamsE,"aw",@nobits
	.sectionflags	@""
	.align	16
	.zero		1024


//--------------------- .nv.shared.reserved.0     --------------------------
	.section	.nv.shared.reserved.0,"aw",@nobits
	.weak		__nv_reservedSMEM_offset_0_alias
	.size		__nv_reservedSMEM_offset_0_alias, 0, 64
	.other		__nv_reservedSMEM_offset_0_alias,@"STO_CUDA_RESERVED_SHARED STV_DEFAULT"
__nv_reservedSMEM_offset_0_alias:
	.zero		0
.nv.shared.reserved.0:
	.zero		64
	.weak		__nv_reservedSMEM_tcgen05_partition
	.type		__nv_reservedSMEM_tcgen05_partition,@object
	.size		__nv_reservedSMEM_tcgen05_partition,(.L_0 - __nv_reservedSMEM_tcgen05_partition)
__nv_reservedSMEM_tcgen05_partition:
	.zero		32
.L_0:


//--------------------- .nv.global                --------------------------
	.section	.nv.global,"aw",@nobits
.nv.global:
	.type		_ZN39_INTERNAL_96cccf9d_4_k_cu_0058bb54_35044cute1_E,@object
	.size		_ZN39_INTERNAL_96cccf9d_4_k_cu_0058bb54_35044cute1_E,(_ZN39_INTERNAL_96cccf9d_4_k_cu_0058bb54_35044cuda3std3__45__cpo6cbeginE - _ZN39_INTERNAL_96cccf9d_4_k_cu_0058bb54_35044cute1_E)
_ZN39_INTERNAL_96cccf9d_4_k_cu_0058bb54_35044cute1_E:
	.zero		1
	.type		_ZN39_INTERNAL_96cccf9d_4_k_cu_0058bb54_35044cuda3std3__45__cpo6cbeginE,@object
	.size		_ZN39_INTERNAL_96cccf9d_4_k_cu_0058bb54_35044cuda3std3__45__cpo6cbeginE,(_ZN39_INTERNAL_96cccf9d_4_k_cu_0058bb54_35044cuda3std3__48in_placeE - _ZN39_INTERNAL_96cccf9d_4_k_cu_0058bb54_35044cuda3std3__45__cpo6cbeginE)
_ZN39_INTERNAL_96cccf9d_4_k_cu_0058bb54_35044cuda3std3__45__cpo6cbeginE:
	.zero		1
	.type		_ZN39_INTERNAL_96cccf9d_4_k_cu_0058bb54_35044cuda3std3__48in_placeE,@object
	.size		_ZN39_INTERNAL_96cccf9d_4_k_cu_0058bb54_35044cuda3std3__48in_placeE,(_ZN39_INTERNAL_96cccf9d_4_k_cu_0058bb54_35044cuda3std6ranges3__45__cpo9iter_moveE - _ZN39_INTERNAL_96cccf9d_4_k_cu_0058bb54_35044cuda3std3__48in_placeE)
_ZN39_INTERNAL_96cccf9d_4_k_cu_0058bb54_35044cuda3std3__48in_placeE:
	.zero		1
	.type		_ZN39_INTERNAL_96cccf9d_4_k_cu_0058bb54_35044cuda3std6ranges3__45__cpo9iter_moveE,@object
	.size		_ZN39_INTERNAL_96cccf9d_4_k_cu_0058bb54_35044cuda3std6ranges3__45__cpo9iter_moveE,(_ZN39_INTERNAL_96cccf9d_4_k_cu_0058bb54_35044cuda3std3__45__cpo5beginE - _ZN39_INTERNAL_96cccf9d_4_k_cu_0058bb54_35044cuda3std6ranges3__45__cpo9iter_moveE)
_ZN39_INTERNAL_96cccf9d_4_k_cu_0058bb54_35044cuda3std6ranges3__45__cpo9iter_moveE:
	.zero		1
	.type		_ZN39_INTERNAL_96cccf9d_4_k_cu_0058bb54_35044cuda3std3__45__cpo5beginE,@object
	.size		_ZN39_INTERNAL_96cccf9d_4_k_cu_0058bb54_35044cuda3std3__45__cpo5beginE,(_ZN39_INTERNAL_96cccf9d_4_k_cu_0058bb54_35044cuda3std3__441_GLOBAL__N__96cccf9d_4_k_cu_0058bb54_35046ignoreE - _ZN39_INTERNAL_96cccf9d_4_k_cu_0058bb54_35044cuda3std3__45__cpo5beginE)
_ZN39_INTERNAL_96cccf9d_4_k_cu_0058bb54_35044cuda3std3__45__cpo5beginE:
	.zero		1
	.type		_ZN39_INTERNAL_96cccf9d_4_k_cu_0058bb54_35044cuda3std3__441_GLOBAL__N__96cccf9d_4_k_cu_0058bb54_35046ignoreE,@object
	.size		_ZN39_INTERNAL_96cccf9d_4_k_cu_0058bb54_35044cuda3std3__441_GLOBAL__N__96cccf9d_4_k_cu_0058bb54_35046ignoreE,(_ZN39_INTERNAL_96cccf9d_4_k_cu_0058bb54_35044cute7productE - _ZN39_INTERNAL_96cccf9d_4_k_cu_0058bb54_35044cuda3std3__441_GLOBAL__N__96cccf9d_4_k_cu_0058bb54_35046ignoreE)
_ZN39_INTERNAL_96cccf9d_4_k_cu_0058bb54_35044cuda3std3__441_GLOBAL__N__96cccf9d_4_k_cu_0058bb54_35046ignoreE:
	.zero		1
	.type		_ZN39_INTERNAL_96cccf9d_4_k_cu_0058bb54_35044cute7productE,@object
	.size		_ZN39_INTERNAL_96cccf9d_4_k_cu_0058bb54_35044cute7productE,(_ZN39_INTERNAL_96cccf9d_4_k_cu_0058bb54_35044cuda3std3__45__cpo3endE - _ZN39_INTERNAL_96cccf9d_4_k_cu_0058bb54_35044cute7productE)
_ZN39_INTERNAL_96cccf9d_4_k_cu_0058bb54_35044cute7productE:
	.zero		1
	.type		_ZN39_INTERNAL_96cccf9d_4_k_cu_0058bb54_35044cuda3std3__45__cpo3endE,@object
	.size		_ZN39_INTERNAL_96cccf9d_4_k_cu_0058bb54_35044cuda3std3__45__cpo3endE,(_ZN39_INTERNAL_96cccf9d_4_k_cu_0058bb54_35044cuda3std3__419piecewise_constructE - _ZN39_INTERNAL_96cccf9d_4_k_cu_0058bb54_35044cuda3std3__45__cpo3endE)
_ZN39_INTERNAL_96cccf9d_4_k_cu_0058bb54_35044cuda3std3__45__cpo3endE:
	.zero		1
	.type		_ZN39_INTERNAL_96cccf9d_4_k_cu_0058bb54_35044cuda3std3__419piecewise_constructE,@object
	.size		_ZN39_INTERNAL_96cccf9d_4_k_cu_0058bb54_35044cuda3std3__419piecewise_constructE,(_ZN39_INTERNAL_96cccf9d_4_k_cu_0058bb54_35044cuda3std3__45__cpo4cendE - _ZN39_INTERNAL_96cccf9d_4_k_cu_0058bb54_35044cuda3std3__419piecewise_constructE)
_ZN39_INTERNAL_96cccf9d_4_k_cu_0058bb54_35044cuda3std3__419piecewise_constructE:
	.zero		1
	.type		_ZN39_INTERNAL_96cccf9d_4_k_cu_0058bb54_35044cuda3std3__45__cpo4cendE,@object
	.size		_ZN39_INTERNAL_96cccf9d_4_k_cu_0058bb54_35044cuda3std3__45__cpo4cendE,(_ZN39_INTERNAL_96cccf9d_4_k_cu_0058bb54_35044cuda3std6ranges3__45__cpo4swapE - _ZN39_INTERNAL_96cccf9d_4_k_cu_0058bb54_35044cuda3std3__45__cpo4cendE)
_ZN39_INTERNAL_96cccf9d_4_k_cu_0058bb54_35044cuda3std3__45__cpo4cendE:
	.zero		1
	.type		_ZN39_INTERNAL_96cccf9d_4_k_cu_0058bb54_35044cuda3std6ranges3__45__cpo4swapE,@object
	.size		_ZN39_INTERNAL_96cccf9d_4_k_cu_0058bb54_35044cuda3std6ranges3__45__cpo4swapE,(.L_10 - _ZN39_INTERNAL_96cccf9d_4_k_cu_0058bb54_35044cuda3std6ranges3__45__cpo4swapE)
_ZN39_INTERNAL_96cccf9d_4_k_cu_0058bb54_35044cuda3std6ranges3__45__cpo4swapE:
	.zero		1
.L_10:


//--------------------- .nv.constant0._ZN7cutlass13device_kernelINS_4conv6kernel13ConvUniversalINS1_16ConvProblemShapeILNS1_8OperatorE0ELi3EEENS1_10collective14CollectiveConvINS1_47MainloopSm100TmaUmmaWarpSpecializedImplicitGemmILS5_0ELi8ELi3ELi1ELi2EN4cute5tupleIJNSA_1CILi2EEENSC_ILi1EEESE_EEEEENSB_IJNSC_ILi256EEENSC_ILi128EEENSB_IJNSC_ILi32EEEEEEEEENS_10tfloat32_tESM_NSA_8TiledMMAINSA_8MMA_AtomIJNSA_23SM100_MMA_TF32_2x1SM_SSISM_SM_fLi256ELi128ELNSA_4UMMA5MajorE0ELSR_0ELNSQ_7ScaleInE0ELSS_0EEEEEENSA_6LayoutINSB_IJSE_SE_SE_EEENSB_IJNSC_ILi0EEESX_SX_EEEEENSB_IJNSA_10UnderscoreES10_S10_EEEEENS7_6detail27Sm100ImplicitGemmTileTraitsINSA_25SM100_TMA_2SM_LOAD_IM2COLENSA_14ComposedLayoutINSA_7SwizzleILi3ELi4ELi3EEENSA_18smem_ptr_flag_bitsILi32EEENSV_INSB_IJNSC_ILi8EEESJ_EEENSB_IJSJ_SE_EEEEEEEvEENS14_INSA_18SM100_TMA_2SM_LOADES1F_vEEEENS_8epilogue10collective18CollectiveEpilogueINS1K_23Sm100TmaWarpSpecializedILi4ELi2ELi16ELb1ELb0EEEJNSB_IJSI_SI_SK_EEENSB_IJNSV_ISI_SE_EENSV_INSC_ILi16EEESE_EEEEESM_NSB_IJNSB_IJllllEEESE_SX_EEESM_S1V_NS1K_6fusion15FusionCallbacksIS1O_NS1W_17LinearCombinationISM_fSM_fLNS_15FloatRoundStyleE2EEES1P_S1T_JEEENSA_5SM1004TMEM4LOAD26SM100_TMEM_LOAD_32dp32b16xENSA_20SM90_TMA_LOAD_IM2COLENS16_INS17_ILi2ELi4ELi3EEES1A_NSV_INSB_IJS1B_S1R_EEENSB_IJS1R_SE_EEEEEEENSA_39AutoVectorizingCopyWithAssumedAlignmentILi128EEENSA_21SM90_TMA_STORE_IM2COLES2B_S2D_S2D_EEEvvEEEEvNT_6ParamsE --------------------------
	.section	.nv.constant0._ZN7cutlass13device_kernelINS_4conv6kernel13ConvUniversalINS1_16ConvProblemShapeILNS1_8OperatorE0ELi3EEENS1_10collective14CollectiveConvINS1_47MainloopSm100TmaUmmaWarpSpecializedImplicitGemmILS5_0ELi8ELi3ELi1ELi2EN4cute5tupleIJNSA_1CILi2EEENSC_ILi1EEESE_EEEEENSB_IJNSC_ILi256EEENSC_ILi128EEENSB_IJNSC_ILi32EEEEEEEEENS_10tfloat32_tESM_NSA_8TiledMMAINSA_8MMA_AtomIJNSA_23SM100_MMA_TF32_2x1SM_SSISM_SM_fLi256ELi128ELNSA_4UMMA5MajorE0ELSR_0ELNSQ_7ScaleInE0ELSS_0EEEEEENSA_6LayoutINSB_IJSE_SE_SE_EEENSB_IJNSC_ILi0EEESX_SX_EEEEENSB_IJNSA_10UnderscoreES10_S10_EEEEENS7_6detail27Sm100ImplicitGemmTileTraitsINSA_25SM100_TMA_2SM_LOAD_IM2COLENSA_14ComposedLayoutINSA_7SwizzleILi3ELi4ELi3EEENSA_18smem_ptr_flag_bitsILi32EEENSV_INSB_IJNSC_ILi8EEESJ_EEENSB_IJSJ_SE_EEEEEEEvEENS14_INSA_18SM100_TMA_2SM_LOADES1F_vEEEENS_8epilogue10collective18CollectiveEpilogueINS1K_23Sm100TmaWarpSpecializedILi4ELi2ELi16ELb1ELb0EEEJNSB_IJSI_SI_SK_EEENSB_IJNSV_ISI_SE_EENSV_INSC_ILi16EEESE_EEEEESM_NSB_IJNSB_IJllllEEESE_SX_EEESM_S1V_NS1K_6fusion15FusionCallbacksIS1O_NS1W_17LinearCombinationISM_fSM_fLNS_15FloatRoundStyleE2EEES1P_S1T_JEEENSA_5SM1004TMEM4LOAD26SM100_TMEM_LOAD_32dp32b16xENSA_20SM90_TMA_LOAD_IM2COLENS16_INS17_ILi2ELi4ELi3EEES1A_NSV_INSB_IJS1B_S1R_EEENSB_IJS1R_SE_EEEEEEENSA_39AutoVectorizingCopyWithAssumedAlignmentILi128EEENSA_21SM90_TMA_STORE_IM2COLES2B_S2D_S2D_EEEvvEEEEvNT_6ParamsE,"a",@progbits
	.sectionflags	@""
	.align	4
.nv.constant0._ZN7cutlass13device_kernelINS_4conv6kernel13ConvUniversalINS1_16ConvProblemShapeILNS1_8OperatorE0ELi3EEENS1_10collective14CollectiveConvINS1_47MainloopSm100TmaUmmaWarpSpecializedImplicitGemmILS5_0ELi8ELi3ELi1ELi2EN4cute5tupleIJNSA_1CILi2EEENSC_ILi1EEESE_EEEEENSB_IJNSC_ILi256EEENSC_ILi128EEENSB_IJNSC_ILi32EEEEEEEEENS_10tfloat32_tESM_NSA_8TiledMMAINSA_8MMA_AtomIJNSA_23SM100_MMA_TF32_2x1SM_SSISM_SM_fLi256ELi128ELNSA_4UMMA5MajorE0ELSR_0ELNSQ_7ScaleInE0ELSS_0EEEEEENSA_6LayoutINSB_IJSE_SE_SE_EEENSB_IJNSC_ILi0EEESX_SX_EEEEENSB_IJNSA_10UnderscoreES10_S10_EEEEENS7_6detail27Sm100ImplicitGemmTileTraitsINSA_25SM100_TMA_2SM_LOAD_IM2COLENSA_14ComposedLayoutINSA_7SwizzleILi3ELi4ELi3EEENSA_18smem_ptr_flag_bitsILi32EEENSV_INSB_IJNSC_ILi8EEESJ_EEENSB_IJSJ_SE_EEEEEEEvEENS14_INSA_18SM100_TMA_2SM_LOADES1F_vEEEENS_8epilogue10collective18CollectiveEpilogueINS1K_23Sm100TmaWarpSpecializedILi4ELi2ELi16ELb1ELb0EEEJNSB_IJSI_SI_SK_EEENSB_IJNSV_ISI_SE_EENSV_INSC_ILi16EEESE_EEEEESM_NSB_IJNSB_IJllllEEESE_SX_EEESM_S1V_NS1K_6fusion15FusionCallbacksIS1O_NS1W_17LinearCombinationISM_fSM_fLNS_15FloatRoundStyleE2EEES1P_S1T_JEEENSA_5SM1004TMEM4LOAD26SM100_TMEM_LOAD_32dp32b16xENSA_20SM90_TMA_LOAD_IM2COLENS16_INS17_ILi2ELi4ELi3EEES1A_NSV_INSB_IJS1B_S1R_EEENSB_IJS1R_SE_EEEEEEENSA_39AutoVectorizingCopyWithAssumedAlignmentILi128EEENSA_21SM90_TMA_STORE_IM2COLES2B_S2D_S2D_EEEvvEEEEvNT_6ParamsE:
	.zero		3200


//--------------------- SYMBOLS --------------------------

	.type		.nv.reservedSmem.offset0,@object
	.size		.nv.reservedSmem.offset0,0x4
	.type		.nv.reservedSmem.cap,@object
	.size		.nv.reservedSmem.cap,0x4
	.type		__assertfail,@function
